	.target	sm_80

	.elftype	@"ET_EXEC"


//--------------------- .note.nv.tkinfo           --------------------------
	.section	.note.nv.tkinfo,"",@"SHT_NOTE"
	.sectionflags	@"SHF_NOTE_NV_TKINFO"
	.tkinfo
        /*0018*/ 	.word	0x00000002
        /*0030*/ 	.string	""
        /*0030*/ 	.string	"ptxas"
        /*0030*/ 	.string	"Cuda compilation tools, release 13.0, V13.0.88"
        /*0030*/ 	.string	"Build cuda_13.0.r13.0/compiler.36424714_0"
        /*0030*/ 	.string	"-arch sm_80 -m 64 "



//--------------------- .note.nv.cuinfo           --------------------------
	.section	.note.nv.cuinfo,"",@"SHT_NOTE"
	.sectionflags	@"SHF_NOTE_NV_CUINFO"
        /*0018*/ 	.short	0x0002
        /*001a*/ 	.short	0x0050
        /*001c*/ 	.short	0x0082
	.zero		2


//--------------------- .nv.info                  --------------------------
	.section	.nv.info,"",@"SHT_CUDA_INFO"
	.align	4


	//----- nvinfo : EIATTR_REGCOUNT
	.align		4
        /*0000*/ 	.byte	0x04, 0x2f
        /*0002*/ 	.short	(.L_12 - .L_11)
	.align		4
.L_11:
        /*0004*/ 	.word	index@(_ZN7cutlass13device_kernelIN5flash19enable_sm80_to_sm89INS1_16FlashAttnFwdSm80INS1_25CollectiveMainloopFwdSm80ILi4ELi1ELb0EN4cute5tupleIJNS5_1CILi128EEENS7_ILi64EEENS7_ILi96EEEEEELi96ENS_10bfloat16_tEfNS_4arch4Sm80ELb1ELb0ELb1ELb1ELb1ELb1ELb1ELb0EEENS1_21CollectiveEpilogueFwdINS6_IJS8_SA_S9_EEENS6_IJNS7_ILi1EEESI_SI_EEESC_SE_Li128ELb1ELb1ELb0ELb0EEENS1_19SingleTileSchedulerILb1ELb0ELb1ELi128EEEEEEEEEvNT_6ParamsE)
        /*0008*/ 	.word	0x000000ff


	//----- nvinfo : EIATTR_FRAME_SIZE
	.align		4
.L_12:
        /*000c*/ 	.byte	0x04, 0x11
        /*000e*/ 	.short	(.L_14 - .L_13)
	.align		4
.L_13:
        /*0010*/ 	.word	index@(_ZN7cutlass13device_kernelIN5flash19enable_sm80_to_sm89INS1_16FlashAttnFwdSm80INS1_25CollectiveMainloopFwdSm80ILi4ELi1ELb0EN4cute5tupleIJNS5_1CILi128EEENS7_ILi64EEENS7_ILi96EEEEEELi96ENS_10bfloat16_tEfNS_4arch4Sm80ELb1ELb0ELb1ELb1ELb1ELb1ELb1ELb0EEENS1_21CollectiveEpilogueFwdINS6_IJS8_SA_S9_EEENS6_IJNS7_ILi1EEESI_SI_EEESC_SE_Li128ELb1ELb1ELb0ELb0EEENS1_19SingleTileSchedulerILb1ELb0ELb1ELi128EEEEEEEEEvNT_6ParamsE)
        /*0014*/ 	.word	0x00000070


	//----- nvinfo : EIATTR_REGCOUNT
	.align		4
.L_14:
        /*0018*/ 	.byte	0x04, 0x2f
        /*001a*/ 	.short	(.L_16 - .L_15)
	.align		4
.L_15:
        /*001c*/ 	.word	index@(_ZN7cutlass13device_kernelIN5flash19enable_sm80_to_sm89INS1_16FlashAttnFwdSm80INS1_25CollectiveMainloopFwdSm80ILi4ELi1ELb0EN4cute5tupleIJNS5_1CILi128EEENS7_ILi64EEENS7_ILi96EEEEEELi96ENS_10bfloat16_tEfNS_4arch4Sm80ELb1ELb0ELb1ELb1ELb1ELb0ELb1ELb0EEENS1_21CollectiveEpilogueFwdINS6_IJS8_SA_S9_EEENS6_IJNS7_ILi1EEESI_SI_EEESC_SE_Li128ELb1ELb1ELb0ELb0EEENS1_19SingleTileSchedulerILb1ELb0ELb1ELi128EEEEEEEEEvNT_6ParamsE)
        /*0020*/ 	.word	0x000000ff


	//----- nvinfo : EIATTR_FRAME_SIZE
	.align		4
.L_16:
        /*0024*/ 	.byte	0x04, 0x11
        /*0026*/ 	.short	(.L_18 - .L_17)
	.align		4
.L_17:
        /*0028*/ 	.word	index@(_ZN7cutlass13device_kernelIN5flash19enable_sm80_to_sm89INS1_16FlashAttnFwdSm80INS1_25CollectiveMainloopFwdSm80ILi4ELi1ELb0EN4cute5tupleIJNS5_1CILi128EEENS7_ILi64EEENS7_ILi96EEEEEELi96ENS_10bfloat16_tEfNS_4arch4Sm80ELb1ELb0ELb1ELb1ELb1ELb0ELb1ELb0EEENS1_21CollectiveEpilogueFwdINS6_IJS8_SA_S9_EEENS6_IJNS7_ILi1EEESI_SI_EEESC_SE_Li128ELb1ELb1ELb0ELb0EEENS1_19SingleTileSchedulerILb1ELb0ELb1ELi128EEEEEEEEEvNT_6ParamsE)
        /*002c*/ 	.word	0x00000068


	//----- nvinfo : EIATTR_REGCOUNT
	.align		4
.L_18:
        /*0030*/ 	.byte	0x04, 0x2f
        /*0032*/ 	.short	(.L_20 - .L_19)
	.align		4
.L_19:
        /*0034*/ 	.word	index@(_ZN7cutlass13device_kernelIN5flash19enable_sm80_to_sm89INS1_16FlashAttnFwdSm80INS1_25CollectiveMainloopFwdSm80ILi4ELi1ELb0EN4cute5tupleIJNS5_1CILi128EEENS7_ILi64EEENS7_ILi96EEEEEELi96ENS_10bfloat16_tEfNS_4arch4Sm80ELb1ELb0ELb1ELb0ELb1ELb0ELb1ELb0EEENS1_21CollectiveEpilogueFwdINS6_IJS8_SA_S9_EEENS6_IJNS7_ILi1EEESI_SI_EEESC_SE_Li128ELb0ELb1ELb0ELb0EEENS1_30DynamicPersistentTileSchedulerILi128ELi128ELb0ELb1ELb0EEEEEEEEEvNT_6ParamsE)
        /*0038*/ 	.word	0x000000ff


	//----- nvinfo : EIATTR_FRAME_SIZE
	.align		4
.L_20:
        /*003c*/ 	.byte	0x04, 0x11
        /*003e*/ 	.short	(.L_22 - .L_21)
	.align		4
.L_21:
        /*0040*/ 	.word	index@($__internal_4_$__cuda_sm70_shflsync_idx_p)
        /*0044*/ 	.word	0x00000000


	//----- nvinfo : EIATTR_FRAME_SIZE
	.align		4
.L_22:
        /*0048*/ 	.byte	0x04, 0x11
        /*004a*/ 	.short	(.L_24 - .L_23)
	.align		4
.L_23:
        /*004c*/ 	.word	index@($__internal_3_$__cuda_sm70_shflsync_bfly_p)
        /*0050*/ 	.word	0x00000000


	//----- nvinfo : EIATTR_FRAME_SIZE
	.align		4
.L_24:
        /*0054*/ 	.byte	0x04, 0x11
        /*0056*/ 	.short	(.L_26 - .L_25)
	.align		4
.L_25:
        /*0058*/ 	.word	index@(_ZN7cutlass13device_kernelIN5flash19enable_sm80_to_sm89INS1_16FlashAttnFwdSm80INS1_25CollectiveMainloopFwdSm80ILi4ELi1ELb0EN4cute5tupleIJNS5_1CILi128EEENS7_ILi64EEENS7_ILi96EEEEEELi96ENS_10bfloat16_tEfNS_4arch4Sm80ELb1ELb0ELb1ELb0ELb1ELb0ELb1ELb0EEENS1_21CollectiveEpilogueFwdINS6_IJS8_SA_S9_EEENS6_IJNS7_ILi1EEESI_SI_EEESC_SE_Li128ELb0ELb1ELb0ELb0EEENS1_30DynamicPersistentTileSchedulerILi128ELi128ELb0ELb1ELb0EEEEEEEEEvNT_6ParamsE)
        /*005c*/ 	.word	0x00000090


	//----- nvinfo : EIATTR_REGCOUNT
	.align		4
.L_26:
        /*0060*/ 	.byte	0x04, 0x2f
        /*0062*/ 	.short	(.L_28 - .L_27)
	.align		4
.L_27:
        /*0064*/ 	.word	index@(_ZN7cutlass13device_kernelIN5flash19enable_sm80_to_sm89INS1_16FlashAttnFwdSm80INS1_25CollectiveMainloopFwdSm80ILi4ELi1ELb0EN4cute5tupleIJNS5_1CILi128EEENS7_ILi48EEENS7_ILi96EEEEEELi96ENS_10bfloat16_tEfNS_4arch4Sm80ELb0ELb1ELb1ELb1ELb1ELb1ELb1ELb0EEENS1_21CollectiveEpilogueFwdINS6_IJS8_SA_S9_EEENS6_IJNS7_ILi1EEESI_SI_EEESC_SE_Li128ELb1ELb1ELb0ELb0EEENS1_19SingleTileSchedulerILb1ELb0ELb1ELi128EEEEEEEEEvNT_6ParamsE)
        /*0068*/ 	.word	0x000000ff


	//----- nvinfo : EIATTR_FRAME_SIZE
	.align		4
.L_28:
        /*006c*/ 	.byte	0x04, 0x11
        /*006e*/ 	.short	(.L_30 - .L_29)
	.align		4
.L_29:
        /*0070*/ 	.word	index@($__internal_2_$__cuda_sm70_shflsync_idx_p)
        /*0074*/ 	.word	0x00000000


	//----- nvinfo : EIATTR_FRAME_SIZE
	.align		4
.L_30:
        /*0078*/ 	.byte	0x04, 0x11
        /*007a*/ 	.short	(.L_32 - .L_31)
	.align		4
.L_31:
        /*007c*/ 	.word	index@(_ZN7cutlass13device_kernelIN5flash19enable_sm80_to_sm89INS1_16FlashAttnFwdSm80INS1_25CollectiveMainloopFwdSm80ILi4ELi1ELb0EN4cute5tupleIJNS5_1CILi128EEENS7_ILi48EEENS7_ILi96EEEEEELi96ENS_10bfloat16_tEfNS_4arch4Sm80ELb0ELb1ELb1ELb1ELb1ELb1ELb1ELb0EEENS1_21CollectiveEpilogueFwdINS6_IJS8_SA_S9_EEENS6_IJNS7_ILi1EEESI_SI_EEESC_SE_Li128ELb1ELb1ELb0ELb0EEENS1_19SingleTileSchedulerILb1ELb0ELb1ELi128EEEEEEEEEvNT_6ParamsE)
        /*0080*/ 	.word	0x00000050


	//----- nvinfo : EIATTR_REGCOUNT
	.align		4
.L_32:
        /*0084*/ 	.byte	0x04, 0x2f
        /*0086*/ 	.short	(.L_34 - .L_33)
	.align		4
.L_33:
        /*0088*/ 	.word	index@(_ZN7cutlass13device_kernelIN5flash19enable_sm80_to_sm89INS1_16FlashAttnFwdSm80INS1_25CollectiveMainloopFwdSm80ILi4ELi1ELb0EN4cute5tupleIJNS5_1CILi128EEENS7_ILi48EEENS7_ILi96EEEEEELi96ENS_10bfloat16_tEfNS_4arch4Sm80ELb0ELb1ELb1ELb1ELb1ELb0ELb1ELb0EEENS1_21CollectiveEpilogueFwdINS6_IJS8_SA_S9_EEENS6_IJNS7_ILi1EEESI_SI_EEESC_SE_Li128ELb1ELb1ELb0ELb0EEENS1_19SingleTileSchedulerILb1ELb0ELb1ELi128EEEEEEEEEvNT_6ParamsE)
        /*008c*/ 	.word	0x000000ff


	//----- nvinfo : EIATTR_FRAME_SIZE
	.align		4
.L_34:
        /*0090*/ 	.byte	0x04, 0x11
        /*0092*/ 	.short	(.L_36 - .L_35)
	.align		4
.L_35:
        /*0094*/ 	.word	index@($__internal_1_$__cuda_sm70_shflsync_idx_p)
        /*0098*/ 	.word	0x00000000


	//----- nvinfo : EIATTR_FRAME_SIZE
	.align		4
.L_36:
        /*009c*/ 	.byte	0x04, 0x11
        /*009e*/ 	.short	(.L_38 - .L_37)
	.align		4
.L_37:
        /*00a0*/ 	.word	index@(_ZN7cutlass13device_kernelIN5flash19enable_sm80_to_sm89INS1_16FlashAttnFwdSm80INS1_25CollectiveMainloopFwdSm80ILi4ELi1ELb0EN4cute5tupleIJNS5_1CILi128EEENS7_ILi48EEENS7_ILi96EEEEEELi96ENS_10bfloat16_tEfNS_4arch4Sm80ELb0ELb1ELb1ELb1ELb1ELb0ELb1ELb0EEENS1_21CollectiveEpilogueFwdINS6_IJS8_SA_S9_EEENS6_IJNS7_ILi1EEESI_SI_EEESC_SE_Li128ELb1ELb1ELb0ELb0EEENS1_19SingleTileSchedulerILb1ELb0ELb1ELi128EEEEEEEEEvNT_6ParamsE)
        /*00a4*/ 	.word	0x00000048


	//----- nvinfo : EIATTR_REGCOUNT
	.align		4
.L_38:
        /*00a8*/ 	.byte	0x04, 0x2f
        /*00aa*/ 	.short	(.L_40 - .L_39)
	.align		4
.L_39:
        /*00ac*/ 	.word	index@(_ZN7cutlass13device_kernelIN5flash19enable_sm80_to_sm89INS1_16FlashAttnFwdSm80INS1_25CollectiveMainloopFwdSm80ILi4ELi1ELb0EN4cute5tupleIJNS5_1CILi128EEENS7_ILi48EEENS7_ILi96EEEEEELi96ENS_10bfloat16_tEfNS_4arch4Sm80ELb0ELb1ELb1ELb0ELb1ELb0ELb1ELb0EEENS1_21CollectiveEpilogueFwdINS6_IJS8_SA_S9_EEENS6_IJNS7_ILi1EEESI_SI_EEESC_SE_Li128ELb0ELb1ELb0ELb0EEENS1_19SingleTileSchedulerILb0ELb0ELb1ELi128EEEEEEEEEvNT_6ParamsE)
        /*00b0*/ 	.word	0x000000ff


	//----- nvinfo : EIATTR_FRAME_SIZE
	.align		4
.L_40:
        /*00b4*/ 	.byte	0x04, 0x11
        /*00b6*/ 	.short	(.L_42 - .L_41)
	.align		4
.L_41:
        /*00b8*/ 	.word	index@($__internal_0_$__cuda_sm70_shflsync_idx_p)
        /*00bc*/ 	.word	0x00000000


	//----- nvinfo : EIATTR_FRAME_SIZE
	.align		4
.L_42:
        /*00c0*/ 	.byte	0x04, 0x11
        /*00c2*/ 	.short	(.L_44 - .L_43)
	.align		4
.L_43:
        /*00c4*/ 	.word	index@(_ZN7cutlass13device_kernelIN5flash19enable_sm80_to_sm89INS1_16FlashAttnFwdSm80INS1_25CollectiveMainloopFwdSm80ILi4ELi1ELb0EN4cute5tupleIJNS5_1CILi128EEENS7_ILi48EEENS7_ILi96EEEEEELi96ENS_10bfloat16_tEfNS_4arch4Sm80ELb0ELb1ELb1ELb0ELb1ELb0ELb1ELb0EEENS1_21CollectiveEpilogueFwdINS6_IJS8_SA_S9_EEENS6_IJNS7_ILi1EEESI_SI_EEESC_SE_Li128ELb0ELb1ELb0ELb0EEENS1_19SingleTileSchedulerILb0ELb0ELb1ELi128EEEEEEEEEvNT_6ParamsE)
        /*00c8*/ 	.word	0x00000030


	//----- nvinfo : EIATTR_REGCOUNT
	.align		4
.L_44:
        /*00cc*/ 	.byte	0x04, 0x2f
        /*00ce*/ 	.short	(.L_46 - .L_45)
	.align		4
.L_45:
        /*00d0*/ 	.word	index@(_ZN7cutlass13device_kernelIN5flash19enable_sm80_to_sm89INS1_16FlashAttnFwdSm80INS1_25CollectiveMainloopFwdSm80ILi4ELi1ELb0EN4cute5tupleIJNS5_1CILi128EEENS7_ILi64EEENS7_ILi96EEEEEELi96ENS_10bfloat16_tEfNS_4arch4Sm80ELb0ELb0ELb1ELb1ELb1ELb1ELb1ELb0EEENS1_21CollectiveEpilogueFwdINS6_IJS8_SA_S9_EEENS6_IJNS7_ILi1EEESI_SI_EEESC_SE_Li128ELb1ELb1ELb0ELb0EEENS1_19SingleTileSchedulerILb1ELb0ELb1ELi128EEEEEEEEEvNT_6ParamsE)
        /*00d4*/ 	.word	0x000000ff


	//----- nvinfo : EIATTR_FRAME_SIZE
	.align		4
.L_46:
        /*00d8*/ 	.byte	0x04, 0x11
        /*00da*/ 	.short	(.L_48 - .L_47)
	.align		4
.L_47:
        /*00dc*/ 	.word	index@(_ZN7cutlass13device_kernelIN5flash19enable_sm80_to_sm89INS1_16FlashAttnFwdSm80INS1_25CollectiveMainloopFwdSm80ILi4ELi1ELb0EN4cute5tupleIJNS5_1CILi128EEENS7_ILi64EEENS7_ILi96EEEEEELi96ENS_10bfloat16_tEfNS_4arch4Sm80ELb0ELb0ELb1ELb1ELb1ELb1ELb1ELb0EEENS1_21CollectiveEpilogueFwdINS6_IJS8_SA_S9_EEENS6_IJNS7_ILi1EEESI_SI_EEESC_SE_Li128ELb1ELb1ELb0ELb0EEENS1_19SingleTileSchedulerILb1ELb0ELb1ELi128EEEEEEEEEvNT_6ParamsE)
        /*00e0*/ 	.word	0x00000030


	//----- nvinfo : EIATTR_REGCOUNT
	.align		4
.L_48:
        /*00e4*/ 	.byte	0x04, 0x2f
        /*00e6*/ 	.short	(.L_50 - .L_49)
	.align		4
.L_49:
        /*00e8*/ 	.word	index@(_ZN7cutlass13device_kernelIN5flash19enable_sm80_to_sm89INS1_16FlashAttnFwdSm80INS1_25CollectiveMainloopFwdSm80ILi4ELi1ELb0EN4cute5tupleIJNS5_1CILi128EEENS7_ILi64EEENS7_ILi96EEEEEELi96ENS_10bfloat16_tEfNS_4arch4Sm80ELb0ELb0ELb1ELb1ELb1ELb0ELb1ELb0EEENS1_21CollectiveEpilogueFwdINS6_IJS8_SA_S9_EEENS6_IJNS7_ILi1EEESI_SI_EEESC_SE_Li128ELb1ELb1ELb0ELb0EEENS1_19SingleTileSchedulerILb1ELb0ELb1ELi128EEEEEEEEEvNT_6ParamsE)
        /*00ec*/ 	.word	0x000000ff


	//----- nvinfo : EIATTR_FRAME_SIZE
	.align		4
.L_50:
        /*00f0*/ 	.byte	0x04, 0x11
        /*00f2*/ 	.short	(.L_52 - .L_51)
	.align		4
.L_51:
        /*00f4*/ 	.word	index@(_ZN7cutlass13device_kernelIN5flash19enable_sm80_to_sm89INS1_16FlashAttnFwdSm80INS1_25CollectiveMainloopFwdSm80ILi4ELi1ELb0EN4cute5tupleIJNS5_1CILi128EEENS7_ILi64EEENS7_ILi96EEEEEELi96ENS_10bfloat16_tEfNS_4arch4Sm80ELb0ELb0ELb1ELb1ELb1ELb0ELb1ELb0EEENS1_21CollectiveEpilogueFwdINS6_IJS8_SA_S9_EEENS6_IJNS7_ILi1EEESI_SI_EEESC_SE_Li128ELb1ELb1ELb0ELb0EEENS1_19SingleTileSchedulerILb1ELb0ELb1ELi128EEEEEEEEEvNT_6ParamsE)
        /*00f8*/ 	.word	0x00000038


	//----- nvinfo : EIATTR_REGCOUNT
	.align		4
.L_52:
        /*00fc*/ 	.byte	0x04, 0x2f
        /*00fe*/ 	.short	(.L_54 - .L_53)
	.align		4
.L_53:
        /*0100*/ 	.word	index@(_ZN7cutlass13device_kernelIN5flash19enable_sm80_to_sm89INS1_16FlashAttnFwdSm80INS1_25CollectiveMainloopFwdSm80ILi4ELi1ELb0EN4cute5tupleIJNS5_1CILi128EEENS7_ILi64EEENS7_ILi96EEEEEELi96ENS_10bfloat16_tEfNS_4arch4Sm80ELb0ELb0ELb1ELb0ELb1ELb0ELb1ELb0EEENS1_21CollectiveEpilogueFwdINS6_IJS8_SA_S9_EEENS6_IJNS7_ILi1EEESI_SI_EEESC_SE_Li128ELb0ELb1ELb0ELb0EEENS1_19SingleTileSchedulerILb0ELb0ELb1ELi128EEEEEEEEEvNT_6ParamsE)
        /*0104*/ 	.word	0x000000ff


	//----- nvinfo : EIATTR_FRAME_SIZE
	.align		4
.L_54:
        /*0108*/ 	.byte	0x04, 0x11
        /*010a*/ 	.short	(.L_56 - .L_55)
	.align		4
.L_55:
        /*010c*/ 	.word	index@(_ZN7cutlass13device_kernelIN5flash19enable_sm80_to_sm89INS1_16FlashAttnFwdSm80INS1_25CollectiveMainloopFwdSm80ILi4ELi1ELb0EN4cute5tupleIJNS5_1CILi128EEENS7_ILi64EEENS7_ILi96EEEEEELi96ENS_10bfloat16_tEfNS_4arch4Sm80ELb0ELb0ELb1ELb0ELb1ELb0ELb1ELb0EEENS1_21CollectiveEpilogueFwdINS6_IJS8_SA_S9_EEENS6_IJNS7_ILi1EEESI_SI_EEESC_SE_Li128ELb0ELb1ELb0ELb0EEENS1_19SingleTileSchedulerILb0ELb0ELb1ELi128EEEEEEEEEvNT_6ParamsE)
        /*0110*/ 	.word	0x00000058


	//----- nvinfo : EIATTR_MIN_STACK_SIZE
	.align		4
.L_56:
        /*0114*/ 	.byte	0x04, 0x12
        /*0116*/ 	.short	(.L_58 - .L_57)
	.align		4
.L_57:
        /*0118*/ 	.word	index@(_ZN7cutlass13device_kernelIN5flash19enable_sm80_to_sm89INS1_16FlashAttnFwdSm80INS1_25CollectiveMainloopFwdSm80ILi4ELi1ELb0EN4cute5tupleIJNS5_1CILi128EEENS7_ILi64EEENS7_ILi96EEEEEELi96ENS_10bfloat16_tEfNS_4arch4Sm80ELb0ELb0ELb1ELb0ELb1ELb0ELb1ELb0EEENS1_21CollectiveEpilogueFwdINS6_IJS8_SA_S9_EEENS6_IJNS7_ILi1EEESI_SI_EEESC_SE_Li128ELb0ELb1ELb0ELb0EEENS1_19SingleTileSchedulerILb0ELb0ELb1ELi128EEEEEEEEEvNT_6ParamsE)
        /*011c*/ 	.word	0x00000058


	//----- nvinfo : EIATTR_MIN_STACK_SIZE
	.align		4
.L_58:
        /*0120*/ 	.byte	0x04, 0x12
        /*0122*/ 	.short	(.L_60 - .L_59)
	.align		4
.L_59:
        /*0124*/ 	.word	index@(_ZN7cutlass13device_kernelIN5flash19enable_sm80_to_sm89INS1_16FlashAttnFwdSm80INS1_25CollectiveMainloopFwdSm80ILi4ELi1ELb0EN4cute5tupleIJNS5_1CILi128EEENS7_ILi64EEENS7_ILi96EEEEEELi96ENS_10bfloat16_tEfNS_4arch4Sm80ELb0ELb0ELb1ELb1ELb1ELb0ELb1ELb0EEENS1_21CollectiveEpilogueFwdINS6_IJS8_SA_S9_EEENS6_IJNS7_ILi1EEESI_SI_EEESC_SE_Li128ELb1ELb1ELb0ELb0EEENS1_19SingleTileSchedulerILb1ELb0ELb1ELi128EEEEEEEEEvNT_6ParamsE)
        /*0128*/ 	.word	0x00000038


	//----- nvinfo : EIATTR_MIN_STACK_SIZE
	.align		4
.L_60:
        /*012c*/ 	.byte	0x04, 0x12
        /*012e*/ 	.short	(.L_62 - .L_61)
	.align		4
.L_61:
        /*0130*/ 	.word	index@(_ZN7cutlass13device_kernelIN5flash19enable_sm80_to_sm89INS1_16FlashAttnFwdSm80INS1_25CollectiveMainloopFwdSm80ILi4ELi1ELb0EN4cute5tupleIJNS5_1CILi128EEENS7_ILi64EEENS7_ILi96EEEEEELi96ENS_10bfloat16_tEfNS_4arch4Sm80ELb0ELb0ELb1ELb1ELb1ELb1ELb1ELb0EEENS1_21CollectiveEpilogueFwdINS6_IJS8_SA_S9_EEENS6_IJNS7_ILi1EEESI_SI_EEESC_SE_Li128ELb1ELb1ELb0ELb0EEENS1_19SingleTileSchedulerILb1ELb0ELb1ELi128EEEEEEEEEvNT_6ParamsE)
        /*0134*/ 	.word	0x00000030


	//----- nvinfo : EIATTR_MIN_STACK_SIZE
	.align		4
.L_62:
        /*0138*/ 	.byte	0x04, 0x12
        /*013a*/ 	.short	(.L_64 - .L_63)
	.align		4
.L_63:
        /*013c*/ 	.word	index@(_ZN7cutlass13device_kernelIN5flash19enable_sm80_to_sm89INS1_16FlashAttnFwdSm80INS1_25CollectiveMainloopFwdSm80ILi4ELi1ELb0EN4cute5tupleIJNS5_1CILi128EEENS7_ILi48EEENS7_ILi96EEEEEELi96ENS_10bfloat16_tEfNS_4arch4Sm80ELb0ELb1ELb1ELb0ELb1ELb0ELb1ELb0EEENS1_21CollectiveEpilogueFwdINS6_IJS8_SA_S9_EEENS6_IJNS7_ILi1EEESI_SI_EEESC_SE_Li128ELb0ELb1ELb0ELb0EEENS1_19SingleTileSchedulerILb0ELb0ELb1ELi128EEEEEEEEEvNT_6ParamsE)
        /*0140*/ 	.word	0x00000030


	//----- nvinfo : EIATTR_MIN_STACK_SIZE
	.align		4
.L_64:
        /*0144*/ 	.byte	0x04, 0x12
        /*0146*/ 	.short	(.L_66 - .L_65)
	.align		4
.L_65:
        /*0148*/ 	.word	index@(_ZN7cutlass13device_kernelIN5flash19enable_sm80_to_sm89INS1_16FlashAttnFwdSm80INS1_25CollectiveMainloopFwdSm80ILi4ELi1ELb0EN4cute5tupleIJNS5_1CILi128EEENS7_ILi48EEENS7_ILi96EEEEEELi96ENS_10bfloat16_tEfNS_4arch4Sm80ELb0ELb1ELb1ELb1ELb1ELb0ELb1ELb0EEENS1_21CollectiveEpilogueFwdINS6_IJS8_SA_S9_EEENS6_IJNS7_ILi1EEESI_SI_EEESC_SE_Li128ELb1ELb1ELb0ELb0EEENS1_19SingleTileSchedulerILb1ELb0ELb1ELi128EEEEEEEEEvNT_6ParamsE)
        /*014c*/ 	.word	0x00000048


	//----- nvinfo : EIATTR_MIN_STACK_SIZE
	.align		4
.L_66:
        /*0150*/ 	.byte	0x04, 0x12
        /*0152*/ 	.short	(.L_68 - .L_67)
	.align		4
.L_67:
        /*0154*/ 	.word	index@(_ZN7cutlass13device_kernelIN5flash19enable_sm80_to_sm89INS1_16FlashAttnFwdSm80INS1_25CollectiveMainloopFwdSm80ILi4ELi1ELb0EN4cute5tupleIJNS5_1CILi128EEENS7_ILi48EEENS7_ILi96EEEEEELi96ENS_10bfloat16_tEfNS_4arch4Sm80ELb0ELb1ELb1ELb1ELb1ELb1ELb1ELb0EEENS1_21CollectiveEpilogueFwdINS6_IJS8_SA_S9_EEENS6_IJNS7_ILi1EEESI_SI_EEESC_SE_Li128ELb1ELb1ELb0ELb0EEENS1_19SingleTileSchedulerILb1ELb0ELb1ELi128EEEEEEEEEvNT_6ParamsE)
        /*0158*/ 	.word	0x00000050


	//----- nvinfo : EIATTR_MIN_STACK_SIZE
	.align		4
.L_68:
        /*015c*/ 	.byte	0x04, 0x12
        /*015e*/ 	.short	(.L_70 - .L_69)
	.align		4
.L_69:
        /*0160*/ 	.word	index@(_ZN7cutlass13device_kernelIN5flash19enable_sm80_to_sm89INS1_16FlashAttnFwdSm80INS1_25CollectiveMainloopFwdSm80ILi4ELi1ELb0EN4cute5tupleIJNS5_1CILi128EEENS7_ILi64EEENS7_ILi96EEEEEELi96ENS_10bfloat16_tEfNS_4arch4Sm80ELb1ELb0ELb1ELb0ELb1ELb0ELb1ELb0EEENS1_21CollectiveEpilogueFwdINS6_IJS8_SA_S9_EEENS6_IJNS7_ILi1EEESI_SI_EEESC_SE_Li128ELb0ELb1ELb0ELb0EEENS1_30DynamicPersistentTileSchedulerILi128ELi128ELb0ELb1ELb0EEEEEEEEEvNT_6ParamsE)
        /*0164*/ 	.word	0x00000090


	//----- nvinfo : EIATTR_MIN_STACK_SIZE
	.align		4
.L_70:
        /*0168*/ 	.byte	0x04, 0x12
        /*016a*/ 	.short	(.L_72 - .L_71)
	.align		4
.L_71:
        /*016c*/ 	.word	index@(_ZN7cutlass13device_kernelIN5flash19enable_sm80_to_sm89INS1_16FlashAttnFwdSm80INS1_25CollectiveMainloopFwdSm80ILi4ELi1ELb0EN4cute5tupleIJNS5_1CILi128EEENS7_ILi64EEENS7_ILi96EEEEEELi96ENS_10bfloat16_tEfNS_4arch4Sm80ELb1ELb0ELb1ELb1ELb1ELb0ELb1ELb0EEENS1_21CollectiveEpilogueFwdINS6_IJS8_SA_S9_EEENS6_IJNS7_ILi1EEESI_SI_EEESC_SE_Li128ELb1ELb1ELb0ELb0EEENS1_19SingleTileSchedulerILb1ELb0ELb1ELi128EEEEEEEEEvNT_6ParamsE)
        /*0170*/ 	.word	0x00000068


	//----- nvinfo : EIATTR_MIN_STACK_SIZE
	.align		4
.L_72:
        /*0174*/ 	.byte	0x04, 0x12
        /*0176*/ 	.short	(.L_74 - .L_73)
	.align		4
.L_73:
        /*0178*/ 	.word	index@(_ZN7cutlass13device_kernelIN5flash19enable_sm80_to_sm89INS1_16FlashAttnFwdSm80INS1_25CollectiveMainloopFwdSm80ILi4ELi1ELb0EN4cute5tupleIJNS5_1CILi128EEENS7_ILi64EEENS7_ILi96EEEEEELi96ENS_10bfloat16_tEfNS_4arch4Sm80ELb1ELb0ELb1ELb1ELb1ELb1ELb1ELb0EEENS1_21CollectiveEpilogueFwdINS6_IJS8_SA_S9_EEENS6_IJNS7_ILi1EEESI_SI_EEESC_SE_Li128ELb1ELb1ELb0ELb0EEENS1_19SingleTileSchedulerILb1ELb0ELb1ELi128EEEEEEEEEvNT_6ParamsE)
        /*017c*/ 	.word	0x00000070
.L_74:


//--------------------- .nv.info._ZN7cutlass13device_kernelIN5flash19enable_sm80_to_sm89INS1_16FlashAttnFwdSm80INS1_25CollectiveMainloopFwdSm80ILi4ELi1ELb0EN4cute5tupleIJNS5_1CILi128EEENS7_ILi64EEENS7_ILi96EEEEEELi96ENS_10bfloat16_tEfNS_4arch4Sm80ELb0ELb0ELb1ELb0ELb1ELb0ELb1ELb0EEENS1_21CollectiveEpilogueFwdINS6_IJS8_SA_S9_EEENS6_IJNS7_ILi1EEESI_SI_EEESC_SE_Li128ELb0ELb1ELb0ELb0EEENS1_19SingleTileSchedulerILb0ELb0ELb1ELi128EEEEEEEEEvNT_6ParamsE --------------------------
	.section	.nv.info._ZN7cutlass13device_kernelIN5flash19enable_sm80_to_sm89INS1_16FlashAttnFwdSm80INS1_25CollectiveMainloopFwdSm80ILi4ELi1ELb0EN4cute5tupleIJNS5_1CILi128EEENS7_ILi64EEENS7_ILi96EEEEEELi96ENS_10bfloat16_tEfNS_4arch4Sm80ELb0ELb0ELb1ELb0ELb1ELb0ELb1ELb0EEENS1_21CollectiveEpilogueFwdINS6_IJS8_SA_S9_EEENS6_IJNS7_ILi1EEESI_SI_EEESC_SE_Li128ELb0ELb1ELb0ELb0EEENS1_19SingleTileSchedulerILb0ELb0ELb1ELi128EEEEEEEEEvNT_6ParamsE,"",@"SHT_CUDA_INFO"
	.sectionflags	@""
	.align	4


	//----- nvinfo : EIATTR_CUDA_API_VERSION
	.align		4
        /*0000*/ 	.byte	0x04, 0x37
        /*0002*/ 	.short	(.L_76 - .L_75)
.L_75:
        /*0004*/ 	.word	0x00000082


	//----- nvinfo : EIATTR_SW2861232_WAR
	.align		4
.L_76:
        /*0008*/ 	.byte	0x01, 0x35
	.zero		2


	//----- nvinfo : EIATTR_PARAM_CBANK
	.align		4
        /*000c*/ 	.byte	0x04, 0x0a
        /*000e*/ 	.short	(.L_78 - .L_77)
	.align		4
.L_77:
        /*0010*/ 	.word	index@(.nv.constant0._ZN7cutlass13device_kernelIN5flash19enable_sm80_to_sm89INS1_16FlashAttnFwdSm80INS1_25CollectiveMainloopFwdSm80ILi4ELi1ELb0EN4cute5tupleIJNS5_1CILi128EEENS7_ILi64EEENS7_ILi96EEEEEELi96ENS_10bfloat16_tEfNS_4arch4Sm80ELb0ELb0ELb1ELb0ELb1ELb0ELb1ELb0EEENS1_21CollectiveEpilogueFwdINS6_IJS8_SA_S9_EEENS6_IJNS7_ILi1EEESI_SI_EEESC_SE_Li128ELb0ELb1ELb0ELb0EEENS1_19SingleTileSchedulerILb0ELb0ELb1ELi128EEEEEEEEEvNT_6ParamsE)
        /*0014*/ 	.short	0x0160
        /*0016*/ 	.short	0x0418


	//----- nvinfo : EIATTR_CBANK_PARAM_SIZE
	.align		4
.L_78:
        /*0018*/ 	.byte	0x03, 0x19
        /*001a*/ 	.short	0x0418


	//----- nvinfo : EIATTR_KPARAM_INFO
	.align		4
        /*001c*/ 	.byte	0x04, 0x17
        /*001e*/ 	.short	(.L_80 - .L_79)
.L_79:
        /*0020*/ 	.word	0x00000000
        /*0024*/ 	.short	0x0000
        /*0026*/ 	.short	0x0000
        /*0028*/ 	.byte	0x00, 0xf0, 0x61, 0x10


	//----- nvinfo : EIATTR_MAXREG_COUNT
	.align		4
.L_80:
        /*002c*/ 	.byte	0x03, 0x1b
        /*002e*/ 	.short	0x00ff


	//----- nvinfo : EIATTR_NUM_BARRIERS
	.align		4
        /*0030*/ 	.byte	0x02, 0x4c
        /*0032*/ 	.byte	0x02
	.zero		1


	//----- nvinfo : EIATTR_ANNOTATIONS
	.align		4
        /*0034*/ 	.byte	0x04, 0x55
        /*0036*/ 	.short	(.L_82 - .L_81)


	//   ....[0]....
.L_81:
        /*0038*/ 	.word	0x00000001
        /*003c*/ 	.byte	0xd0, 0x03, 0x00, 0x00, 0x01, 0x00, 0x00, 0x00, 0x10, 0x04, 0x00, 0x00, 0x01, 0x00, 0x00, 0x00
        /* <DEDUP_REMOVED lines=26> */
        /*01ec*/ 	.byte	0x10, 0xab, 0x00, 0x00, 0x01, 0x00, 0x00, 0x00, 0x20, 0xab, 0x00, 0x00


	//----- nvinfo : EIATTR_MERCURY_ISA_VERSION
	.align		4
.L_82:
        /*01f8*/ 	.byte	0x03, 0x5f
        /*01fa*/ 	.short	0x0000


	//----- nvinfo : EIATTR_COOP_GROUP_MASK_REGIDS
	.align		4
        /*01fc*/ 	.byte	0x04, 0x29
        /*01fe*/ 	.short	(.L_84 - .L_83)


	//   ....[0]....
.L_83:
        /*0200*/ 	.word	0xffffffff


	//   ....[1]....
        /*0204*/ 	.word	0xffffffff


	//   ....[2]....
        /*0208*/ 	.word	0xffffffff


	//   ....[3]....
        /*020c*/ 	.word	0xffffffff


	//   ....[4]....
        /*0210*/ 	.word	0xffffffff


	//   ....[5]....
        /*0214*/ 	.word	0xffffffff


	//   ....[6]....
        /*0218*/ 	.word	0xffffffff


	//   ....[7]....
        /*021c*/ 	.word	0xffffffff


	//   ....[8]....
        /*0220*/ 	.word	0xffffffff


	//   ....[9]....
        /*0224*/ 	.word	0xffffffff


	//   ....[10]....
        /*0228*/ 	.word	0xffffffff


	//   ....[11]....
        /*022c*/ 	.word	0xffffffff


	//   ....[12]....
        /*0230*/ 	.word	0xffffffff


	//   ....[13]....
        /*0234*/ 	.word	0xffffffff


	//   ....[14]....
        /*0238*/ 	.word	0xffffffff


	//   ....[15]....
        /*023c*/ 	.word	0xffffffff


	//   ....[16]....
        /*0240*/ 	.word	0xffffffff


	//   ....[17]....
        /*0244*/ 	.word	0xffffffff


	//   ....[18]....
        /*0248*/ 	.word	0xffffffff


	//   ....[19]....
        /*024c*/ 	.word	0xffffffff


	//   ....[20]....
        /*0250*/ 	.word	0xffffffff


	//   ....[21]....
        /*0254*/ 	.word	0xffffffff


	//   ....[22]....
        /*0258*/ 	.word	0xffffffff


	//   ....[23]....
        /*025c*/ 	.word	0xffffffff


	//   ....[24]....
        /*0260*/ 	.word	0xffffffff


	//   ....[25]....
        /*0264*/ 	.word	0xffffffff


	//   ....[26]....
        /*0268*/ 	.word	0xffffffff


	//   ....[27]....
        /*026c*/ 	.word	0xffffffff


	//   ....[28]....
        /*0270*/ 	.word	0xffffffff


	//   ....[29]....
        /*0274*/ 	.word	0xffffffff


	//   ....[30]....
        /*0278*/ 	.word	0xffffffff


	//   ....[31]....
        /*027c*/ 	.word	0xffffffff


	//   ....[32]....
        /*0280*/ 	.word	0xffffffff


	//   ....[33]....
        /*0284*/ 	.word	0xffffffff


	//   ....[34]....
        /*0288*/ 	.word	0xffffffff


	//   ....[35]....
        /*028c*/ 	.word	0xffffffff


	//   ....[36]....
        /*0290*/ 	.word	0xffffffff


	//   ....[37]....
        /*0294*/ 	.word	0xffffffff


	//   ....[38]....
        /*0298*/ 	.word	0xffffffff


	//   ....[39]....
        /*029c*/ 	.word	0xffffffff


	//   ....[40]....
        /*02a0*/ 	.word	0xffffffff


	//   ....[41]....
        /*02a4*/ 	.word	0xffffffff


	//   ....[42]....
        /*02a8*/ 	.word	0xffffffff


	//   ....[43]....
        /*02ac*/ 	.word	0xffffffff


	//   ....[44]....
        /*02b0*/ 	.word	0xffffffff


	//   ....[45]....
        /*02b4*/ 	.word	0xffffffff


	//   ....[46]....
        /*02b8*/ 	.word	0xffffffff


	//   ....[47]....
        /*02bc*/ 	.word	0xffffffff


	//   ....[48]....
        /*02c0*/ 	.word	0xffffffff


	//   ....[49]....
        /*02c4*/ 	.word	0xffffffff


	//   ....[50]....
        /*02c8*/ 	.word	0xffffffff


	//   ....[51]....
        /*02cc*/ 	.word	0xffffffff


	//   ....[52]....
        /*02d0*/ 	.word	0xffffffff


	//   ....[53]....
        /*02d4*/ 	.word	0xffffffff


	//   ....[54]....
        /*02d8*/ 	.word	0xffffffff


	//   ....[55]....
        /*02dc*/ 	.word	0xffffffff


	//   ....[56]....
        /*02e0*/ 	.word	0xffffffff


	//   ....[57]....
        /*02e4*/ 	.word	0xffffffff


	//   ....[58]....
        /*02e8*/ 	.word	0xffffffff


	//   ....[59]....
        /*02ec*/ 	.word	0xffffffff


	//   ....[60]....
        /*02f0*/ 	.word	0xffffffff


	//   ....[61]....
        /*02f4*/ 	.word	0xffffffff


	//   ....[62]....
        /*02f8*/ 	.word	0xffffffff


	//   ....[63]....
        /*02fc*/ 	.word	0xffffffff


	//   ....[64]....
        /*0300*/ 	.word	0xffffffff


	//   ....[65]....
        /*0304*/ 	.word	0xffffffff


	//   ....[66]....
        /*0308*/ 	.word	0xffffffff


	//   ....[67]....
        /*030c*/ 	.word	0xffffffff


	//----- nvinfo : EIATTR_COOP_GROUP_INSTR_OFFSETS
	.align		4
.L_84:
        /*0310*/ 	.byte	0x04, 0x28
        /*0312*/ 	.short	(.L_86 - .L_85)


	//   ....[0]....
.L_85:
        /*0314*/ 	.word	0x00000660


	//   ....[1]....
        /*0318*/ 	.word	0x000006b0


	//   ....[2]....
        /*031c*/ 	.word	0x00000790


	//   ....[3]....
        /*0320*/ 	.word	0x000007c0


	//   ....[4]....
        /*0324*/ 	.word	0x00000a50


	//   ....[5]....
        /*0328*/ 	.word	0x00000a80


	//   ....[6]....
        /*032c*/ 	.word	0x00000ab0


	//   ....[7]....
        /*0330*/ 	.word	0x00000af0


	//   ....[8]....
        /*0334*/ 	.word	0x00001040


	//   ....[9]....
        /*0338*/ 	.word	0x00001070


	//   ....[10]....
        /*033c*/ 	.word	0x00001080


	//   ....[11]....
        /*0340*/ 	.word	0x000010b0


	//   ....[12]....
        /*0344*/ 	.word	0x00001730


	//   ....[13]....
        /*0348*/ 	.word	0x00001750


	//   ....[14]....
        /*034c*/ 	.word	0x00001770


	//   ....[15]....
        /*0350*/ 	.word	0x000017a0


	//   ....[16]....
        /*0354*/ 	.word	0x00002ca0


	//   ....[17]....
        /*0358*/ 	.word	0x00002cd0


	//   ....[18]....
        /*035c*/ 	.word	0x00002cf0


	//   ....[19]....
        /*0360*/ 	.word	0x00002d10


	//   ....[20]....
        /*0364*/ 	.word	0x00003580


	//   ....[21]....
        /*0368*/ 	.word	0x000036d0


	//   ....[22]....
        /*036c*/ 	.word	0x00003700


	//   ....[23]....
        /*0370*/ 	.word	0x00003800


	//   ....[24]....
        /*0374*/ 	.word	0x00003840


	//   ....[25]....
        /*0378*/ 	.word	0x00003980


	//   ....[26]....
        /*037c*/ 	.word	0x000039b0


	//   ....[27]....
        /*0380*/ 	.word	0x00003b50


	//   ....[28]....
        /*0384*/ 	.word	0x000056b0


	//   ....[29]....
        /*0388*/ 	.word	0x000056c0


	//   ....[30]....
        /*038c*/ 	.word	0x00005740


	//   ....[31]....
        /*0390*/ 	.word	0x00005770


	//   ....[32]....
        /*0394*/ 	.word	0x000059d0


	//   ....[33]....
        /*0398*/ 	.word	0x000059e0


	//   ....[34]....
        /*039c*/ 	.word	0x00005ad0


	//   ....[35]....
        /*03a0*/ 	.word	0x00005af0


	//   ....[36]....
        /*03a4*/ 	.word	0x00006ed0


	//   ....[37]....
        /*03a8*/ 	.word	0x00006f40


	//   ....[38]....
        /*03ac*/ 	.word	0x00006fe0


	//   ....[39]....
        /*03b0*/ 	.word	0x00007040


	//   ....[40]....
        /*03b4*/ 	.word	0x00007070


	//   ....[41]....
        /*03b8*/ 	.word	0x000070a0


	//   ....[42]....
        /*03bc*/ 	.word	0x000071d0


	//   ....[43]....
        /*03c0*/ 	.word	0x000076a0


	//   ....[44]....
        /*03c4*/ 	.word	0x00009690


	//   ....[45]....
        /*03c8*/ 	.word	0x000096a0


	//   ....[46]....
        /*03cc*/ 	.word	0x000096b0


	//   ....[47]....
        /*03d0*/ 	.word	0x000096c0


	//   ....[48]....
        /*03d4*/ 	.word	0x000096f0


	//   ....[49]....
        /*03d8*/ 	.word	0x00009730


	//   ....[50]....
        /*03dc*/ 	.word	0x00009740


	//   ....[51]....
        /*03e0*/ 	.word	0x00009750


	//   ....[52]....
        /*03e4*/ 	.word	0x0000ac90


	//   ....[53]....
        /*03e8*/ 	.word	0x0000aca0


	//   ....[54]....
        /*03ec*/ 	.word	0x0000acc0


	//   ....[55]....
        /*03f0*/ 	.word	0x0000acd0


	//   ....[56]....
        /*03f4*/ 	.word	0x0000ace0


	//   ....[57]....
        /*03f8*/ 	.word	0x0000acf0


	//   ....[58]....
        /*03fc*/ 	.word	0x0000ad00


	//   ....[59]....
        /*0400*/ 	.word	0x0000ad10


	//   ....[60]....
        /*0404*/ 	.word	0x0000ae80


	//   ....[61]....
        /*0408*/ 	.word	0x0000aeb0


	//   ....[62]....
        /*040c*/ 	.word	0x0000b020


	//   ....[63]....
        /*0410*/ 	.word	0x0000b050


	//   ....[64]....
        /*0414*/ 	.word	0x0000b180


	//   ....[65]....
        /*0418*/ 	.word	0x0000b1b0


	//   ....[66]....
        /*041c*/ 	.word	0x0000b2e0


	//   ....[67]....
        /*0420*/ 	.word	0x0000b300


	//----- nvinfo : EIATTR_EXIT_INSTR_OFFSETS
	.align		4
.L_86:
        /*0424*/ 	.byte	0x04, 0x1c
        /*0426*/ 	.short	(.L_88 - .L_87)


	//   ....[0]....
.L_87:
        /*0428*/ 	.word	0x00000040


	//   ....[1]....
        /*042c*/ 	.word	0x0000b310


	//   ....[2]....
        /*0430*/ 	.word	0x0000b3c0


	//   ....[3]....
        /*0434*/ 	.word	0x0000b420


	//----- nvinfo : EIATTR_CTAIDZ_USED
	.align		4
.L_88:
        /*0438*/ 	.byte	0x01, 0x04
	.zero		2


	//----- nvinfo : EIATTR_MAX_THREADS
	.align		4
        /*043c*/ 	.byte	0x04, 0x05
        /*043e*/ 	.short	(.L_90 - .L_89)
.L_89:
        /*0440*/ 	.word	0x00000080
        /*0444*/ 	.word	0x00000001
        /*0448*/ 	.word	0x00000001


	//----- nvinfo : EIATTR_CRS_STACK_SIZE
	.align		4
.L_90:
        /*044c*/ 	.byte	0x04, 0x1e
        /*044e*/ 	.short	(.L_92 - .L_91)
.L_91:
        /*0450*/ 	.word	0x00000000
.L_92:


//--------------------- .nv.info._ZN7cutlass13device_kernelIN5flash19enable_sm80_to_sm89INS1_16FlashAttnFwdSm80INS1_25CollectiveMainloopFwdSm80ILi4ELi1ELb0EN4cute5tupleIJNS5_1CILi128EEENS7_ILi64EEENS7_ILi96EEEEEELi96ENS_10bfloat16_tEfNS_4arch4Sm80ELb0ELb0ELb1ELb1ELb1ELb0ELb1ELb0EEENS1_21CollectiveEpilogueFwdINS6_IJS8_SA_S9_EEENS6_IJNS7_ILi1EEESI_SI_EEESC_SE_Li128ELb1ELb1ELb0ELb0EEENS1_19SingleTileSchedulerILb1ELb0ELb1ELi128EEEEEEEEEvNT_6ParamsE --------------------------
	.section	.nv.info._ZN7cutlass13device_kernelIN5flash19enable_sm80_to_sm89INS1_16FlashAttnFwdSm80INS1_25CollectiveMainloopFwdSm80ILi4ELi1ELb0EN4cute5tupleIJNS5_1CILi128EEENS7_ILi64EEENS7_ILi96EEEEEELi96ENS_10bfloat16_tEfNS_4arch4Sm80ELb0ELb0ELb1ELb1ELb1ELb0ELb1ELb0EEENS1_21CollectiveEpilogueFwdINS6_IJS8_SA_S9_EEENS6_IJNS7_ILi1EEESI_SI_EEESC_SE_Li128ELb1ELb1ELb0ELb0EEENS1_19SingleTileSchedulerILb1ELb0ELb1ELi128EEEEEEEEEvNT_6ParamsE,"",@"SHT_CUDA_INFO"
	.sectionflags	@""
	.align	4


	//----- nvinfo : EIATTR_CUDA_API_VERSION
	.align		4
        /*0000*/ 	.byte	0x04, 0x37
        /*0002*/ 	.short	(.L_94 - .L_93)
.L_93:
        /*0004*/ 	.word	0x00000082


	//----- nvinfo : EIATTR_SW2861232_WAR
	.align		4
.L_94:
        /*0008*/ 	.byte	0x01, 0x35
	.zero		2


	//----- nvinfo : EIATTR_PARAM_CBANK
	.align		4
        /*000c*/ 	.byte	0x04, 0x0a
        /*000e*/ 	.short	(.L_96 - .L_95)
	.align		4
.L_95:
        /*0010*/ 	.word	index@(.nv.constant0._ZN7cutlass13device_kernelIN5flash19enable_sm80_to_sm89INS1_16FlashAttnFwdSm80INS1_25CollectiveMainloopFwdSm80ILi4ELi1ELb0EN4cute5tupleIJNS5_1CILi128EEENS7_ILi64EEENS7_ILi96EEEEEELi96ENS_10bfloat16_tEfNS_4arch4Sm80ELb0ELb0ELb1ELb1ELb1ELb0ELb1ELb0EEENS1_21CollectiveEpilogueFwdINS6_IJS8_SA_S9_EEENS6_IJNS7_ILi1EEESI_SI_EEESC_SE_Li128ELb1ELb1ELb0ELb0EEENS1_19SingleTileSchedulerILb1ELb0ELb1ELi128EEEEEEEEEvNT_6ParamsE)
        /*0014*/ 	.short	0x0160
        /*0016*/ 	.short	0x0418


	//----- nvinfo : EIATTR_CBANK_PARAM_SIZE
	.align		4
.L_96:
        /*0018*/ 	.byte	0x03, 0x19
        /*001a*/ 	.short	0x0418


	//----- nvinfo : EIATTR_KPARAM_INFO
	.align		4
        /*001c*/ 	.byte	0x04, 0x17
        /*001e*/ 	.short	(.L_98 - .L_97)
.L_97:
        /*0020*/ 	.word	0x00000000
        /*0024*/ 	.short	0x0000
        /*0026*/ 	.short	0x0000
        /*0028*/ 	.byte	0x00, 0xf0, 0x61, 0x10


	//----- nvinfo : EIATTR_MAXREG_COUNT
	.align		4
.L_98:
        /*002c*/ 	.byte	0x03, 0x1b
        /*002e*/ 	.short	0x00ff


	//----- nvinfo : EIATTR_NUM_BARRIERS
	.align		4
        /*0030*/ 	.byte	0x02, 0x4c
        /*0032*/ 	.byte	0x02
	.zero		1


	//----- nvinfo : EIATTR_ANNOTATIONS
	.align		4
        /*0034*/ 	.byte	0x04, 0x55
        /*0036*/ 	.short	(.L_100 - .L_99)


	//   ....[0]....
.L_99:
        /* <DEDUP_REMOVED lines=17> */
        /*013c*/ 	.byte	0xb0, 0xb6, 0x00, 0x00


	//----- nvinfo : EIATTR_MERCURY_ISA_VERSION
	.align		4
.L_100:
        /*0140*/ 	.byte	0x03, 0x5f
        /*0142*/ 	.short	0x0000


	//----- nvinfo : EIATTR_COOP_GROUP_MASK_REGIDS
	.align		4
        /*0144*/ 	.byte	0x04, 0x29
        /*0146*/ 	.short	(.L_102 - .L_101)


	//   ....[0]....
.L_101:
        /*0148*/ 	.word	0xffffffff


	//   ....[1]....
        /*014c*/ 	.word	0xffffffff


	//   ....[2]....
        /*0150*/ 	.word	0xffffffff


	//   ....[3]....
        /*0154*/ 	.word	0xffffffff


	//   ....[4]....
        /*0158*/ 	.word	0xffffffff


	//   ....[5]....
        /*015c*/ 	.word	0xffffffff


	//   ....[6]....
        /*0160*/ 	.word	0xffffffff


	//   ....[7]....
        /*0164*/ 	.word	0xffffffff


	//   ....[8]....
        /*0168*/ 	.word	0xffffffff


	//   ....[9]....
        /*016c*/ 	.word	0xffffffff


	//   ....[10]....
        /*0170*/ 	.word	0xffffffff


	//   ....[11]....
        /*0174*/ 	.word	0xffffffff


	//   ....[12]....
        /*0178*/ 	.word	0xffffffff


	//   ....[13]....
        /*017c*/ 	.word	0xffffffff


	//   ....[14]....
        /*0180*/ 	.word	0xffffffff


	//   ....[15]....
        /*0184*/ 	.word	0xffffffff


	//   ....[16]....
        /*0188*/ 	.word	0xffffffff


	//   ....[17]....
        /*018c*/ 	.word	0xffffffff


	//   ....[18]....
        /*0190*/ 	.word	0xffffffff


	//   ....[19]....
        /*0194*/ 	.word	0xffffffff


	//   ....[20]....
        /*0198*/ 	.word	0xffffffff


	//   ....[21]....
        /*019c*/ 	.word	0xffffffff


	//   ....[22]....
        /*01a0*/ 	.word	0xffffffff


	//   ....[23]....
        /*01a4*/ 	.word	0xffffffff


	//   ....[24]....
        /*01a8*/ 	.word	0xffffffff


	//   ....[25]....
        /*01ac*/ 	.word	0xffffffff


	//   ....[26]....
        /*01b0*/ 	.word	0xffffffff


	//   ....[27]....
        /*01b4*/ 	.word	0xffffffff


	//   ....[28]....
        /*01b8*/ 	.word	0xffffffff


	//   ....[29]....
        /*01bc*/ 	.word	0xffffffff


	//   ....[30]....
        /*01c0*/ 	.word	0xffffffff


	//   ....[31]....
        /*01c4*/ 	.word	0xffffffff


	//   ....[32]....
        /*01c8*/ 	.word	0xffffffff


	//   ....[33]....
        /*01cc*/ 	.word	0xffffffff


	//   ....[34]....
        /*01d0*/ 	.word	0xffffffff


	//   ....[35]....
        /*01d4*/ 	.word	0xffffffff


	//   ....[36]....
        /*01d8*/ 	.word	0xffffffff


	//   ....[37]....
        /*01dc*/ 	.word	0xffffffff


	//   ....[38]....
        /*01e0*/ 	.word	0xffffffff


	//   ....[39]....
        /*01e4*/ 	.word	0xffffffff


	//   ....[40]....
        /*01e8*/ 	.word	0xffffffff


	//   ....[41]....
        /*01ec*/ 	.word	0xffffffff


	//   ....[42]....
        /*01f0*/ 	.word	0xffffffff


	//   ....[43]....
        /*01f4*/ 	.word	0xffffffff


	//   ....[44]....
        /*01f8*/ 	.word	0xffffffff


	//   ....[45]....
        /*01fc*/ 	.word	0xffffffff


	//   ....[46]....
        /*0200*/ 	.word	0xffffffff


	//   ....[47]....
        /*0204*/ 	.word	0xffffffff


	//   ....[48]....
        /*0208*/ 	.word	0xffffffff


	//   ....[49]....
        /*020c*/ 	.word	0xffffffff


	//   ....[50]....
        /*0210*/ 	.word	0xffffffff


	//   ....[51]....
        /*0214*/ 	.word	0xffffffff


	//   ....[52]....
        /*0218*/ 	.word	0xffffffff


	//   ....[53]....
        /*021c*/ 	.word	0xffffffff


	//   ....[54]....
        /*0220*/ 	.word	0xffffffff


	//   ....[55]....
        /*0224*/ 	.word	0xffffffff


	//   ....[56]....
        /*0228*/ 	.word	0xffffffff


	//   ....[57]....
        /*022c*/ 	.word	0xffffffff


	//   ....[58]....
        /*0230*/ 	.word	0xffffffff


	//   ....[59]....
        /*0234*/ 	.word	0xffffffff


	//   ....[60]....
        /*0238*/ 	.word	0xffffffff


	//   ....[61]....
        /*023c*/ 	.word	0xffffffff


	//   ....[62]....
        /*0240*/ 	.word	0xffffffff


	//   ....[63]....
        /*0244*/ 	.word	0xffffffff


	//   ....[64]....
        /*0248*/ 	.word	0xffffffff


	//   ....[65]....
        /*024c*/ 	.word	0xffffffff


	//   ....[66]....
        /*0250*/ 	.word	0xffffffff


	//   ....[67]....
        /*0254*/ 	.word	0xffffffff


	//   ....[68]....
        /*0258*/ 	.word	0xffffffff


	//   ....[69]....
        /*025c*/ 	.word	0xffffffff


	//   ....[70]....
        /*0260*/ 	.word	0xffffffff


	//   ....[71]....
        /*0264*/ 	.word	0xffffffff


	//   ....[72]....
        /*0268*/ 	.word	0xffffffff


	//   ....[73]....
        /*026c*/ 	.word	0xffffffff


	//   ....[74]....
        /*0270*/ 	.word	0xffffffff


	//   ....[75]....
        /*0274*/ 	.word	0xffffffff


	//   ....[76]....
        /*0278*/ 	.word	0xffffffff


	//----- nvinfo : EIATTR_COOP_GROUP_INSTR_OFFSETS
	.align		4
.L_102:
        /*027c*/ 	.byte	0x04, 0x28
        /*027e*/ 	.short	(.L_104 - .L_103)


	//   ....[0]....
.L_103:
        /*0280*/ 	.word	0x00000090


	//   ....[1]....
        /*0284*/ 	.word	0x00000f60


	//   ....[2]....
        /*0288*/ 	.word	0x00000f90


	//   ....[3]....
        /*028c*/ 	.word	0x00001130


	//   ....[4]....
        /*0290*/ 	.word	0x00001160


	//   ....[5]....
        /*0294*/ 	.word	0x00001280


	//   ....[6]....
        /*0298*/ 	.word	0x000012b0


	//   ....[7]....
        /*029c*/ 	.word	0x000013d0


	//   ....[8]....
        /*02a0*/ 	.word	0x00001410


	//   ....[9]....
        /*02a4*/ 	.word	0x000018f0


	//   ....[10]....
        /*02a8*/ 	.word	0x00001920


	//   ....[11]....
        /*02ac*/ 	.word	0x00001a30


	//   ....[12]....
        /*02b0*/ 	.word	0x00001ad0


	//   ....[13]....
        /*02b4*/ 	.word	0x00001ae0


	//   ....[14]....
        /*02b8*/ 	.word	0x00001b00


	//   ....[15]....
        /*02bc*/ 	.word	0x00001b30


	//   ....[16]....
        /*02c0*/ 	.word	0x00001b60


	//   ....[17]....
        /*02c4*/ 	.word	0x00003310


	//   ....[18]....
        /*02c8*/ 	.word	0x00003320


	//   ....[19]....
        /*02cc*/ 	.word	0x00003390


	//   ....[20]....
        /*02d0*/ 	.word	0x000033b0


	//   ....[21]....
        /*02d4*/ 	.word	0x00003c00


	//   ....[22]....
        /*02d8*/ 	.word	0x00003ce0


	//   ....[23]....
        /*02dc*/ 	.word	0x00003d40


	//   ....[24]....
        /*02e0*/ 	.word	0x00003e10


	//   ....[25]....
        /*02e4*/ 	.word	0x00003e40


	//   ....[26]....
        /*02e8*/ 	.word	0x00003f70


	//   ....[27]....
        /*02ec*/ 	.word	0x00003f90


	//   ....[28]....
        /*02f0*/ 	.word	0x000040c0


	//   ....[29]....
        /*02f4*/ 	.word	0x000059f0


	//   ....[30]....
        /*02f8*/ 	.word	0x00005a00


	//   ....[31]....
        /*02fc*/ 	.word	0x00005a10


	//   ....[32]....
        /*0300*/ 	.word	0x00005a20


	//   ....[33]....
        /*0304*/ 	.word	0x00005e30


	//   ....[34]....
        /*0308*/ 	.word	0x00005e50


	//   ....[35]....
        /*030c*/ 	.word	0x00005e70


	//   ....[36]....
        /*0310*/ 	.word	0x00005ef0


	//   ....[37]....
        /*0314*/ 	.word	0x00007140


	//   ....[38]....
        /*0318*/ 	.word	0x000071d0


	//   ....[39]....
        /*031c*/ 	.word	0x000072d0


	//   ....[40]....
        /*0320*/ 	.word	0x00007320


	//   ....[41]....
        /*0324*/ 	.word	0x00007360


	//   ....[42]....
        /*0328*/ 	.word	0x00007450


	//   ....[43]....
        /*032c*/ 	.word	0x00007460


	//   ....[44]....
        /*0330*/ 	.word	0x000079a0


	//   ....[45]....
        /*0334*/ 	.word	0x00009640


	//   ....[46]....
        /*0338*/ 	.word	0x00009650


	//   ....[47]....
        /*033c*/ 	.word	0x00009660


	//   ....[48]....
        /*0340*/ 	.word	0x00009670


	//   ....[49]....
        /*0344*/ 	.word	0x000096a0


	//   ....[50]....
        /*0348*/ 	.word	0x000096c0


	//   ....[51]....
        /*034c*/ 	.word	0x000096e0


	//   ....[52]....
        /*0350*/ 	.word	0x000096f0


	//   ....[53]....
        /*0354*/ 	.word	0x0000add0


	//   ....[54]....
        /*0358*/ 	.word	0x0000ae00


	//   ....[55]....
        /*035c*/ 	.word	0x0000ae30


	//   ....[56]....
        /*0360*/ 	.word	0x0000ae50


	//   ....[57]....
        /*0364*/ 	.word	0x0000ae60


	//   ....[58]....
        /*0368*/ 	.word	0x0000ae70


	//   ....[59]....
        /*036c*/ 	.word	0x0000ae80


	//   ....[60]....
        /*0370*/ 	.word	0x0000ae90


	//   ....[61]....
        /*0374*/ 	.word	0x0000b0b0


	//   ....[62]....
        /*0378*/ 	.word	0x0000b0c0


	//   ....[63]....
        /*037c*/ 	.word	0x0000b240


	//   ....[64]....
        /*0380*/ 	.word	0x0000b270


	//   ....[65]....
        /*0384*/ 	.word	0x0000b3c0


	//   ....[66]....
        /*0388*/ 	.word	0x0000b3f0


	//   ....[67]....
        /*038c*/ 	.word	0x0000b540


	//   ....[68]....
        /*0390*/ 	.word	0x0000b560


	//   ....[69]....
        /*0394*/ 	.word	0x0000bd50


	//   ....[70]....
        /*0398*/ 	.word	0x0000bd70


	//   ....[71]....
        /*039c*/ 	.word	0x0000bec0


	//   ....[72]....
        /*03a0*/ 	.word	0x0000bef0


	//   ....[73]....
        /*03a4*/ 	.word	0x0000c020


	//   ....[74]....
        /*03a8*/ 	.word	0x0000c050


	//   ....[75]....
        /*03ac*/ 	.word	0x0000c180


	//   ....[76]....
        /*03b0*/ 	.word	0x0000c1a0


	//----- nvinfo : EIATTR_EXIT_INSTR_OFFSETS
	.align		4
.L_104:
        /*03b4*/ 	.byte	0x04, 0x1c
        /*03b6*/ 	.short	(.L_106 - .L_105)


	//   ....[0]....
.L_105:
        /*03b8*/ 	.word	0x00000350


	//   ....[1]....
        /*03bc*/ 	.word	0x0000b570


	//   ....[2]....
        /*03c0*/ 	.word	0x0000b640


	//   ....[3]....
        /*03c4*/ 	.word	0x0000b6a0


	//   ....[4]....
        /*03c8*/ 	.word	0x0000c1b0


	//   ....[5]....
        /*03cc*/ 	.word	0x0000c260


	//   ....[6]....
        /*03d0*/ 	.word	0x0000c2c0


	//----- nvinfo : EIATTR_CTAIDZ_USED
	.align		4
.L_106:
        /*03d4*/ 	.byte	0x01, 0x04
	.zero		2


	//----- nvinfo : EIATTR_MAX_THREADS
	.align		4
        /*03d8*/ 	.byte	0x04, 0x05
        /*03da*/ 	.short	(.L_108 - .L_107)
.L_107:
        /*03dc*/ 	.word	0x00000080
        /*03e0*/ 	.word	0x00000001
        /*03e4*/ 	.word	0x00000001


	//----- nvinfo : EIATTR_CRS_STACK_SIZE
	.align		4
.L_108:
        /*03e8*/ 	.byte	0x04, 0x1e
        /*03ea*/ 	.short	(.L_110 - .L_109)
.L_109:
        /*03ec*/ 	.word	0x00000000
.L_110:


//--------------------- .nv.info._ZN7cutlass13device_kernelIN5flash19enable_sm80_to_sm89INS1_16FlashAttnFwdSm80INS1_25CollectiveMainloopFwdSm80ILi4ELi1ELb0EN4cute5tupleIJNS5_1CILi128EEENS7_ILi64EEENS7_ILi96EEEEEELi96ENS_10bfloat16_tEfNS_4arch4Sm80ELb0ELb0ELb1ELb1ELb1ELb1ELb1ELb0EEENS1_21CollectiveEpilogueFwdINS6_IJS8_SA_S9_EEENS6_IJNS7_ILi1EEESI_SI_EEESC_SE_Li128ELb1ELb1ELb0ELb0EEENS1_19SingleTileSchedulerILb1ELb0ELb1ELi128EEEEEEEEEvNT_6ParamsE --------------------------
	.section	.nv.info._ZN7cutlass13device_kernelIN5flash19enable_sm80_to_sm89INS1_16FlashAttnFwdSm80INS1_25CollectiveMainloopFwdSm80ILi4ELi1ELb0EN4cute5tupleIJNS5_1CILi128EEENS7_ILi64EEENS7_ILi96EEEEEELi96ENS_10bfloat16_tEfNS_4arch4Sm80ELb0ELb0ELb1ELb1ELb1ELb1ELb1ELb0EEENS1_21CollectiveEpilogueFwdINS6_IJS8_SA_S9_EEENS6_IJNS7_ILi1EEESI_SI_EEESC_SE_Li128ELb1ELb1ELb0ELb0EEENS1_19SingleTileSchedulerILb1ELb0ELb1ELi128EEEEEEEEEvNT_6ParamsE,"",@"SHT_CUDA_INFO"
	.sectionflags	@""
	.align	4


	//----- nvinfo : EIATTR_CUDA_API_VERSION
	.align		4
        /*0000*/ 	.byte	0x04, 0x37
        /*0002*/ 	.short	(.L_112 - .L_111)
.L_111:
        /*0004*/ 	.word	0x00000082


	//----- nvinfo : EIATTR_SW2861232_WAR
	.align		4
.L_112:
        /*0008*/ 	.byte	0x01, 0x35
	.zero		2


	//----- nvinfo : EIATTR_PARAM_CBANK
	.align		4
        /*000c*/ 	.byte	0x04, 0x0a
        /*000e*/ 	.short	(.L_114 - .L_113)
	.align		4
.L_113:
        /*0010*/ 	.word	index@(.nv.constant0._ZN7cutlass13device_kernelIN5flash19enable_sm80_to_sm89INS1_16FlashAttnFwdSm80INS1_25CollectiveMainloopFwdSm80ILi4ELi1ELb0EN4cute5tupleIJNS5_1CILi128EEENS7_ILi64EEENS7_ILi96EEEEEELi96ENS_10bfloat16_tEfNS_4arch4Sm80ELb0ELb0ELb1ELb1ELb1ELb1ELb1ELb0EEENS1_21CollectiveEpilogueFwdINS6_IJS8_SA_S9_EEENS6_IJNS7_ILi1EEESI_SI_EEESC_SE_Li128ELb1ELb1ELb0ELb0EEENS1_19SingleTileSchedulerILb1ELb0ELb1ELi128EEEEEEEEEvNT_6ParamsE)
        /*0014*/ 	.short	0x0160
        /*0016*/ 	.short	0x0418


	//----- nvinfo : EIATTR_CBANK_PARAM_SIZE
	.align		4
.L_114:
        /*0018*/ 	.byte	0x03, 0x19
        /*001a*/ 	.short	0x0418


	//----- nvinfo : EIATTR_KPARAM_INFO
	.align		4
        /*001c*/ 	.byte	0x04, 0x17
        /*001e*/ 	.short	(.L_116 - .L_115)
.L_115:
        /*0020*/ 	.word	0x00000000
        /*0024*/ 	.short	0x0000
        /*0026*/ 	.short	0x0000
        /*0028*/ 	.byte	0x00, 0xf0, 0x61, 0x10


	//----- nvinfo : EIATTR_MAXREG_COUNT
	.align		4
.L_116:
        /*002c*/ 	.byte	0x03, 0x1b
        /*002e*/ 	.short	0x00ff


	//----- nvinfo : EIATTR_NUM_BARRIERS
	.align		4
        /*0030*/ 	.byte	0x02, 0x4c
        /*0032*/ 	.byte	0x02
	.zero		1


	//----- nvinfo : EIATTR_ANNOTATIONS
	.align		4
        /*0034*/ 	.byte	0x04, 0x55
        /*0036*/ 	.short	(.L_118 - .L_117)


	//   ....[0]....
.L_117:
        /* <DEDUP_REMOVED lines=19> */


	//----- nvinfo : EIATTR_MERCURY_ISA_VERSION
	.align		4
.L_118:
        /*0150*/ 	.byte	0x03, 0x5f
        /*0152*/ 	.short	0x0000


	//----- nvinfo : EIATTR_COOP_GROUP_MASK_REGIDS
	.align		4
        /*0154*/ 	.byte	0x04, 0x29
        /*0156*/ 	.short	(.L_120 - .L_119)


	//   ....[0]....
.L_119:
        /*0158*/ 	.word	0xffffffff


	//   ....[1]....
        /*015c*/ 	.word	0xffffffff


	//   ....[2]....
        /*0160*/ 	.word	0xffffffff


	//   ....[3]....
        /*0164*/ 	.word	0xffffffff


	//   ....[4]....
        /*0168*/ 	.word	0xffffffff


	//   ....[5]....
        /*016c*/ 	.word	0xffffffff


	//   ....[6]....
        /*0170*/ 	.word	0xffffffff


	//   ....[7]....
        /*0174*/ 	.word	0xffffffff


	//   ....[8]....
        /*0178*/ 	.word	0xffffffff


	//   ....[9]....
        /*017c*/ 	.word	0xffffffff


	//   ....[10]....
        /*0180*/ 	.word	0xffffffff


	//   ....[11]....
        /*0184*/ 	.word	0xffffffff


	//   ....[12]....
        /*0188*/ 	.word	0xffffffff


	//   ....[13]....
        /*018c*/ 	.word	0xffffffff


	//   ....[14]....
        /*0190*/ 	.word	0xffffffff


	//   ....[15]....
        /*0194*/ 	.word	0xffffffff


	//   ....[16]....
        /*0198*/ 	.word	0xffffffff


	//   ....[17]....
        /*019c*/ 	.word	0xffffffff


	//   ....[18]....
        /*01a0*/ 	.word	0xffffffff


	//   ....[19]....
        /*01a4*/ 	.word	0xffffffff


	//   ....[20]....
        /*01a8*/ 	.word	0xffffffff


	//   ....[21]....
        /*01ac*/ 	.word	0xffffffff


	//   ....[22]....
        /*01b0*/ 	.word	0xffffffff


	//   ....[23]....
        /*01b4*/ 	.word	0xffffffff


	//   ....[24]....
        /*01b8*/ 	.word	0xffffffff


	//   ....[25]....
        /*01bc*/ 	.word	0xffffffff


	//   ....[26]....
        /*01c0*/ 	.word	0xffffffff


	//   ....[27]....
        /*01c4*/ 	.word	0xffffffff


	//   ....[28]....
        /*01c8*/ 	.word	0xffffffff


	//   ....[29]....
        /*01cc*/ 	.word	0xffffffff


	//   ....[30]....
        /*01d0*/ 	.word	0xffffffff


	//   ....[31]....
        /*01d4*/ 	.word	0xffffffff


	//   ....[32]....
        /*01d8*/ 	.word	0xffffffff


	//   ....[33]....
        /*01dc*/ 	.word	0xffffffff


	//   ....[34]....
        /*01e0*/ 	.word	0xffffffff


	//   ....[35]....
        /*01e4*/ 	.word	0xffffffff


	//   ....[36]....
        /*01e8*/ 	.word	0xffffffff


	//   ....[37]....
        /*01ec*/ 	.word	0xffffffff


	//   ....[38]....
        /*01f0*/ 	.word	0xffffffff


	//   ....[39]....
        /*01f4*/ 	.word	0xffffffff


	//   ....[40]....
        /*01f8*/ 	.word	0xffffffff


	//   ....[41]....
        /*01fc*/ 	.word	0xffffffff


	//   ....[42]....
        /*0200*/ 	.word	0xffffffff


	//   ....[43]....
        /*0204*/ 	.word	0xffffffff


	//   ....[44]....
        /*0208*/ 	.word	0xffffffff


	//   ....[45]....
        /*020c*/ 	.word	0xffffffff


	//   ....[46]....
        /*0210*/ 	.word	0xffffffff


	//   ....[47]....
        /*0214*/ 	.word	0xffffffff


	//   ....[48]....
        /*0218*/ 	.word	0xffffffff


	//   ....[49]....
        /*021c*/ 	.word	0xffffffff


	//   ....[50]....
        /*0220*/ 	.word	0xffffffff


	//   ....[51]....
        /*0224*/ 	.word	0xffffffff


	//   ....[52]....
        /*0228*/ 	.word	0xffffffff


	//   ....[53]....
        /*022c*/ 	.word	0xffffffff


	//   ....[54]....
        /*0230*/ 	.word	0xffffffff


	//   ....[55]....
        /*0234*/ 	.word	0xffffffff


	//   ....[56]....
        /*0238*/ 	.word	0xffffffff


	//   ....[57]....
        /*023c*/ 	.word	0xffffffff


	//   ....[58]....
        /*0240*/ 	.word	0xffffffff


	//   ....[59]....
        /*0244*/ 	.word	0xffffffff


	//   ....[60]....
        /*0248*/ 	.word	0xffffffff


	//   ....[61]....
        /*024c*/ 	.word	0xffffffff


	//   ....[62]....
        /*0250*/ 	.word	0xffffffff


	//   ....[63]....
        /*0254*/ 	.word	0xffffffff


	//   ....[64]....
        /*0258*/ 	.word	0xffffffff


	//   ....[65]....
        /*025c*/ 	.word	0xffffffff


	//   ....[66]....
        /*0260*/ 	.word	0xffffffff


	//   ....[67]....
        /*0264*/ 	.word	0xffffffff


	//   ....[68]....
        /*0268*/ 	.word	0xffffffff


	//   ....[69]....
        /*026c*/ 	.word	0xffffffff


	//   ....[70]....
        /*0270*/ 	.word	0xffffffff


	//   ....[71]....
        /*0274*/ 	.word	0xffffffff


	//   ....[72]....
        /*0278*/ 	.word	0xffffffff


	//   ....[73]....
        /*027c*/ 	.word	0xffffffff


	//   ....[74]....
        /*0280*/ 	.word	0xffffffff


	//   ....[75]....
        /*0284*/ 	.word	0xffffffff


	//   ....[76]....
        /*0288*/ 	.word	0xffffffff


	//   ....[77]....
        /*028c*/ 	.word	0xffffffff


	//   ....[78]....
        /*0290*/ 	.word	0xffffffff


	//   ....[79]....
        /*0294*/ 	.word	0xffffffff


	//   ....[80]....
        /*0298*/ 	.word	0xffffffff


	//   ....[81]....
        /*029c*/ 	.word	0xffffffff


	//   ....[82]....
        /*02a0*/ 	.word	0xffffffff


	//   ....[83]....
        /*02a4*/ 	.word	0xffffffff


	//   ....[84]....
        /*02a8*/ 	.word	0xffffffff


	//----- nvinfo : EIATTR_COOP_GROUP_INSTR_OFFSETS
	.align		4
.L_120:
        /*02ac*/ 	.byte	0x04, 0x28
        /*02ae*/ 	.short	(.L_122 - .L_121)


	//   ....[0]....
.L_121:
        /*02b0*/ 	.word	0x00000090


	//   ....[1]....
        /*02b4*/ 	.word	0x00001fa0


	//   ....[2]....
        /*02b8*/ 	.word	0x00001fb0


	//   ....[3]....
        /*02bc*/ 	.word	0x00003af0


	//   ....[4]....
        /*02c0*/ 	.word	0x00003b00


	//   ....[5]....
        /*02c4*/ 	.word	0x00005480


	//   ....[6]....
        /*02c8*/ 	.word	0x000054a0


	//   ....[7]....
        /*02cc*/ 	.word	0x000059a0


	//   ....[8]....
        /*02d0*/ 	.word	0x00005a00


	//   ....[9]....
        /*02d4*/ 	.word	0x00006750


	//   ....[10]....
        /*02d8*/ 	.word	0x00006780


	//   ....[11]....
        /*02dc*/ 	.word	0x00006940


	//   ....[12]....
        /*02e0*/ 	.word	0x00006970


	//   ....[13]....
        /*02e4*/ 	.word	0x00006a90


	//   ....[14]....
        /*02e8*/ 	.word	0x00006ac0


	//   ....[15]....
        /*02ec*/ 	.word	0x00006c10


	//   ....[16]....
        /*02f0*/ 	.word	0x00006c40


	//   ....[17]....
        /*02f4*/ 	.word	0x000070c0


	//   ....[18]....
        /*02f8*/ 	.word	0x000070f0


	//   ....[19]....
        /*02fc*/ 	.word	0x00007130


	//   ....[20]....
        /*0300*/ 	.word	0x00007150


	//   ....[21]....
        /*0304*/ 	.word	0x0000d470


	//   ....[22]....
        /*0308*/ 	.word	0x0000d480


	//   ....[23]....
        /*030c*/ 	.word	0x0000d490


	//   ....[24]....
        /*0310*/ 	.word	0x0000d4a0


	//   ....[25]....
        /*0314*/ 	.word	0x0000eab0


	//   ....[26]....
        /*0318*/ 	.word	0x0000ead0


	//   ....[27]....
        /*031c*/ 	.word	0x0000eb40


	//   ....[28]....
        /*0320*/ 	.word	0x0000eb60


	//   ....[29]....
        /*0324*/ 	.word	0x0000f3c0


	//   ....[30]....
        /*0328*/ 	.word	0x0000f4a0


	//   ....[31]....
        /*032c*/ 	.word	0x0000f530


	//   ....[32]....
        /*0330*/ 	.word	0x0000f5b0


	//   ....[33]....
        /*0334*/ 	.word	0x0000f5e0


	//   ....[34]....
        /*0338*/ 	.word	0x0000f6c0


	//   ....[35]....
        /*033c*/ 	.word	0x0000f700


	//   ....[36]....
        /*0340*/ 	.word	0x0000f830


	//   ....[37]....
        /*0344*/ 	.word	0x00011180


	//   ....[38]....
        /*0348*/ 	.word	0x00011190


	//   ....[39]....
        /*034c*/ 	.word	0x000111a0


	//   ....[40]....
        /*0350*/ 	.word	0x000111b0


	//   ....[41]....
        /*0354*/ 	.word	0x000115c0


	//   ....[42]....
        /*0358*/ 	.word	0x000115e0


	//   ....[43]....
        /*035c*/ 	.word	0x00011600


	//   ....[44]....
        /*0360*/ 	.word	0x00011680


	//   ....[45]....
        /*0364*/ 	.word	0x000128d0


	//   ....[46]....
        /*0368*/ 	.word	0x00012960


	//   ....[47]....
        /*036c*/ 	.word	0x00012a60


	//   ....[48]....
        /*0370*/ 	.word	0x00012ab0


	//   ....[49]....
        /*0374*/ 	.word	0x00012af0


	//   ....[50]....
        /*0378*/ 	.word	0x00012be0


	//   ....[51]....
        /*037c*/ 	.word	0x00012bf0


	//   ....[52]....
        /*0380*/ 	.word	0x00013130


	//   ....[53]....
        /*0384*/ 	.word	0x00014dd0


	//   ....[54]....
        /*0388*/ 	.word	0x00014de0


	//   ....[55]....
        /*038c*/ 	.word	0x00014df0


	//   ....[56]....
        /*0390*/ 	.word	0x00014e00


	//   ....[57]....
        /*0394*/ 	.word	0x00014e30


	//   ....[58]....
        /*0398*/ 	.word	0x00014e50


	//   ....[59]....
        /*039c*/ 	.word	0x00014e70


	//   ....[60]....
        /*03a0*/ 	.word	0x00014e80


	//   ....[61]....
        /*03a4*/ 	.word	0x00016560


	//   ....[62]....
        /*03a8*/ 	.word	0x00016590


	//   ....[63]....
        /*03ac*/ 	.word	0x000165c0


	//   ....[64]....
        /*03b0*/ 	.word	0x000165e0


	//   ....[65]....
        /*03b4*/ 	.word	0x000165f0


	//   ....[66]....
        /*03b8*/ 	.word	0x00016600


	//   ....[67]....
        /*03bc*/ 	.word	0x00016610


	//   ....[68]....
        /*03c0*/ 	.word	0x00016620


	//   ....[69]....
        /*03c4*/ 	.word	0x00016840


	//   ....[70]....
        /*03c8*/ 	.word	0x00016850


	//   ....[71]....
        /*03cc*/ 	.word	0x000169d0


	//   ....[72]....
        /*03d0*/ 	.word	0x00016a00


	//   ....[73]....
        /*03d4*/ 	.word	0x00016b50


	//   ....[74]....
        /*03d8*/ 	.word	0x00016b80


	//   ....[75]....
        /*03dc*/ 	.word	0x00016cd0


	//   ....[76]....
        /*03e0*/ 	.word	0x00016cf0


	//   ....[77]....
        /*03e4*/ 	.word	0x000174e0


	//   ....[78]....
        /*03e8*/ 	.word	0x00017500


	//   ....[79]....
        /*03ec*/ 	.word	0x00017650


	//   ....[80]....
        /*03f0*/ 	.word	0x00017680


	//   ....[81]....
        /*03f4*/ 	.word	0x000177b0


	//   ....[82]....
        /*03f8*/ 	.word	0x000177e0


	//   ....[83]....
        /*03fc*/ 	.word	0x00017910


	//   ....[84]....
        /*0400*/ 	.word	0x00017930


	//----- nvinfo : EIATTR_EXIT_INSTR_OFFSETS
	.align		4
.L_122:
        /*0404*/ 	.byte	0x04, 0x1c
        /*0406*/ 	.short	(.L_124 - .L_123)


	//   ....[0]....
.L_123:
        /*0408*/ 	.word	0x00000350


	//   ....[1]....
        /*040c*/ 	.word	0x00016d00


	//   ....[2]....
        /*0410*/ 	.word	0x00016dd0


	//   ....[3]....
        /*0414*/ 	.word	0x00016e30


	//   ....[4]....
        /*0418*/ 	.word	0x00017940


	//   ....[5]....
        /*041c*/ 	.word	0x000179f0


	//   ....[6]....
        /*0420*/ 	.word	0x00017a50


	//----- nvinfo : EIATTR_CTAIDZ_USED
	.align		4
.L_124:
        /*0424*/ 	.byte	0x01, 0x04
	.zero		2


	//----- nvinfo : EIATTR_MAX_THREADS
	.align		4
        /*0428*/ 	.byte	0x04, 0x05
        /*042a*/ 	.short	(.L_126 - .L_125)
.L_125:
        /*042c*/ 	.word	0x00000080
        /*0430*/ 	.word	0x00000001
        /*0434*/ 	.word	0x00000001


	//----- nvinfo : EIATTR_CRS_STACK_SIZE
	.align		4
.L_126:
        /*0438*/ 	.byte	0x04, 0x1e
        /*043a*/ 	.short	(.L_128 - .L_127)
.L_127:
        /*043c*/ 	.word	0x00000000
.L_128:


//--------------------- .nv.info._ZN7cutlass13device_kernelIN5flash19enable_sm80_to_sm89INS1_16FlashAttnFwdSm80INS1_25CollectiveMainloopFwdSm80ILi4ELi1ELb0EN4cute5tupleIJNS5_1CILi128EEENS7_ILi48EEENS7_ILi96EEEEEELi96ENS_10bfloat16_tEfNS_4arch4Sm80ELb0ELb1ELb1ELb0ELb1ELb0ELb1ELb0EEENS1_21CollectiveEpilogueFwdINS6_IJS8_SA_S9_EEENS6_IJNS7_ILi1EEESI_SI_EEESC_SE_Li128ELb0ELb1ELb0ELb0EEENS1_19SingleTileSchedulerILb0ELb0ELb1ELi128EEEEEEEEEvNT_6ParamsE --------------------------
	.section	.nv.info._ZN7cutlass13device_kernelIN5flash19enable_sm80_to_sm89INS1_16FlashAttnFwdSm80INS1_25CollectiveMainloopFwdSm80ILi4ELi1ELb0EN4cute5tupleIJNS5_1CILi128EEENS7_ILi48EEENS7_ILi96EEEEEELi96ENS_10bfloat16_tEfNS_4arch4Sm80ELb0ELb1ELb1ELb0ELb1ELb0ELb1ELb0EEENS1_21CollectiveEpilogueFwdINS6_IJS8_SA_S9_EEENS6_IJNS7_ILi1EEESI_SI_EEESC_SE_Li128ELb0ELb1ELb0ELb0EEENS1_19SingleTileSchedulerILb0ELb0ELb1ELi128EEEEEEEEEvNT_6ParamsE,"",@"SHT_CUDA_INFO"
	.sectionflags	@""
	.align	4


	//----- nvinfo : EIATTR_CUDA_API_VERSION
	.align		4
        /*0000*/ 	.byte	0x04, 0x37
        /*0002*/ 	.short	(.L_130 - .L_129)
.L_129:
        /*0004*/ 	.word	0x00000082


	//----- nvinfo : EIATTR_SW2861232_WAR
	.align		4
.L_130:
        /*0008*/ 	.byte	0x01, 0x35
	.zero		2


	//----- nvinfo : EIATTR_PARAM_CBANK
	.align		4
        /*000c*/ 	.byte	0x04, 0x0a
        /*000e*/ 	.short	(.L_132 - .L_131)
	.align		4
.L_131:
        /*0010*/ 	.word	index@(.nv.constant0._ZN7cutlass13device_kernelIN5flash19enable_sm80_to_sm89INS1_16FlashAttnFwdSm80INS1_25CollectiveMainloopFwdSm80ILi4ELi1ELb0EN4cute5tupleIJNS5_1CILi128EEENS7_ILi48EEENS7_ILi96EEEEEELi96ENS_10bfloat16_tEfNS_4arch4Sm80ELb0ELb1ELb1ELb0ELb1ELb0ELb1ELb0EEENS1_21CollectiveEpilogueFwdINS6_IJS8_SA_S9_EEENS6_IJNS7_ILi1EEESI_SI_EEESC_SE_Li128ELb0ELb1ELb0ELb0EEENS1_19SingleTileSchedulerILb0ELb0ELb1ELi128EEEEEEEEEvNT_6ParamsE)
        /*0014*/ 	.short	0x0160
        /*0016*/ 	.short	0x0418


	//----- nvinfo : EIATTR_CBANK_PARAM_SIZE
	.align		4
.L_132:
        /*0018*/ 	.byte	0x03, 0x19
        /*001a*/ 	.short	0x0418


	//----- nvinfo : EIATTR_KPARAM_INFO
	.align		4
        /*001c*/ 	.byte	0x04, 0x17
        /*001e*/ 	.short	(.L_134 - .L_133)
.L_133:
        /*0020*/ 	.word	0x00000000
        /*0024*/ 	.short	0x0000
        /*0026*/ 	.short	0x0000
        /*0028*/ 	.byte	0x00, 0xf0, 0x61, 0x10


	//----- nvinfo : EIATTR_MAXREG_COUNT
	.align		4
.L_134:
        /*002c*/ 	.byte	0x03, 0x1b
        /*002e*/ 	.short	0x00ff


	//----- nvinfo : EIATTR_NUM_BARRIERS
	.align		4
        /*0030*/ 	.byte	0x02, 0x4c
        /*0032*/ 	.byte	0x02
	.zero		1


	//----- nvinfo : EIATTR_ANNOTATIONS
	.align		4
        /*0034*/ 	.byte	0x04, 0x55
        /*0036*/ 	.short	(.L_136 - .L_135)


	//   ....[0]....
.L_135:
        /* <DEDUP_REMOVED lines=36> */


	//----- nvinfo : EIATTR_MERCURY_ISA_VERSION
	.align		4
.L_136:
        /*0268*/ 	.byte	0x03, 0x5f
        /*026a*/ 	.short	0x0000


	//----- nvinfo : EIATTR_COOP_GROUP_MASK_REGIDS
	.align		4
        /*026c*/ 	.byte	0x04, 0x29
        /*026e*/ 	.short	(.L_138 - .L_137)


	//   ....[0]....
.L_137:
        /*0270*/ 	.word	0xffffffff


	//   ....[1]....
        /*0274*/ 	.word	0xffffffff


	//   ....[2]....
        /*0278*/ 	.word	0xffffffff


	//   ....[3]....
        /*027c*/ 	.word	0xffffffff


	//   ....[4]....
        /*0280*/ 	.word	0xffffffff


	//   ....[5]....
        /*0284*/ 	.word	0xffffffff


	//   ....[6]....
        /*0288*/ 	.word	0xffffffff


	//   ....[7]....
        /*028c*/ 	.word	0xffffffff


	//   ....[8]....
        /*0290*/ 	.word	0xffffffff


	//   ....[9]....
        /*0294*/ 	.word	0xffffffff


	//   ....[10]....
        /*0298*/ 	.word	0xffffffff


	//   ....[11]....
        /*029c*/ 	.word	0xffffffff


	//   ....[12]....
        /*02a0*/ 	.word	0xffffffff


	//   ....[13]....
        /*02a4*/ 	.word	0xffffffff


	//   ....[14]....
        /*02a8*/ 	.word	0xffffffff


	//   ....[15]....
        /*02ac*/ 	.word	0xffffffff


	//   ....[16]....
        /*02b0*/ 	.word	0xffffffff


	//   ....[17]....
        /*02b4*/ 	.word	0xffffffff


	//   ....[18]....
        /*02b8*/ 	.word	0xffffffff


	//   ....[19]....
        /*02bc*/ 	.word	0xffffffff


	//   ....[20]....
        /*02c0*/ 	.word	0xffffffff


	//   ....[21]....
        /*02c4*/ 	.word	0xffffffff


	//   ....[22]....
        /*02c8*/ 	.word	0xffffffff


	//   ....[23]....
        /*02cc*/ 	.word	0xffffffff


	//   ....[24]....
        /*02d0*/ 	.word	0xffffffff


	//   ....[25]....
        /*02d4*/ 	.word	0xffffffff


	//   ....[26]....
        /*02d8*/ 	.word	0xffffffff


	//   ....[27]....
        /*02dc*/ 	.word	0xffffffff


	//   ....[28]....
        /*02e0*/ 	.word	0xffffffff


	//   ....[29]....
        /*02e4*/ 	.word	0xffffffff


	//   ....[30]....
        /*02e8*/ 	.word	0xffffffff


	//   ....[31]....
        /*02ec*/ 	.word	0xffffffff


	//   ....[32]....
        /*02f0*/ 	.word	0xffffffff


	//   ....[33]....
        /*02f4*/ 	.word	0xffffffff


	//   ....[34]....
        /*02f8*/ 	.word	0xffffffff


	//   ....[35]....
        /*02fc*/ 	.word	0xffffffff


	//   ....[36]....
        /*0300*/ 	.word	0xffffffff


	//   ....[37]....
        /*0304*/ 	.word	0xffffffff


	//   ....[38]....
        /*0308*/ 	.word	0xffffffff


	//   ....[39]....
        /*030c*/ 	.word	0xffffffff


	//   ....[40]....
        /*0310*/ 	.word	0xffffffff


	//   ....[41]....
        /*0314*/ 	.word	0xffffffff


	//   ....[42]....
        /*0318*/ 	.word	0xffffffff


	//   ....[43]....
        /*031c*/ 	.word	0xffffffff


	//   ....[44]....
        /*0320*/ 	.word	0xffffffff


	//   ....[45]....
        /*0324*/ 	.word	0xffffffff


	//   ....[46]....
        /*0328*/ 	.word	0xffffffff


	//   ....[47]....
        /*032c*/ 	.word	0xffffffff


	//   ....[48]....
        /*0330*/ 	.word	0xffffffff


	//   ....[49]....
        /*0334*/ 	.word	0xffffffff


	//   ....[50]....
        /*0338*/ 	.word	0xffffffff


	//   ....[51]....
        /*033c*/ 	.word	0xffffffff


	//   ....[52]....
        /*0340*/ 	.word	0xffffffff


	//   ....[53]....
        /*0344*/ 	.word	0xffffffff


	//   ....[54]....
        /*0348*/ 	.word	0xffffffff


	//   ....[55]....
        /*034c*/ 	.word	0xffffffff


	//   ....[56]....
        /*0350*/ 	.word	0xffffffff


	//   ....[57]....
        /*0354*/ 	.word	0xffffffff


	//   ....[58]....
        /*0358*/ 	.word	0xffffffff


	//   ....[59]....
        /*035c*/ 	.word	0xffffffff


	//   ....[60]....
        /*0360*/ 	.word	0xffffffff


	//   ....[61]....
        /*0364*/ 	.word	0xffffffff


	//   ....[62]....
        /*0368*/ 	.word	0xffffffff


	//   ....[63]....
        /*036c*/ 	.word	0xffffffff


	//   ....[64]....
        /*0370*/ 	.word	0xffffffff


	//   ....[65]....
        /*0374*/ 	.word	0xffffffff


	//   ....[66]....
        /*0378*/ 	.word	0xffffffff


	//   ....[67]....
        /*037c*/ 	.word	0xffffffff


	//   ....[68]....
        /*0380*/ 	.word	0xffffffff


	//   ....[69]....
        /*0384*/ 	.word	0xffffffff


	//   ....[70]....
        /*0388*/ 	.word	0xffffffff


	//   ....[71]....
        /*038c*/ 	.word	0xffffffff


	//   ....[72]....
        /*0390*/ 	.word	0xffffffff


	//   ....[73]....
        /*0394*/ 	.word	0xffffffff


	//   ....[74]....
        /*0398*/ 	.word	0xffffffff


	//   ....[75]....
        /*039c*/ 	.word	0xffffffff


	//   ....[76]....
        /*03a0*/ 	.word	0xffffffff


	//   ....[77]....
        /*03a4*/ 	.word	0xffffffff


	//   ....[78]....
        /*03a8*/ 	.word	0xffffffff


	//   ....[79]....
        /*03ac*/ 	.word	0xffffffff


	//   ....[80]....
        /*03b0*/ 	.word	0xffffffff


	//   ....[81]....
        /*03b4*/ 	.word	0xffffffff


	//   ....[82]....
        /*03b8*/ 	.word	0xffffffff


	//   ....[83]....
        /*03bc*/ 	.word	0xffffffff


	//   ....[84]....
        /*03c0*/ 	.word	0xffffffff


	//   ....[85]....
        /*03c4*/ 	.word	0xffffffff


	//   ....[86]....
        /*03c8*/ 	.word	0xffffffff


	//   ....[87]....
        /*03cc*/ 	.word	0xffffffff


	//   ....[88]....
        /*03d0*/ 	.word	0xffffffff


	//   ....[89]....
        /*03d4*/ 	.word	0xffffffff


	//   ....[90]....
        /*03d8*/ 	.word	0xffffffff


	//   ....[91]....
        /*03dc*/ 	.word	0xffffffff


	//   ....[92]....
        /*03e0*/ 	.word	0xffffffff


	//   ....[93]....
        /*03e4*/ 	.word	0xffffffff


	//   ....[94]....
        /*03e8*/ 	.word	0xffffffff


	//   ....[95]....
        /*03ec*/ 	.word	0xffffffff


	//   ....[96]....
        /*03f0*/ 	.word	0xffffffff


	//   ....[97]....
        /*03f4*/ 	.word	0xffffffff


	//   ....[98]....
        /*03f8*/ 	.word	0xffffffff


	//   ....[99]....
        /*03fc*/ 	.word	0xffffffff


	//   ....[100]....
        /*0400*/ 	.word	0xffffffff


	//   ....[101]....
        /*0404*/ 	.word	0xffffffff


	//   ....[102]....
        /*0408*/ 	.word	0xffffffff


	//   ....[103]....
        /*040c*/ 	.word	0xffffffff


	//   ....[104]....
        /*0410*/ 	.word	0xffffffff


	//   ....[105]....
        /*0414*/ 	.word	0xffffffff


	//   ....[106]....
        /*0418*/ 	.word	0xffffffff


	//   ....[107]....
        /*041c*/ 	.word	0xffffffff


	//   ....[108]....
        /*0420*/ 	.word	0xffffffff


	//   ....[109]....
        /*0424*/ 	.word	0xffffffff


	//   ....[110]....
        /*0428*/ 	.word	0xffffffff


	//   ....[111]....
        /*042c*/ 	.word	0xffffffff


	//   ....[112]....
        /*0430*/ 	.word	0xffffffff


	//   ....[113]....
        /*0434*/ 	.word	0xffffffff


	//   ....[114]....
        /*0438*/ 	.word	0xffffffff


	//   ....[115]....
        /*043c*/ 	.word	0xffffffff


	//   ....[116]....
        /*0440*/ 	.word	0xffffffff


	//   ....[117]....
        /*0444*/ 	.word	0xffffffff


	//   ....[118]....
        /*0448*/ 	.word	0xffffffff


	//   ....[119]....
        /*044c*/ 	.word	0xffffffff


	//   ....[120]....
        /*0450*/ 	.word	0xffffffff


	//   ....[121]....
        /*0454*/ 	.word	0xffffffff


	//   ....[122]....
        /*0458*/ 	.word	0xffffffff


	//   ....[123]....
        /*045c*/ 	.word	0xffffffff


	//   ....[124]....
        /*0460*/ 	.word	0xffffffff


	//   ....[125]....
        /*0464*/ 	.word	0xffffffff


	//   ....[126]....
        /*0468*/ 	.word	0xffffffff


	//   ....[127]....
        /*046c*/ 	.word	0xffffffff


	//----- nvinfo : EIATTR_COOP_GROUP_INSTR_OFFSETS
	.align		4
.L_138:
        /*0470*/ 	.byte	0x04, 0x28
        /*0472*/ 	.short	(.L_140 - .L_139)


	//   ....[0]....
.L_139:
        /*0474*/ 	.word	0x00000e80


	//   ....[1]....
        /*0478*/ 	.word	0x00000eb0


	//   ....[2]....
        /*047c*/ 	.word	0x00000ee0


	//   ....[3]....
        /*0480*/ 	.word	0x00000f10


	//   ....[4]....
        /*0484*/ 	.word	0x00000f80


	//   ....[5]....
        /*0488*/ 	.word	0x00000fb0


	//   ....[6]....
        /*048c*/ 	.word	0x00001050


	//   ....[7]....
        /*0490*/ 	.word	0x00001060


	//   ....[8]....
        /*0494*/ 	.word	0x000014f0


	//   ....[9]....
        /*0498*/ 	.word	0x00001520


	//   ....[10]....
        /*049c*/ 	.word	0x00001540


	//   ....[11]....
        /*04a0*/ 	.word	0x00001560


	//   ....[12]....
        /*04a4*/ 	.word	0x00001830


	//   ....[13]....
        /*04a8*/ 	.word	0x00001930


	//   ....[14]....
        /*04ac*/ 	.word	0x00001c60


	//   ....[15]....
        /*04b0*/ 	.word	0x00001c70


	//   ....[16]....
        /*04b4*/ 	.word	0x000028c0


	//   ....[17]....
        /*04b8*/ 	.word	0x000028d0


	//   ....[18]....
        /*04bc*/ 	.word	0x00002950


	//   ....[19]....
        /*04c0*/ 	.word	0x00002970


	//   ....[20]....
        /*04c4*/ 	.word	0x00002d80


	//   ....[21]....
        /*04c8*/ 	.word	0x00003010


	//   ....[22]....
        /*04cc*/ 	.word	0x000036b0


	//   ....[23]....
        /*04d0*/ 	.word	0x00003c90


	//   ....[24]....
        /*04d4*/ 	.word	0x000047a0


	//   ....[25]....
        /*04d8*/ 	.word	0x00004830


	//   ....[26]....
        /*04dc*/ 	.word	0x000048a0


	//   ....[27]....
        /*04e0*/ 	.word	0x000048c0


	//   ....[28]....
        /*04e4*/ 	.word	0x000048e0


	//   ....[29]....
        /*04e8*/ 	.word	0x00004990


	//   ....[30]....
        /*04ec*/ 	.word	0x00004a40


	//   ....[31]....
        /*04f0*/ 	.word	0x00004ac0


	//   ....[32]....
        /*04f4*/ 	.word	0x00005f80


	//   ....[33]....
        /*04f8*/ 	.word	0x00005f90


	//   ....[34]....
        /*04fc*/ 	.word	0x00006070


	//   ....[35]....
        /*0500*/ 	.word	0x00006080


	//   ....[36]....
        /*0504*/ 	.word	0x00007080


	//   ....[37]....
        /*0508*/ 	.word	0x00007090


	//   ....[38]....
        /*050c*/ 	.word	0x00007110


	//   ....[39]....
        /*0510*/ 	.word	0x00007150


	//   ....[40]....
        /*0514*/ 	.word	0x000072e0


	//   ....[41]....
        /*0518*/ 	.word	0x00007510


	//   ....[42]....
        /*051c*/ 	.word	0x00007a60


	//   ....[43]....
        /*0520*/ 	.word	0x00007ef0


	//   ....[44]....
        /*0524*/ 	.word	0x00008510


	//   ....[45]....
        /*0528*/ 	.word	0x00008610


	//   ....[46]....
        /*052c*/ 	.word	0x000086d0


	//   ....[47]....
        /*0530*/ 	.word	0x00008790


	//   ....[48]....
        /*0534*/ 	.word	0x00008820


	//   ....[49]....
        /*0538*/ 	.word	0x000088e0


	//   ....[50]....
        /*053c*/ 	.word	0x00008b00


	//   ....[51]....
        /*0540*/ 	.word	0x00008b20


	//   ....[52]....
        /*0544*/ 	.word	0x0000a900


	//   ....[53]....
        /*0548*/ 	.word	0x0000a910


	//   ....[54]....
        /*054c*/ 	.word	0x0000a9f0


	//   ....[55]....
        /*0550*/ 	.word	0x0000aa00


	//   ....[56]....
        /*0554*/ 	.word	0x0000ba00


	//   ....[57]....
        /*0558*/ 	.word	0x0000ba10


	//   ....[58]....
        /*055c*/ 	.word	0x0000ba90


	//   ....[59]....
        /*0560*/ 	.word	0x0000bad0


	//   ....[60]....
        /*0564*/ 	.word	0x0000bd60


	//   ....[61]....
        /*0568*/ 	.word	0x0000bdb0


	//   ....[62]....
        /*056c*/ 	.word	0x0000be50


	//   ....[63]....
        /*0570*/ 	.word	0x0000be90


	//   ....[64]....
        /*0574*/ 	.word	0x0000bec0


	//   ....[65]....
        /*0578*/ 	.word	0x0000bf70


	//   ....[66]....
        /*057c*/ 	.word	0x0000bfb0


	//   ....[67]....
        /*0580*/ 	.word	0x0000c470


	//   ....[68]....
        /*0584*/ 	.word	0x0000dad0


	//   ....[69]....
        /*0588*/ 	.word	0x0000daf0


	//   ....[70]....
        /*058c*/ 	.word	0x0000dcc0


	//   ....[71]....
        /*0590*/ 	.word	0x0000dcd0


	//   ....[72]....
        /*0594*/ 	.word	0x0000ec80


	//   ....[73]....
        /*0598*/ 	.word	0x0000ec90


	//   ....[74]....
        /*059c*/ 	.word	0x0000ed10


	//   ....[75]....
        /*05a0*/ 	.word	0x0000ed50


	//   ....[76]....
        /*05a4*/ 	.word	0x0000eed0


	//   ....[77]....
        /*05a8*/ 	.word	0x0000f440


	//   ....[78]....
        /*05ac*/ 	.word	0x0000f640


	//   ....[79]....
        /*05b0*/ 	.word	0x0000fad0


	//   ....[80]....
        /*05b4*/ 	.word	0x000103b0


	//   ....[81]....
        /*05b8*/ 	.word	0x00010490


	//   ....[82]....
        /*05bc*/ 	.word	0x000104b0


	//   ....[83]....
        /*05c0*/ 	.word	0x00010550


	//   ....[84]....
        /*05c4*/ 	.word	0x00010570


	//   ....[85]....
        /*05c8*/ 	.word	0x000105d0


	//   ....[86]....
        /*05cc*/ 	.word	0x00010710


	//   ....[87]....
        /*05d0*/ 	.word	0x00010730


	//   ....[88]....
        /*05d4*/ 	.word	0x00011f70


	//   ....[89]....
        /*05d8*/ 	.word	0x00011f80


	//   ....[90]....
        /*05dc*/ 	.word	0x00011f90


	//   ....[91]....
        /*05e0*/ 	.word	0x00011fa0


	//   ....[92]....
        /*05e4*/ 	.word	0x00011fd0


	//   ....[93]....
        /*05e8*/ 	.word	0x00011ff0


	//   ....[94]....
        /*05ec*/ 	.word	0x00012010


	//   ....[95]....
        /*05f0*/ 	.word	0x00012020


	//   ....[96]....
        /*05f4*/ 	.word	0x00013780


	//   ....[97]....
        /*05f8*/ 	.word	0x00013790


	//   ....[98]....
        /*05fc*/ 	.word	0x000137b0


	//   ....[99]....
        /*0600*/ 	.word	0x000137c0


	//   ....[100]....
        /*0604*/ 	.word	0x000137d0


	//   ....[101]....
        /*0608*/ 	.word	0x000137e0


	//   ....[102]....
        /*060c*/ 	.word	0x000137f0


	//   ....[103]....
        /*0610*/ 	.word	0x00013800


	//   ....[104]....
        /*0614*/ 	.word	0x00013830


	//   ....[105]....
        /*0618*/ 	.word	0x00013850


	//   ....[106]....
        /*061c*/ 	.word	0x00013a70


	//   ....[107]....
        /*0620*/ 	.word	0x00013aa0


	//   ....[108]....
        /*0624*/ 	.word	0x00013bf0


	//   ....[109]....
        /*0628*/ 	.word	0x00013c20


	//   ....[110]....
        /*062c*/ 	.word	0x00013d70


	//   ....[111]....
        /*0630*/ 	.word	0x00013d90


	//   ....[112]....
        /*0634*/ 	.word	0x00014430


	//   ....[113]....
        /*0638*/ 	.word	0x00014450


	//   ....[114]....
        /*063c*/ 	.word	0x000145a0


	//   ....[115]....
        /*0640*/ 	.word	0x000145d0


	//   ....[116]....
        /*0644*/ 	.word	0x00014700


	//   ....[117]....
        /*0648*/ 	.word	0x00014730


	//   ....[118]....
        /*064c*/ 	.word	0x00014860


	//   ....[119]....
        /*0650*/ 	.word	0x00014880


	//   ....[120]....
        /*0654*/ 	.word	0x000149d0


	//   ....[121]....
        /*0658*/ 	.word	0x00014a10


	//   ....[122]....
        /*065c*/ 	.word	0x00014a50


	//   ....[123]....
        /*0660*/ 	.word	0x00014a90


	//   ....[124]....
        /*0664*/ 	.word	0x00014ad0


	//   ....[125]....
        /*0668*/ 	.word	0x00014b10


	//   ....[126]....
        /*066c*/ 	.word	0x00014b50


	//   ....[127]....
        /*0670*/ 	.word	0x00014b90


	//----- nvinfo : EIATTR_EXIT_INSTR_OFFSETS
	.align		4
.L_140:
        /*0674*/ 	.byte	0x04, 0x1c
        /*0676*/ 	.short	(.L_142 - .L_141)


	//   ....[0]....
.L_141:
        /*0678*/ 	.word	0x00000040


	//   ....[1]....
        /*067c*/ 	.word	0x00013da0


	//   ....[2]....
        /*0680*/ 	.word	0x00013e70


	//   ....[3]....
        /*0684*/ 	.word	0x00013ed0


	//   ....[4]....
        /*0688*/ 	.word	0x00014890


	//   ....[5]....
        /*068c*/ 	.word	0x00014940


	//   ....[6]....
        /*0690*/ 	.word	0x000149a0


	//----- nvinfo : EIATTR_CTAIDZ_USED
	.align		4
.L_142:
        /*0694*/ 	.byte	0x01, 0x04
	.zero		2


	//----- nvinfo : EIATTR_MAX_THREADS
	.align		4
        /*0698*/ 	.byte	0x04, 0x05
        /*069a*/ 	.short	(.L_144 - .L_143)
.L_143:
        /*069c*/ 	.word	0x00000080
        /*06a0*/ 	.word	0x00000001
        /*06a4*/ 	.word	0x00000001


	//----- nvinfo : EIATTR_CRS_STACK_SIZE
	.align		4
.L_144:
        /*06a8*/ 	.byte	0x04, 0x1e
        /*06aa*/ 	.short	(.L_146 - .L_145)
.L_145:
        /*06ac*/ 	.word	0x00000000
.L_146:


//--------------------- .nv.info._ZN7cutlass13device_kernelIN5flash19enable_sm80_to_sm89INS1_16FlashAttnFwdSm80INS1_25CollectiveMainloopFwdSm80ILi4ELi1ELb0EN4cute5tupleIJNS5_1CILi128EEENS7_ILi48EEENS7_ILi96EEEEEELi96ENS_10bfloat16_tEfNS_4arch4Sm80ELb0ELb1ELb1ELb1ELb1ELb0ELb1ELb0EEENS1_21CollectiveEpilogueFwdINS6_IJS8_SA_S9_EEENS6_IJNS7_ILi1EEESI_SI_EEESC_SE_Li128ELb1ELb1ELb0ELb0EEENS1_19SingleTileSchedulerILb1ELb0ELb1ELi128EEEEEEEEEvNT_6ParamsE --------------------------
	.section	.nv.info._ZN7cutlass13device_kernelIN5flash19enable_sm80_to_sm89INS1_16FlashAttnFwdSm80INS1_25CollectiveMainloopFwdSm80ILi4ELi1ELb0EN4cute5tupleIJNS5_1CILi128EEENS7_ILi48EEENS7_ILi96EEEEEELi96ENS_10bfloat16_tEfNS_4arch4Sm80ELb0ELb1ELb1ELb1ELb1ELb0ELb1ELb0EEENS1_21CollectiveEpilogueFwdINS6_IJS8_SA_S9_EEENS6_IJNS7_ILi1EEESI_SI_EEESC_SE_Li128ELb1ELb1ELb0ELb0EEENS1_19SingleTileSchedulerILb1ELb0ELb1ELi128EEEEEEEEEvNT_6ParamsE,"",@"SHT_CUDA_INFO"
	.sectionflags	@""
	.align	4


	//----- nvinfo : EIATTR_CUDA_API_VERSION
	.align		4
        /*0000*/ 	.byte	0x04, 0x37
        /*0002*/ 	.short	(.L_148 - .L_147)
.L_147:
        /*0004*/ 	.word	0x00000082


	//----- nvinfo : EIATTR_SW2861232_WAR
	.align		4
.L_148:
        /*0008*/ 	.byte	0x01, 0x35
	.zero		2


	//----- nvinfo : EIATTR_PARAM_CBANK
	.align		4
        /*000c*/ 	.byte	0x04, 0x0a
        /*000e*/ 	.short	(.L_150 - .L_149)
	.align		4
.L_149:
        /*0010*/ 	.word	index@(.nv.constant0._ZN7cutlass13device_kernelIN5flash19enable_sm80_to_sm89INS1_16FlashAttnFwdSm80INS1_25CollectiveMainloopFwdSm80ILi4ELi1ELb0EN4cute5tupleIJNS5_1CILi128EEENS7_ILi48EEENS7_ILi96EEEEEELi96ENS_10bfloat16_tEfNS_4arch4Sm80ELb0ELb1ELb1ELb1ELb1ELb0ELb1ELb0EEENS1_21CollectiveEpilogueFwdINS6_IJS8_SA_S9_EEENS6_IJNS7_ILi1EEESI_SI_EEESC_SE_Li128ELb1ELb1ELb0ELb0EEENS1_19SingleTileSchedulerILb1ELb0ELb1ELi128EEEEEEEEEvNT_6ParamsE)
        /*0014*/ 	.short	0x0160
        /*0016*/ 	.short	0x0418


	//----- nvinfo : EIATTR_CBANK_PARAM_SIZE
	.align		4
.L_150:
        /*0018*/ 	.byte	0x03, 0x19
        /*001a*/ 	.short	0x0418


	//----- nvinfo : EIATTR_KPARAM_INFO
	.align		4
        /*001c*/ 	.byte	0x04, 0x17
        /*001e*/ 	.short	(.L_152 - .L_151)
.L_151:
        /*0020*/ 	.word	0x00000000
        /*0024*/ 	.short	0x0000
        /*0026*/ 	.short	0x0000
        /*0028*/ 	.byte	0x00, 0xf0, 0x61, 0x10


	//----- nvinfo : EIATTR_MAXREG_COUNT
	.align		4
.L_152:
        /*002c*/ 	.byte	0x03, 0x1b
        /*002e*/ 	.short	0x00ff


	//----- nvinfo : EIATTR_NUM_BARRIERS
	.align		4
        /*0030*/ 	.byte	0x02, 0x4c
        /*0032*/ 	.byte	0x02
	.zero		1


	//----- nvinfo : EIATTR_ANNOTATIONS
	.align		4
        /*0034*/ 	.byte	0x04, 0x55
        /*0036*/ 	.short	(.L_154 - .L_153)


	//   ....[0]....
.L_153:
        /* <DEDUP_REMOVED lines=45> */


	//----- nvinfo : EIATTR_MERCURY_ISA_VERSION
	.align		4
.L_154:
        /*02f0*/ 	.byte	0x03, 0x5f
        /*02f2*/ 	.short	0x0000


	//----- nvinfo : EIATTR_COOP_GROUP_MASK_REGIDS
	.align		4
        /*02f4*/ 	.byte	0x04, 0x29
        /*02f6*/ 	.short	(.L_156 - .L_155)


	//   ....[0]....
.L_155:
        /*02f8*/ 	.word	0xffffffff


	//   ....[1]....
        /*02fc*/ 	.word	0xffffffff


	//   ....[2]....
        /*0300*/ 	.word	0xffffffff


	//   ....[3]....
        /*0304*/ 	.word	0xffffffff


	//   ....[4]....
        /*0308*/ 	.word	0xffffffff


	//   ....[5]....
        /*030c*/ 	.word	0xffffffff


	//   ....[6]....
        /*0310*/ 	.word	0xffffffff


	//   ....[7]....
        /*0314*/ 	.word	0xffffffff


	//   ....[8]....
        /*0318*/ 	.word	0xffffffff


	//   ....[9]....
        /*031c*/ 	.word	0xffffffff


	//   ....[10]....
        /*0320*/ 	.word	0xffffffff


	//   ....[11]....
        /*0324*/ 	.word	0xffffffff


	//   ....[12]....
        /*0328*/ 	.word	0xffffffff


	//   ....[13]....
        /*032c*/ 	.word	0xffffffff


	//   ....[14]....
        /*0330*/ 	.word	0xffffffff


	//   ....[15]....
        /*0334*/ 	.word	0xffffffff


	//   ....[16]....
        /*0338*/ 	.word	0xffffffff


	//   ....[17]....
        /*033c*/ 	.word	0xffffffff


	//   ....[18]....
        /*0340*/ 	.word	0xffffffff


	//   ....[19]....
        /*0344*/ 	.word	0xffffffff


	//   ....[20]....
        /*0348*/ 	.word	0xffffffff


	//   ....[21]....
        /*034c*/ 	.word	0xffffffff


	//   ....[22]....
        /*0350*/ 	.word	0xffffffff


	//   ....[23]....
        /*0354*/ 	.word	0xffffffff


	//   ....[24]....
        /*0358*/ 	.word	0xffffffff


	//   ....[25]....
        /*035c*/ 	.word	0xffffffff


	//   ....[26]....
        /*0360*/ 	.word	0xffffffff


	//   ....[27]....
        /*0364*/ 	.word	0xffffffff


	//   ....[28]....
        /*0368*/ 	.word	0xffffffff


	//   ....[29]....
        /*036c*/ 	.word	0xffffffff


	//   ....[30]....
        /*0370*/ 	.word	0xffffffff


	//   ....[31]....
        /*0374*/ 	.word	0xffffffff


	//   ....[32]....
        /*0378*/ 	.word	0xffffffff


	//   ....[33]....
        /*037c*/ 	.word	0xffffffff


	//   ....[34]....
        /*0380*/ 	.word	0xffffffff


	//   ....[35]....
        /*0384*/ 	.word	0xffffffff


	//   ....[36]....
        /*0388*/ 	.word	0xffffffff


	//   ....[37]....
        /*038c*/ 	.word	0xffffffff


	//   ....[38]....
        /*0390*/ 	.word	0xffffffff


	//   ....[39]....
        /*0394*/ 	.word	0xffffffff


	//   ....[40]....
        /*0398*/ 	.word	0xffffffff


	//   ....[41]....
        /*039c*/ 	.word	0xffffffff


	//   ....[42]....
        /*03a0*/ 	.word	0xffffffff


	//   ....[43]....
        /*03a4*/ 	.word	0xffffffff


	//   ....[44]....
        /*03a8*/ 	.word	0xffffffff


	//   ....[45]....
        /*03ac*/ 	.word	0xffffffff


	//   ....[46]....
        /*03b0*/ 	.word	0xffffffff


	//   ....[47]....
        /*03b4*/ 	.word	0xffffffff


	//   ....[48]....
        /*03b8*/ 	.word	0xffffffff


	//   ....[49]....
        /*03bc*/ 	.word	0xffffffff


	//   ....[50]....
        /*03c0*/ 	.word	0xffffffff


	//   ....[51]....
        /*03c4*/ 	.word	0xffffffff


	//   ....[52]....
        /*03c8*/ 	.word	0xffffffff


	//   ....[53]....
        /*03cc*/ 	.word	0xffffffff


	//   ....[54]....
        /*03d0*/ 	.word	0xffffffff


	//   ....[55]....
        /*03d4*/ 	.word	0xffffffff


	//   ....[56]....
        /*03d8*/ 	.word	0xffffffff


	//   ....[57]....
        /*03dc*/ 	.word	0xffffffff


	//   ....[58]....
        /*03e0*/ 	.word	0xffffffff


	//   ....[59]....
        /*03e4*/ 	.word	0xffffffff


	//   ....[60]....
        /*03e8*/ 	.word	0xffffffff


	//   ....[61]....
        /*03ec*/ 	.word	0xffffffff


	//   ....[62]....
        /*03f0*/ 	.word	0xffffffff


	//   ....[63]....
        /*03f4*/ 	.word	0xffffffff


	//   ....[64]....
        /*03f8*/ 	.word	0xffffffff


	//   ....[65]....
        /*03fc*/ 	.word	0xffffffff


	//   ....[66]....
        /*0400*/ 	.word	0xffffffff


	//   ....[67]....
        /*0404*/ 	.word	0xffffffff


	//   ....[68]....
        /*0408*/ 	.word	0xffffffff


	//   ....[69]....
        /*040c*/ 	.word	0xffffffff


	//   ....[70]....
        /*0410*/ 	.word	0xffffffff


	//   ....[71]....
        /*0414*/ 	.word	0xffffffff


	//   ....[72]....
        /*0418*/ 	.word	0xffffffff


	//   ....[73]....
        /*041c*/ 	.word	0xffffffff


	//   ....[74]....
        /*0420*/ 	.word	0xffffffff


	//   ....[75]....
        /*0424*/ 	.word	0xffffffff


	//   ....[76]....
        /*0428*/ 	.word	0xffffffff


	//   ....[77]....
        /*042c*/ 	.word	0xffffffff


	//   ....[78]....
        /*0430*/ 	.word	0xffffffff


	//   ....[79]....
        /*0434*/ 	.word	0xffffffff


	//   ....[80]....
        /*0438*/ 	.word	0xffffffff


	//   ....[81]....
        /*043c*/ 	.word	0xffffffff


	//   ....[82]....
        /*0440*/ 	.word	0xffffffff


	//   ....[83]....
        /*0444*/ 	.word	0xffffffff


	//   ....[84]....
        /*0448*/ 	.word	0xffffffff


	//   ....[85]....
        /*044c*/ 	.word	0xffffffff


	//   ....[86]....
        /*0450*/ 	.word	0xffffffff


	//   ....[87]....
        /*0454*/ 	.word	0xffffffff


	//   ....[88]....
        /*0458*/ 	.word	0xffffffff


	//   ....[89]....
        /*045c*/ 	.word	0xffffffff


	//   ....[90]....
        /*0460*/ 	.word	0xffffffff


	//   ....[91]....
        /*0464*/ 	.word	0xffffffff


	//   ....[92]....
        /*0468*/ 	.word	0xffffffff


	//   ....[93]....
        /*046c*/ 	.word	0xffffffff


	//   ....[94]....
        /*0470*/ 	.word	0xffffffff


	//   ....[95]....
        /*0474*/ 	.word	0xffffffff


	//   ....[96]....
        /*0478*/ 	.word	0xffffffff


	//   ....[97]....
        /*047c*/ 	.word	0xffffffff


	//   ....[98]....
        /*0480*/ 	.word	0xffffffff


	//   ....[99]....
        /*0484*/ 	.word	0xffffffff


	//   ....[100]....
        /*0488*/ 	.word	0xffffffff


	//   ....[101]....
        /*048c*/ 	.word	0xffffffff


	//   ....[102]....
        /*0490*/ 	.word	0xffffffff


	//   ....[103]....
        /*0494*/ 	.word	0xffffffff


	//   ....[104]....
        /*0498*/ 	.word	0xffffffff


	//   ....[105]....
        /*049c*/ 	.word	0xffffffff


	//   ....[106]....
        /*04a0*/ 	.word	0xffffffff


	//   ....[107]....
        /*04a4*/ 	.word	0xffffffff


	//   ....[108]....
        /*04a8*/ 	.word	0xffffffff


	//   ....[109]....
        /*04ac*/ 	.word	0xffffffff


	//   ....[110]....
        /*04b0*/ 	.word	0xffffffff


	//   ....[111]....
        /*04b4*/ 	.word	0xffffffff


	//   ....[112]....
        /*04b8*/ 	.word	0xffffffff


	//   ....[113]....
        /*04bc*/ 	.word	0xffffffff


	//   ....[114]....
        /*04c0*/ 	.word	0xffffffff


	//   ....[115]....
        /*04c4*/ 	.word	0xffffffff


	//   ....[116]....
        /*04c8*/ 	.word	0xffffffff


	//   ....[117]....
        /*04cc*/ 	.word	0xffffffff


	//   ....[118]....
        /*04d0*/ 	.word	0xffffffff


	//   ....[119]....
        /*04d4*/ 	.word	0xffffffff


	//   ....[120]....
        /*04d8*/ 	.word	0xffffffff


	//   ....[121]....
        /*04dc*/ 	.word	0xffffffff


	//   ....[122]....
        /*04e0*/ 	.word	0xffffffff


	//   ....[123]....
        /*04e4*/ 	.word	0xffffffff


	//   ....[124]....
        /*04e8*/ 	.word	0xffffffff


	//   ....[125]....
        /*04ec*/ 	.word	0xffffffff


	//   ....[126]....
        /*04f0*/ 	.word	0xffffffff


	//   ....[127]....
        /*04f4*/ 	.word	0xffffffff


	//   ....[128]....
        /*04f8*/ 	.word	0xffffffff


	//----- nvinfo : EIATTR_COOP_GROUP_INSTR_OFFSETS
	.align		4
.L_156:
        /*04fc*/ 	.byte	0x04, 0x28
        /*04fe*/ 	.short	(.L_158 - .L_157)


	//   ....[0]....
.L_157:
        /*0500*/ 	.word	0x00000090


	//   ....[1]....
        /*0504*/ 	.word	0x00001300


	//   ....[2]....
        /*0508*/ 	.word	0x00001340


	//   ....[3]....
        /*050c*/ 	.word	0x000014e0


	//   ....[4]....
        /*0510*/ 	.word	0x00001510


	//   ....[5]....
        /*0514*/ 	.word	0x00001630


	//   ....[6]....
        /*0518*/ 	.word	0x00001660


	//   ....[7]....
        /*051c*/ 	.word	0x00001770


	//   ....[8]....
        /*0520*/ 	.word	0x000017b0


	//   ....[9]....
        /*0524*/ 	.word	0x00001c20


	//   ....[10]....
        /*0528*/ 	.word	0x00001c40


	//   ....[11]....
        /*052c*/ 	.word	0x00001c60


	//   ....[12]....
        /*0530*/ 	.word	0x00001c70


	//   ....[13]....
        /*0534*/ 	.word	0x00001ed0


	//   ....[14]....
        /*0538*/ 	.word	0x00002010


	//   ....[15]....
        /*053c*/ 	.word	0x00002350


	//   ....[16]....
        /*0540*/ 	.word	0x00002360


	//   ....[17]....
        /*0544*/ 	.word	0x00003000


	//   ....[18]....
        /*0548*/ 	.word	0x00003030


	//   ....[19]....
        /*054c*/ 	.word	0x00003130


	//   ....[20]....
        /*0550*/ 	.word	0x00003150


	//   ....[21]....
        /*0554*/ 	.word	0x00003540


	//   ....[22]....
        /*0558*/ 	.word	0x000037b0


	//   ....[23]....
        /*055c*/ 	.word	0x00003e30


	//   ....[24]....
        /*0560*/ 	.word	0x000043f0


	//   ....[25]....
        /*0564*/ 	.word	0x00004db0


	//   ....[26]....
        /*0568*/ 	.word	0x00004e00


	//   ....[27]....
        /*056c*/ 	.word	0x00004f00


	//   ....[28]....
        /*0570*/ 	.word	0x00004f30


	//   ....[29]....
        /*0574*/ 	.word	0x00005030


	//   ....[30]....
        /*0578*/ 	.word	0x00005080


	//   ....[31]....
        /*057c*/ 	.word	0x00005210


	//   ....[32]....
        /*0580*/ 	.word	0x00005260


	//   ....[33]....
        /*0584*/ 	.word	0x00006740


	//   ....[34]....
        /*0588*/ 	.word	0x00006750


	//   ....[35]....
        /*058c*/ 	.word	0x00006830


	//   ....[36]....
        /*0590*/ 	.word	0x00006840


	//   ....[37]....
        /*0594*/ 	.word	0x000078c0


	//   ....[38]....
        /*0598*/ 	.word	0x000078e0


	//   ....[39]....
        /*059c*/ 	.word	0x00007960


	//   ....[40]....
        /*05a0*/ 	.word	0x000079a0


	//   ....[41]....
        /*05a4*/ 	.word	0x00007b20


	//   ....[42]....
        /*05a8*/ 	.word	0x00007d30


	//   ....[43]....
        /*05ac*/ 	.word	0x00008270


	//   ....[44]....
        /*05b0*/ 	.word	0x000086f0


	//   ....[45]....
        /*05b4*/ 	.word	0x00008d00


	//   ....[46]....
        /*05b8*/ 	.word	0x00008da0


	//   ....[47]....
        /*05bc*/ 	.word	0x00008fd0


	//   ....[48]....
        /*05c0*/ 	.word	0x00009070


	//   ....[49]....
        /*05c4*/ 	.word	0x00009190


	//   ....[50]....
        /*05c8*/ 	.word	0x000091b0


	//   ....[51]....
        /*05cc*/ 	.word	0x000092f0


	//   ....[52]....
        /*05d0*/ 	.word	0x00009310


	//   ....[53]....
        /*05d4*/ 	.word	0x0000b190


	//   ....[54]....
        /*05d8*/ 	.word	0x0000b1a0


	//   ....[55]....
        /*05dc*/ 	.word	0x0000b280


	//   ....[56]....
        /*05e0*/ 	.word	0x0000b290


	//   ....[57]....
        /*05e4*/ 	.word	0x0000c310


	//   ....[58]....
        /*05e8*/ 	.word	0x0000c330


	//   ....[59]....
        /*05ec*/ 	.word	0x0000c3b0


	//   ....[60]....
        /*05f0*/ 	.word	0x0000c3f0


	//   ....[61]....
        /*05f4*/ 	.word	0x0000c6d0


	//   ....[62]....
        /*05f8*/ 	.word	0x0000c720


	//   ....[63]....
        /*05fc*/ 	.word	0x0000c750


	//   ....[64]....
        /*0600*/ 	.word	0x0000c7a0


	//   ....[65]....
        /*0604*/ 	.word	0x0000c7d0


	//   ....[66]....
        /*0608*/ 	.word	0x0000c800


	//   ....[67]....
        /*060c*/ 	.word	0x0000c8e0


	//   ....[68]....
        /*0610*/ 	.word	0x0000cd90


	//   ....[69]....
        /*0614*/ 	.word	0x0000e470


	//   ....[70]....
        /*0618*/ 	.word	0x0000e4a0


	//   ....[71]....
        /*061c*/ 	.word	0x0000e630


	//   ....[72]....
        /*0620*/ 	.word	0x0000e640


	//   ....[73]....
        /*0624*/ 	.word	0x0000f670


	//   ....[74]....
        /*0628*/ 	.word	0x0000f690


	//   ....[75]....
        /*062c*/ 	.word	0x0000f710


	//   ....[76]....
        /*0630*/ 	.word	0x0000f750


	//   ....[77]....
        /*0634*/ 	.word	0x0000f8b0


	//   ....[78]....
        /*0638*/ 	.word	0x0000fe00


	//   ....[79]....
        /*063c*/ 	.word	0x0000ffe0


	//   ....[80]....
        /*0640*/ 	.word	0x00010450


	//   ....[81]....
        /*0644*/ 	.word	0x00010c10


	//   ....[82]....
        /*0648*/ 	.word	0x00010c50


	//   ....[83]....
        /*064c*/ 	.word	0x00010db0


	//   ....[84]....
        /*0650*/ 	.word	0x00010dd0


	//   ....[85]....
        /*0654*/ 	.word	0x00010ef0


	//   ....[86]....
        /*0658*/ 	.word	0x00010f10


	//   ....[87]....
        /*065c*/ 	.word	0x00011050


	//   ....[88]....
        /*0660*/ 	.word	0x00011070


	//   ....[89]....
        /*0664*/ 	.word	0x000128d0


	//   ....[90]....
        /*0668*/ 	.word	0x000128e0


	//   ....[91]....
        /*066c*/ 	.word	0x000128f0


	//   ....[92]....
        /*0670*/ 	.word	0x00012900


	//   ....[93]....
        /*0674*/ 	.word	0x00012930


	//   ....[94]....
        /*0678*/ 	.word	0x00012950


	//   ....[95]....
        /*067c*/ 	.word	0x00012970


	//   ....[96]....
        /*0680*/ 	.word	0x00012980


	//   ....[97]....
        /*0684*/ 	.word	0x00014080


	//   ....[98]....
        /*0688*/ 	.word	0x000140b0


	//   ....[99]....
        /*068c*/ 	.word	0x000140e0


	//   ....[100]....
        /*0690*/ 	.word	0x00014100


	//   ....[101]....
        /*0694*/ 	.word	0x00014110


	//   ....[102]....
        /*0698*/ 	.word	0x00014120


	//   ....[103]....
        /*069c*/ 	.word	0x00014130


	//   ....[104]....
        /*06a0*/ 	.word	0x00014140


	//   ....[105]....
        /*06a4*/ 	.word	0x00014360


	//   ....[106]....
        /*06a8*/ 	.word	0x00014370


	//   ....[107]....
        /*06ac*/ 	.word	0x000144f0


	//   ....[108]....
        /*06b0*/ 	.word	0x00014520


	//   ....[109]....
        /*06b4*/ 	.word	0x00014670


	//   ....[110]....
        /*06b8*/ 	.word	0x000146a0


	//   ....[111]....
        /*06bc*/ 	.word	0x000147f0


	//   ....[112]....
        /*06c0*/ 	.word	0x00014810


	//   ....[113]....
        /*06c4*/ 	.word	0x00015000


	//   ....[114]....
        /*06c8*/ 	.word	0x00015020


	//   ....[115]....
        /*06cc*/ 	.word	0x00015170


	//   ....[116]....
        /*06d0*/ 	.word	0x000151a0


	//   ....[117]....
        /*06d4*/ 	.word	0x000152d0


	//   ....[118]....
        /*06d8*/ 	.word	0x00015300


	//   ....[119]....
        /*06dc*/ 	.word	0x00015430


	//   ....[120]....
        /*06e0*/ 	.word	0x00015450


	//   ....[121]....
        /*06e4*/ 	.word	0x000155b0


	//   ....[122]....
        /*06e8*/ 	.word	0x00015600


	//   ....[123]....
        /*06ec*/ 	.word	0x00015650


	//   ....[124]....
        /*06f0*/ 	.word	0x000156a0


	//   ....[125]....
        /*06f4*/ 	.word	0x000156f0


	//   ....[126]....
        /*06f8*/ 	.word	0x00015740


	//   ....[127]....
        /*06fc*/ 	.word	0x00015790


	//   ....[128]....
        /*0700*/ 	.word	0x000157e0


	//----- nvinfo : EIATTR_EXIT_INSTR_OFFSETS
	.align		4
.L_158:
        /*0704*/ 	.byte	0x04, 0x1c
        /*0706*/ 	.short	(.L_160 - .L_159)


	//   ....[0]....
.L_159:
        /*0708*/ 	.word	0x00000370


	//   ....[1]....
        /*070c*/ 	.word	0x00014820


	//   ....[2]....
        /*0710*/ 	.word	0x000148f0


	//   ....[3]....
        /*0714*/ 	.word	0x00014950


	//   ....[4]....
        /*0718*/ 	.word	0x00015460


	//   ....[5]....
        /*071c*/ 	.word	0x00015510


	//   ....[6]....
        /*0720*/ 	.word	0x00015570


	//----- nvinfo : EIATTR_CTAIDZ_USED
	.align		4
.L_160:
        /*0724*/ 	.byte	0x01, 0x04
	.zero		2


	//----- nvinfo : EIATTR_MAX_THREADS
	.align		4
        /*0728*/ 	.byte	0x04, 0x05
        /*072a*/ 	.short	(.L_162 - .L_161)
.L_161:
        /*072c*/ 	.word	0x00000080
        /*0730*/ 	.word	0x00000001
        /*0734*/ 	.word	0x00000001


	//----- nvinfo : EIATTR_CRS_STACK_SIZE
	.align		4
.L_162:
        /*0738*/ 	.byte	0x04, 0x1e
        /*073a*/ 	.short	(.L_164 - .L_163)
.L_163:
        /*073c*/ 	.word	0x00000000
.L_164:


//--------------------- .nv.info._ZN7cutlass13device_kernelIN5flash19enable_sm80_to_sm89INS1_16FlashAttnFwdSm80INS1_25CollectiveMainloopFwdSm80ILi4ELi1ELb0EN4cute5tupleIJNS5_1CILi128EEENS7_ILi48EEENS7_ILi96EEEEEELi96ENS_10bfloat16_tEfNS_4arch4Sm80ELb0ELb1ELb1ELb1ELb1ELb1ELb1ELb0EEENS1_21CollectiveEpilogueFwdINS6_IJS8_SA_S9_EEENS6_IJNS7_ILi1EEESI_SI_EEESC_SE_Li128ELb1ELb1ELb0ELb0EEENS1_19SingleTileSchedulerILb1ELb0ELb1ELi128EEEEEEEEEvNT_6ParamsE --------------------------
	.section	.nv.info._ZN7cutlass13device_kernelIN5flash19enable_sm80_to_sm89INS1_16FlashAttnFwdSm80INS1_25CollectiveMainloopFwdSm80ILi4ELi1ELb0EN4cute5tupleIJNS5_1CILi128EEENS7_ILi48EEENS7_ILi96EEEEEELi96ENS_10bfloat16_tEfNS_4arch4Sm80ELb0ELb1ELb1ELb1ELb1ELb1ELb1ELb0EEENS1_21CollectiveEpilogueFwdINS6_IJS8_SA_S9_EEENS6_IJNS7_ILi1EEESI_SI_EEESC_SE_Li128ELb1ELb1ELb0ELb0EEENS1_19SingleTileSchedulerILb1ELb0ELb1ELi128EEEEEEEEEvNT_6ParamsE,"",@"SHT_CUDA_INFO"
	.sectionflags	@""
	.align	4


	//----- nvinfo : EIATTR_CUDA_API_VERSION
	.align		4
        /*0000*/ 	.byte	0x04, 0x37
        /*0002*/ 	.short	(.L_166 - .L_165)
.L_165:
        /*0004*/ 	.word	0x00000082


	//----- nvinfo : EIATTR_SW2861232_WAR
	.align		4
.L_166:
        /*0008*/ 	.byte	0x01, 0x35
	.zero		2


	//----- nvinfo : EIATTR_PARAM_CBANK
	.align		4
        /*000c*/ 	.byte	0x04, 0x0a
        /*000e*/ 	.short	(.L_168 - .L_167)
	.align		4
.L_167:
        /*0010*/ 	.word	index@(.nv.constant0._ZN7cutlass13device_kernelIN5flash19enable_sm80_to_sm89INS1_16FlashAttnFwdSm80INS1_25CollectiveMainloopFwdSm80ILi4ELi1ELb0EN4cute5tupleIJNS5_1CILi128EEENS7_ILi48EEENS7_ILi96EEEEEELi96ENS_10bfloat16_tEfNS_4arch4Sm80ELb0ELb1ELb1ELb1ELb1ELb1ELb1ELb0EEENS1_21CollectiveEpilogueFwdINS6_IJS8_SA_S9_EEENS6_IJNS7_ILi1EEESI_SI_EEESC_SE_Li128ELb1ELb1ELb0ELb0EEENS1_19SingleTileSchedulerILb1ELb0ELb1ELi128EEEEEEEEEvNT_6ParamsE)
        /*0014*/ 	.short	0x0160
        /*0016*/ 	.short	0x0418


	//----- nvinfo : EIATTR_CBANK_PARAM_SIZE
	.align		4
.L_168:
        /*0018*/ 	.byte	0x03, 0x19
        /*001a*/ 	.short	0x0418


	//----- nvinfo : EIATTR_KPARAM_INFO
	.align		4
        /*001c*/ 	.byte	0x04, 0x17
        /*001e*/ 	.short	(.L_170 - .L_169)
.L_169:
        /*0020*/ 	.word	0x00000000
        /*0024*/ 	.short	0x0000
        /*0026*/ 	.short	0x0000
        /*0028*/ 	.byte	0x00, 0xf0, 0x61, 0x10


	//----- nvinfo : EIATTR_MAXREG_COUNT
	.align		4
.L_170:
        /*002c*/ 	.byte	0x03, 0x1b
        /*002e*/ 	.short	0x00ff


	//----- nvinfo : EIATTR_NUM_BARRIERS
	.align		4
        /*0030*/ 	.byte	0x02, 0x4c
        /*0032*/ 	.byte	0x02
	.zero		1


	//----- nvinfo : EIATTR_ANNOTATIONS
	.align		4
        /*0034*/ 	.byte	0x04, 0x55
        /*0036*/ 	.short	(.L_172 - .L_171)


	//   ....[0]....
.L_171:
        /* <DEDUP_REMOVED lines=51> */


	//----- nvinfo : EIATTR_MERCURY_ISA_VERSION
	.align		4
.L_172:
        /*0358*/ 	.byte	0x03, 0x5f
        /*035a*/ 	.short	0x0000


	//----- nvinfo : EIATTR_COOP_GROUP_MASK_REGIDS
	.align		4
        /*035c*/ 	.byte	0x04, 0x29
        /*035e*/ 	.short	(.L_174 - .L_173)


	//   ....[0]....
.L_173:
        /*0360*/ 	.word	0xffffffff


	//   ....[1]....
        /*0364*/ 	.word	0xffffffff


	//   ....[2]....
        /*0368*/ 	.word	0xffffffff


	//   ....[3]....
        /*036c*/ 	.word	0xffffffff


	//   ....[4]....
        /*0370*/ 	.word	0xffffffff


	//   ....[5]....
        /*0374*/ 	.word	0xffffffff


	//   ....[6]....
        /*0378*/ 	.word	0xffffffff


	//   ....[7]....
        /*037c*/ 	.word	0xffffffff


	//   ....[8]....
        /*0380*/ 	.word	0xffffffff


	//   ....[9]....
        /*0384*/ 	.word	0xffffffff


	//   ....[10]....
        /*0388*/ 	.word	0xffffffff


	//   ....[11]....
        /*038c*/ 	.word	0xffffffff


	//   ....[12]....
        /*0390*/ 	.word	0xffffffff


	//   ....[13]....
        /*0394*/ 	.word	0xffffffff


	//   ....[14]....
        /*0398*/ 	.word	0xffffffff


	//   ....[15]....
        /*039c*/ 	.word	0xffffffff


	//   ....[16]....
        /*03a0*/ 	.word	0xffffffff


	//   ....[17]....
        /*03a4*/ 	.word	0xffffffff


	//   ....[18]....
        /*03a8*/ 	.word	0xffffffff


	//   ....[19]....
        /*03ac*/ 	.word	0xffffffff


	//   ....[20]....
        /*03b0*/ 	.word	0xffffffff


	//   ....[21]....
        /*03b4*/ 	.word	0xffffffff


	//   ....[22]....
        /*03b8*/ 	.word	0xffffffff


	//   ....[23]....
        /*03bc*/ 	.word	0xffffffff


	//   ....[24]....
        /*03c0*/ 	.word	0xffffffff


	//   ....[25]....
        /*03c4*/ 	.word	0xffffffff


	//   ....[26]....
        /*03c8*/ 	.word	0xffffffff


	//   ....[27]....
        /*03cc*/ 	.word	0xffffffff


	//   ....[28]....
        /*03d0*/ 	.word	0xffffffff


	//   ....[29]....
        /*03d4*/ 	.word	0xffffffff


	//   ....[30]....
        /*03d8*/ 	.word	0xffffffff


	//   ....[31]....
        /*03dc*/ 	.word	0xffffffff


	//   ....[32]....
        /*03e0*/ 	.word	0xffffffff


	//   ....[33]....
        /*03e4*/ 	.word	0xffffffff


	//   ....[34]....
        /*03e8*/ 	.word	0xffffffff


	//   ....[35]....
        /*03ec*/ 	.word	0xffffffff


	//   ....[36]....
        /*03f0*/ 	.word	0xffffffff


	//   ....[37]....
        /*03f4*/ 	.word	0xffffffff


	//   ....[38]....
        /*03f8*/ 	.word	0xffffffff


	//   ....[39]....
        /*03fc*/ 	.word	0xffffffff


	//   ....[40]....
        /*0400*/ 	.word	0xffffffff


	//   ....[41]....
        /*0404*/ 	.word	0xffffffff


	//   ....[42]....
        /*0408*/ 	.word	0xffffffff


	//   ....[43]....
        /*040c*/ 	.word	0xffffffff


	//   ....[44]....
        /*0410*/ 	.word	0xffffffff


	//   ....[45]....
        /*0414*/ 	.word	0xffffffff


	//   ....[46]....
        /*0418*/ 	.word	0xffffffff


	//   ....[47]....
        /*041c*/ 	.word	0xffffffff


	//   ....[48]....
        /*0420*/ 	.word	0xffffffff


	//   ....[49]....
        /*0424*/ 	.word	0xffffffff


	//   ....[50]....
        /*0428*/ 	.word	0xffffffff


	//   ....[51]....
        /*042c*/ 	.word	0xffffffff


	//   ....[52]....
        /*0430*/ 	.word	0xffffffff


	//   ....[53]....
        /*0434*/ 	.word	0xffffffff


	//   ....[54]....
        /*0438*/ 	.word	0xffffffff


	//   ....[55]....
        /*043c*/ 	.word	0xffffffff


	//   ....[56]....
        /*0440*/ 	.word	0xffffffff


	//   ....[57]....
        /*0444*/ 	.word	0xffffffff


	//   ....[58]....
        /*0448*/ 	.word	0xffffffff


	//   ....[59]....
        /*044c*/ 	.word	0xffffffff


	//   ....[60]....
        /*0450*/ 	.word	0xffffffff


	//   ....[61]....
        /*0454*/ 	.word	0xffffffff


	//   ....[62]....
        /*0458*/ 	.word	0xffffffff


	//   ....[63]....
        /*045c*/ 	.word	0xffffffff


	//   ....[64]....
        /*0460*/ 	.word	0xffffffff


	//   ....[65]....
        /*0464*/ 	.word	0xffffffff


	//   ....[66]....
        /*0468*/ 	.word	0xffffffff


	//   ....[67]....
        /*046c*/ 	.word	0xffffffff


	//   ....[68]....
        /*0470*/ 	.word	0xffffffff


	//   ....[69]....
        /*0474*/ 	.word	0xffffffff


	//   ....[70]....
        /*0478*/ 	.word	0xffffffff


	//   ....[71]....
        /*047c*/ 	.word	0xffffffff


	//   ....[72]....
        /*0480*/ 	.word	0xffffffff


	//   ....[73]....
        /*0484*/ 	.word	0xffffffff


	//   ....[74]....
        /*0488*/ 	.word	0xffffffff


	//   ....[75]....
        /*048c*/ 	.word	0xffffffff


	//   ....[76]....
        /*0490*/ 	.word	0xffffffff


	//   ....[77]....
        /*0494*/ 	.word	0xffffffff


	//   ....[78]....
        /*0498*/ 	.word	0xffffffff


	//   ....[79]....
        /*049c*/ 	.word	0xffffffff


	//   ....[80]....
        /*04a0*/ 	.word	0xffffffff


	//   ....[81]....
        /*04a4*/ 	.word	0xffffffff


	//   ....[82]....
        /*04a8*/ 	.word	0xffffffff


	//   ....[83]....
        /*04ac*/ 	.word	0xffffffff


	//   ....[84]....
        /*04b0*/ 	.word	0xffffffff


	//   ....[85]....
        /*04b4*/ 	.word	0xffffffff


	//   ....[86]....
        /*04b8*/ 	.word	0xffffffff


	//   ....[87]....
        /*04bc*/ 	.word	0xffffffff


	//   ....[88]....
        /*04c0*/ 	.word	0xffffffff


	//   ....[89]....
        /*04c4*/ 	.word	0xffffffff


	//   ....[90]....
        /*04c8*/ 	.word	0xffffffff


	//   ....[91]....
        /*04cc*/ 	.word	0xffffffff


	//   ....[92]....
        /*04d0*/ 	.word	0xffffffff


	//   ....[93]....
        /*04d4*/ 	.word	0xffffffff


	//   ....[94]....
        /*04d8*/ 	.word	0xffffffff


	//   ....[95]....
        /*04dc*/ 	.word	0xffffffff


	//   ....[96]....
        /*04e0*/ 	.word	0xffffffff


	//   ....[97]....
        /*04e4*/ 	.word	0xffffffff


	//   ....[98]....
        /*04e8*/ 	.word	0xffffffff


	//   ....[99]....
        /*04ec*/ 	.word	0xffffffff


	//   ....[100]....
        /*04f0*/ 	.word	0xffffffff


	//   ....[101]....
        /*04f4*/ 	.word	0xffffffff


	//   ....[102]....
        /*04f8*/ 	.word	0xffffffff


	//   ....[103]....
        /*04fc*/ 	.word	0xffffffff


	//   ....[104]....
        /*0500*/ 	.word	0xffffffff


	//   ....[105]....
        /*0504*/ 	.word	0xffffffff


	//   ....[106]....
        /*0508*/ 	.word	0xffffffff


	//   ....[107]....
        /*050c*/ 	.word	0xffffffff


	//   ....[108]....
        /*0510*/ 	.word	0xffffffff


	//   ....[109]....
        /*0514*/ 	.word	0xffffffff


	//   ....[110]....
        /*0518*/ 	.word	0xffffffff


	//   ....[111]....
        /*051c*/ 	.word	0xffffffff


	//   ....[112]....
        /*0520*/ 	.word	0xffffffff


	//   ....[113]....
        /*0524*/ 	.word	0xffffffff


	//   ....[114]....
        /*0528*/ 	.word	0xffffffff


	//   ....[115]....
        /*052c*/ 	.word	0xffffffff


	//   ....[116]....
        /*0530*/ 	.word	0xffffffff


	//   ....[117]....
        /*0534*/ 	.word	0xffffffff


	//   ....[118]....
        /*0538*/ 	.word	0xffffffff


	//   ....[119]....
        /*053c*/ 	.word	0xffffffff


	//   ....[120]....
        /*0540*/ 	.word	0xffffffff


	//   ....[121]....
        /*0544*/ 	.word	0xffffffff


	//   ....[122]....
        /*0548*/ 	.word	0xffffffff


	//   ....[123]....
        /*054c*/ 	.word	0xffffffff


	//   ....[124]....
        /*0550*/ 	.word	0xffffffff


	//   ....[125]....
        /*0554*/ 	.word	0xffffffff


	//   ....[126]....
        /*0558*/ 	.word	0xffffffff


	//   ....[127]....
        /*055c*/ 	.word	0xffffffff


	//   ....[128]....
        /*0560*/ 	.word	0xffffffff


	//   ....[129]....
        /*0564*/ 	.word	0xffffffff


	//   ....[130]....
        /*0568*/ 	.word	0xffffffff


	//   ....[131]....
        /*056c*/ 	.word	0xffffffff


	//   ....[132]....
        /*0570*/ 	.word	0xffffffff


	//   ....[133]....
        /*0574*/ 	.word	0xffffffff


	//   ....[134]....
        /*0578*/ 	.word	0xffffffff


	//   ....[135]....
        /*057c*/ 	.word	0xffffffff


	//   ....[136]....
        /*0580*/ 	.word	0xffffffff


	//   ....[137]....
        /*0584*/ 	.word	0xffffffff


	//   ....[138]....
        /*0588*/ 	.word	0xffffffff


	//   ....[139]....
        /*058c*/ 	.word	0xffffffff


	//   ....[140]....
        /*0590*/ 	.word	0xffffffff


	//   ....[141]....
        /*0594*/ 	.word	0xffffffff


	//   ....[142]....
        /*0598*/ 	.word	0xffffffff


	//   ....[143]....
        /*059c*/ 	.word	0xffffffff


	//   ....[144]....
        /*05a0*/ 	.word	0xffffffff


	//   ....[145]....
        /*05a4*/ 	.word	0xffffffff


	//   ....[146]....
        /*05a8*/ 	.word	0xffffffff


	//   ....[147]....
        /*05ac*/ 	.word	0xffffffff


	//   ....[148]....
        /*05b0*/ 	.word	0xffffffff


	//   ....[149]....
        /*05b4*/ 	.word	0xffffffff


	//   ....[150]....
        /*05b8*/ 	.word	0xffffffff


	//   ....[151]....
        /*05bc*/ 	.word	0xffffffff


	//   ....[152]....
        /*05c0*/ 	.word	0xffffffff


	//----- nvinfo : EIATTR_COOP_GROUP_INSTR_OFFSETS
	.align		4
.L_174:
        /*05c4*/ 	.byte	0x04, 0x28
        /*05c6*/ 	.short	(.L_176 - .L_175)


	//   ....[0]....
.L_175:
        /*05c8*/ 	.word	0x00000090


	//   ....[1]....
        /*05cc*/ 	.word	0x000023b0


	//   ....[2]....
        /*05d0*/ 	.word	0x000023c0


	//   ....[3]....
        /*05d4*/ 	.word	0x00003f00


	//   ....[4]....
        /*05d8*/ 	.word	0x00003f10


	//   ....[5]....
        /*05dc*/ 	.word	0x00005860


	//   ....[6]....
        /*05e0*/ 	.word	0x00005880


	//   ....[7]....
        /*05e4*/ 	.word	0x00005d80


	//   ....[8]....
        /*05e8*/ 	.word	0x00005e40


	//   ....[9]....
        /*05ec*/ 	.word	0x00006fb0


	//   ....[10]....
        /*05f0*/ 	.word	0x00006fe0


	//   ....[11]....
        /*05f4*/ 	.word	0x00007220


	//   ....[12]....
        /*05f8*/ 	.word	0x00007250


	//   ....[13]....
        /*05fc*/ 	.word	0x00007370


	//   ....[14]....
        /*0600*/ 	.word	0x000073a0


	//   ....[15]....
        /*0604*/ 	.word	0x000074d0


	//   ....[16]....
        /*0608*/ 	.word	0x000074e0


	//   ....[17]....
        /*060c*/ 	.word	0x000079f0


	//   ....[18]....
        /*0610*/ 	.word	0x00007a00


	//   ....[19]....
        /*0614*/ 	.word	0x00007b00


	//   ....[20]....
        /*0618*/ 	.word	0x00007b10


	//   ....[21]....
        /*061c*/ 	.word	0x00007fb0


	//   ....[22]....
        /*0620*/ 	.word	0x00007fd0


	//   ....[23]....
        /*0624*/ 	.word	0x00008010


	//   ....[24]....
        /*0628*/ 	.word	0x00008040


	//   ....[25]....
        /*062c*/ 	.word	0x00008460


	//   ....[26]....
        /*0630*/ 	.word	0x000084a0


	//   ....[27]....
        /*0634*/ 	.word	0x000084f0


	//   ....[28]....
        /*0638*/ 	.word	0x00008560


	//   ....[29]....
        /*063c*/ 	.word	0x0000b7b0


	//   ....[30]....
        /*0640*/ 	.word	0x0000b7d0


	//   ....[31]....
        /*0644*/ 	.word	0x0000b830


	//   ....[32]....
        /*0648*/ 	.word	0x0000b840


	//   ....[33]....
        /*064c*/ 	.word	0x0000bab0


	//   ....[34]....
        /*0650*/ 	.word	0x0000baf0


	//   ....[35]....
        /*0654*/ 	.word	0x0000bb40


	//   ....[36]....
        /*0658*/ 	.word	0x0000bbb0


	//   ....[37]....
        /*065c*/ 	.word	0x0000f450


	//   ....[38]....
        /*0660*/ 	.word	0x0000f530


	//   ....[39]....
        /*0664*/ 	.word	0x0000f8a0


	//   ....[40]....
        /*0668*/ 	.word	0x0000f8b0


	//   ....[41]....
        /*066c*/ 	.word	0x00010550


	//   ....[42]....
        /*0670*/ 	.word	0x00010580


	//   ....[43]....
        /*0674*/ 	.word	0x00010680


	//   ....[44]....
        /*0678*/ 	.word	0x000106a0


	//   ....[45]....
        /*067c*/ 	.word	0x00010a50


	//   ....[46]....
        /*0680*/ 	.word	0x00010d10


	//   ....[47]....
        /*0684*/ 	.word	0x00011390


	//   ....[48]....
        /*0688*/ 	.word	0x00011950


	//   ....[49]....
        /*068c*/ 	.word	0x00012310


	//   ....[50]....
        /*0690*/ 	.word	0x00012350


	//   ....[51]....
        /*0694*/ 	.word	0x00012450


	//   ....[52]....
        /*0698*/ 	.word	0x00012480


	//   ....[53]....
        /*069c*/ 	.word	0x00012580


	//   ....[54]....
        /*06a0*/ 	.word	0x000125d0


	//   ....[55]....
        /*06a4*/ 	.word	0x00012770


	//   ....[56]....
        /*06a8*/ 	.word	0x000127c0


	//   ....[57]....
        /*06ac*/ 	.word	0x00013ca0


	//   ....[58]....
        /*06b0*/ 	.word	0x00013cb0


	//   ....[59]....
        /*06b4*/ 	.word	0x00013d90


	//   ....[60]....
        /*06b8*/ 	.word	0x00013da0


	//   ....[61]....
        /*06bc*/ 	.word	0x00014e30


	//   ....[62]....
        /*06c0*/ 	.word	0x00014e40


	//   ....[63]....
        /*06c4*/ 	.word	0x00014ec0


	//   ....[64]....
        /*06c8*/ 	.word	0x00014f00


	//   ....[65]....
        /*06cc*/ 	.word	0x000150a0


	//   ....[66]....
        /*06d0*/ 	.word	0x000152b0


	//   ....[67]....
        /*06d4*/ 	.word	0x000157f0


	//   ....[68]....
        /*06d8*/ 	.word	0x00015c70


	//   ....[69]....
        /*06dc*/ 	.word	0x00016280


	//   ....[70]....
        /*06e0*/ 	.word	0x00016320


	//   ....[71]....
        /*06e4*/ 	.word	0x00016550


	//   ....[72]....
        /*06e8*/ 	.word	0x000165f0


	//   ....[73]....
        /*06ec*/ 	.word	0x00016710


	//   ....[74]....
        /*06f0*/ 	.word	0x00016730


	//   ....[75]....
        /*06f4*/ 	.word	0x00016870


	//   ....[76]....
        /*06f8*/ 	.word	0x00016890


	//   ....[77]....
        /*06fc*/ 	.word	0x00018700


	//   ....[78]....
        /*0700*/ 	.word	0x00018710


	//   ....[79]....
        /*0704*/ 	.word	0x000187f0


	//   ....[80]....
        /*0708*/ 	.word	0x00018800


	//   ....[81]....
        /*070c*/ 	.word	0x00019890


	//   ....[82]....
        /*0710*/ 	.word	0x000198a0


	//   ....[83]....
        /*0714*/ 	.word	0x00019920


	//   ....[84]....
        /*0718*/ 	.word	0x00019960


	//   ....[85]....
        /*071c*/ 	.word	0x00019c50


	//   ....[86]....
        /*0720*/ 	.word	0x00019ca0


	//   ....[87]....
        /*0724*/ 	.word	0x00019cd0


	//   ....[88]....
        /*0728*/ 	.word	0x00019d20


	//   ....[89]....
        /*072c*/ 	.word	0x00019d50


	//   ....[90]....
        /*0730*/ 	.word	0x00019d80


	//   ....[91]....
        /*0734*/ 	.word	0x00019e60


	//   ....[92]....
        /*0738*/ 	.word	0x0001a310


	//   ....[93]....
        /*073c*/ 	.word	0x0001b9c0


	//   ....[94]....
        /*0740*/ 	.word	0x0001b9f0


	//   ....[95]....
        /*0744*/ 	.word	0x0001bb80


	//   ....[96]....
        /*0748*/ 	.word	0x0001bb90


	//   ....[97]....
        /*074c*/ 	.word	0x0001cbc0


	//   ....[98]....
        /*0750*/ 	.word	0x0001cbe0


	//   ....[99]....
        /*0754*/ 	.word	0x0001cc60


	//   ....[100]....
        /*0758*/ 	.word	0x0001cca0


	//   ....[101]....
        /*075c*/ 	.word	0x0001ce20


	//   ....[102]....
        /*0760*/ 	.word	0x0001d370


	//   ....[103]....
        /*0764*/ 	.word	0x0001d550


	//   ....[104]....
        /*0768*/ 	.word	0x0001d9c0


	//   ....[105]....
        /*076c*/ 	.word	0x0001e180


	//   ....[106]....
        /*0770*/ 	.word	0x0001e1c0


	//   ....[107]....
        /*0774*/ 	.word	0x0001e320


	//   ....[108]....
        /*0778*/ 	.word	0x0001e340


	//   ....[109]....
        /*077c*/ 	.word	0x0001e460


	//   ....[110]....
        /*0780*/ 	.word	0x0001e480


	//   ....[111]....
        /*0784*/ 	.word	0x0001e5c0


	//   ....[112]....
        /*0788*/ 	.word	0x0001e5e0


	//   ....[113]....
        /*078c*/ 	.word	0x0001fe20


	//   ....[114]....
        /*0790*/ 	.word	0x0001fe30


	//   ....[115]....
        /*0794*/ 	.word	0x0001fe40


	//   ....[116]....
        /*0798*/ 	.word	0x0001fe50


	//   ....[117]....
        /*079c*/ 	.word	0x0001fe80


	//   ....[118]....
        /*07a0*/ 	.word	0x0001fea0


	//   ....[119]....
        /*07a4*/ 	.word	0x0001fec0


	//   ....[120]....
        /*07a8*/ 	.word	0x0001fed0


	//   ....[121]....
        /*07ac*/ 	.word	0x000215d0


	//   ....[122]....
        /*07b0*/ 	.word	0x00021600


	//   ....[123]....
        /*07b4*/ 	.word	0x00021630


	//   ....[124]....
        /*07b8*/ 	.word	0x00021650


	//   ....[125]....
        /*07bc*/ 	.word	0x00021660


	//   ....[126]....
        /*07c0*/ 	.word	0x00021670


	//   ....[127]....
        /*07c4*/ 	.word	0x00021680


	//   ....[128]....
        /*07c8*/ 	.word	0x00021690


	//   ....[129]....
        /*07cc*/ 	.word	0x000218b0


	//   ....[130]....
        /*07d0*/ 	.word	0x000218c0


	//   ....[131]....
        /*07d4*/ 	.word	0x00021a40


	//   ....[132]....
        /*07d8*/ 	.word	0x00021a70


	//   ....[133]....
        /*07dc*/ 	.word	0x00021bc0


	//   ....[134]....
        /*07e0*/ 	.word	0x00021bf0


	//   ....[135]....
        /*07e4*/ 	.word	0x00021d40


	//   ....[136]....
        /*07e8*/ 	.word	0x00021d60


	//   ....[137]....
        /*07ec*/ 	.word	0x00022550


	//   ....[138]....
        /*07f0*/ 	.word	0x00022570


	//   ....[139]....
        /*07f4*/ 	.word	0x000226c0


	//   ....[140]....
        /*07f8*/ 	.word	0x000226f0


	//   ....[141]....
        /*07fc*/ 	.word	0x00022820


	//   ....[142]....
        /*0800*/ 	.word	0x00022850


	//   ....[143]....
        /*0804*/ 	.word	0x00022980


	//   ....[144]....
        /*0808*/ 	.word	0x000229a0


	//   ....[145]....
        /*080c*/ 	.word	0x00022b00


	//   ....[146]....
        /*0810*/ 	.word	0x00022b50


	//   ....[147]....
        /*0814*/ 	.word	0x00022ba0


	//   ....[148]....
        /*0818*/ 	.word	0x00022bf0


	//   ....[149]....
        /*081c*/ 	.word	0x00022c40


	//   ....[150]....
        /*0820*/ 	.word	0x00022c90


	//   ....[151]....
        /*0824*/ 	.word	0x00022ce0


	//   ....[152]....
        /*0828*/ 	.word	0x00022d30


	//----- nvinfo : EIATTR_EXIT_INSTR_OFFSETS
	.align		4
.L_176:
        /*082c*/ 	.byte	0x04, 0x1c
        /*082e*/ 	.short	(.L_178 - .L_177)


	//   ....[0]....
.L_177:
        /*0830*/ 	.word	0x00000370


	//   ....[1]....
        /*0834*/ 	.word	0x00021d70


	//   ....[2]....
        /*0838*/ 	.word	0x00021e40


	//   ....[3]....
        /*083c*/ 	.word	0x00021ea0


	//   ....[4]....
        /*0840*/ 	.word	0x000229b0


	//   ....[5]....
        /*0844*/ 	.word	0x00022a60


	//   ....[6]....
        /*0848*/ 	.word	0x00022ac0


	//----- nvinfo : EIATTR_CTAIDZ_USED
	.align		4
.L_178:
        /*084c*/ 	.byte	0x01, 0x04
	.zero		2


	//----- nvinfo : EIATTR_MAX_THREADS
	.align		4
        /*0850*/ 	.byte	0x04, 0x05
        /*0852*/ 	.short	(.L_180 - .L_179)
.L_179:
        /*0854*/ 	.word	0x00000080
        /*0858*/ 	.word	0x00000001
        /*085c*/ 	.word	0x00000001


	//----- nvinfo : EIATTR_CRS_STACK_SIZE
	.align		4
.L_180:
        /*0860*/ 	.byte	0x04, 0x1e
        /*0862*/ 	.short	(.L_182 - .L_181)
.L_181:
        /*0864*/ 	.word	0x00000000
.L_182:


//--------------------- .nv.info._ZN7cutlass13device_kernelIN5flash19enable_sm80_to_sm89INS1_16FlashAttnFwdSm80INS1_25CollectiveMainloopFwdSm80ILi4ELi1ELb0EN4cute5tupleIJNS5_1CILi128EEENS7_ILi64EEENS7_ILi96EEEEEELi96ENS_10bfloat16_tEfNS_4arch4Sm80ELb1ELb0ELb1ELb0ELb1ELb0ELb1ELb0EEENS1_21CollectiveEpilogueFwdINS6_IJS8_SA_S9_EEENS6_IJNS7_ILi1EEESI_SI_EEESC_SE_Li128ELb0ELb1ELb0ELb0EEENS1_30DynamicPersistentTileSchedulerILi128ELi128ELb0ELb1ELb0EEEEEEEEEvNT_6ParamsE --------------------------
	.section	.nv.info._ZN7cutlass13device_kernelIN5flash19enable_sm80_to_sm89INS1_16FlashAttnFwdSm80INS1_25CollectiveMainloopFwdSm80ILi4ELi1ELb0EN4cute5tupleIJNS5_1CILi128EEENS7_ILi64EEENS7_ILi96EEEEEELi96ENS_10bfloat16_tEfNS_4arch4Sm80ELb1ELb0ELb1ELb0ELb1ELb0ELb1ELb0EEENS1_21CollectiveEpilogueFwdINS6_IJS8_SA_S9_EEENS6_IJNS7_ILi1EEESI_SI_EEESC_SE_Li128ELb0ELb1ELb0ELb0EEENS1_30DynamicPersistentTileSchedulerILi128ELi128ELb0ELb1ELb0EEEEEEEEEvNT_6ParamsE,"",@"SHT_CUDA_INFO"
	.sectionflags	@""
	.align	4


	//----- nvinfo : EIATTR_CUDA_API_VERSION
	.align		4
        /*0000*/ 	.byte	0x04, 0x37
        /*0002*/ 	.short	(.L_184 - .L_183)
.L_183:
        /*0004*/ 	.word	0x00000082


	//----- nvinfo : EIATTR_SW2861232_WAR
	.align		4
.L_184:
        /*0008*/ 	.byte	0x01, 0x35
	.zero		2


	//----- nvinfo : EIATTR_PARAM_CBANK
	.align		4
        /*000c*/ 	.byte	0x04, 0x0a
        /*000e*/ 	.short	(.L_186 - .L_185)
	.align		4
.L_185:
        /*0010*/ 	.word	index@(.nv.constant0._ZN7cutlass13device_kernelIN5flash19enable_sm80_to_sm89INS1_16FlashAttnFwdSm80INS1_25CollectiveMainloopFwdSm80ILi4ELi1ELb0EN4cute5tupleIJNS5_1CILi128EEENS7_ILi64EEENS7_ILi96EEEEEELi96ENS_10bfloat16_tEfNS_4arch4Sm80ELb1ELb0ELb1ELb0ELb1ELb0ELb1ELb0EEENS1_21CollectiveEpilogueFwdINS6_IJS8_SA_S9_EEENS6_IJNS7_ILi1EEESI_SI_EEESC_SE_Li128ELb0ELb1ELb0ELb0EEENS1_30DynamicPersistentTileSchedulerILi128ELi128ELb0ELb1ELb0EEEEEEEEEvNT_6ParamsE)
        /*0014*/ 	.short	0x0160
        /*0016*/ 	.short	0x0428


	//----- nvinfo : EIATTR_CBANK_PARAM_SIZE
	.align		4
.L_186:
        /*0018*/ 	.byte	0x03, 0x19
        /*001a*/ 	.short	0x0428


	//----- nvinfo : EIATTR_KPARAM_INFO
	.align		4
        /*001c*/ 	.byte	0x04, 0x17
        /*001e*/ 	.short	(.L_188 - .L_187)
.L_187:
        /*0020*/ 	.word	0x00000000
        /*0024*/ 	.short	0x0000
        /*0026*/ 	.short	0x0000
        /*0028*/ 	.byte	0x00, 0xf0, 0xa1, 0x10


	//----- nvinfo : EIATTR_MAXREG_COUNT
	.align		4
.L_188:
        /*002c*/ 	.byte	0x03, 0x1b
        /*002e*/ 	.short	0x00ff


	//----- nvinfo : EIATTR_NUM_BARRIERS
	.align		4
        /*0030*/ 	.byte	0x02, 0x4c
        /*0032*/ 	.byte	0x06
	.zero		1


	//----- nvinfo : EIATTR_ANNOTATIONS
	.align		4
        /*0034*/ 	.byte	0x04, 0x55
        /*0036*/ 	.short	(.L_190 - .L_189)


	//   ....[0]....
.L_189:
        /* <DEDUP_REMOVED lines=66> */


	//----- nvinfo : EIATTR_MERCURY_ISA_VERSION
	.align		4
.L_190:
        /*0448*/ 	.byte	0x03, 0x5f
        /*044a*/ 	.short	0x0000


	//----- nvinfo : EIATTR_INT_WARP_WIDE_INSTR_OFFSETS
	.align		4
        /*044c*/ 	.byte	0x04, 0x31
        /*044e*/ 	.short	(.L_192 - .L_191)


	//   ....[0]....
.L_191:
        /*0450*/ 	.word	0x0000f870


	//   ....[1]....
        /*0454*/ 	.word	0x0000f8f0


	//----- nvinfo : EIATTR_COOP_GROUP_MASK_REGIDS
	.align		4
.L_192:
        /*0458*/ 	.byte	0x04, 0x29
        /*045a*/ 	.short	(.L_194 - .L_193)


	//   ....[0]....
.L_193:
        /*045c*/ 	.word	0xffffffff


	//   ....[1]....
        /*0460*/ 	.word	0xffffffff


	//   ....[2]....
        /*0464*/ 	.word	0xffffffff


	//   ....[3]....
        /*0468*/ 	.word	0xffffffff


	//   ....[4]....
        /*046c*/ 	.word	0xffffffff


	//   ....[5]....
        /*0470*/ 	.word	0xffffffff


	//   ....[6]....
        /*0474*/ 	.word	0xffffffff


	//   ....[7]....
        /*0478*/ 	.word	0xffffffff


	//   ....[8]....
        /*047c*/ 	.word	0xffffffff


	//   ....[9]....
        /*0480*/ 	.word	0xffffffff


	//   ....[10]....
        /*0484*/ 	.word	0xffffffff


	//   ....[11]....
        /*0488*/ 	.word	0xffffffff


	//   ....[12]....
        /*048c*/ 	.word	0xffffffff


	//   ....[13]....
        /*0490*/ 	.word	0xffffffff


	//   ....[14]....
        /*0494*/ 	.word	0xffffffff


	//   ....[15]....
        /*0498*/ 	.word	0xffffffff


	//   ....[16]....
        /*049c*/ 	.word	0xffffffff


	//   ....[17]....
        /*04a0*/ 	.word	0xffffffff


	//   ....[18]....
        /*04a4*/ 	.word	0xffffffff


	//   ....[19]....
        /*04a8*/ 	.word	0xffffffff


	//   ....[20]....
        /*04ac*/ 	.word	0xffffffff


	//   ....[21]....
        /*04b0*/ 	.word	0xffffffff


	//   ....[22]....
        /*04b4*/ 	.word	0xffffffff


	//   ....[23]....
        /*04b8*/ 	.word	0xffffffff


	//   ....[24]....
        /*04bc*/ 	.word	0xffffffff


	//   ....[25]....
        /*04c0*/ 	.word	0xffffffff


	//   ....[26]....
        /*04c4*/ 	.word	0xffffffff


	//   ....[27]....
        /*04c8*/ 	.word	0xffffffff


	//   ....[28]....
        /*04cc*/ 	.word	0xffffffff


	//   ....[29]....
        /*04d0*/ 	.word	0xffffffff


	//   ....[30]....
        /*04d4*/ 	.word	0xffffffff


	//   ....[31]....
        /*04d8*/ 	.word	0xffffffff


	//   ....[32]....
        /*04dc*/ 	.word	0xffffffff


	//   ....[33]....
        /*04e0*/ 	.word	0xffffffff


	//   ....[34]....
        /*04e4*/ 	.word	0xffffffff


	//   ....[35]....
        /*04e8*/ 	.word	0xffffffff


	//   ....[36]....
        /*04ec*/ 	.word	0xffffffff


	//   ....[37]....
        /*04f0*/ 	.word	0xffffffff


	//   ....[38]....
        /*04f4*/ 	.word	0xffffffff


	//   ....[39]....
        /*04f8*/ 	.word	0xffffffff


	//   ....[40]....
        /*04fc*/ 	.word	0xffffffff


	//   ....[41]....
        /*0500*/ 	.word	0xffffffff


	//   ....[42]....
        /*0504*/ 	.word	0xffffffff


	//   ....[43]....
        /*0508*/ 	.word	0xffffffff


	//   ....[44]....
        /*050c*/ 	.word	0xffffffff


	//   ....[45]....
        /*0510*/ 	.word	0xffffffff


	//   ....[46]....
        /*0514*/ 	.word	0xffffffff


	//   ....[47]....
        /*0518*/ 	.word	0xffffffff


	//   ....[48]....
        /*051c*/ 	.word	0xffffffff


	//   ....[49]....
        /*0520*/ 	.word	0xffffffff


	//   ....[50]....
        /*0524*/ 	.word	0xffffffff


	//   ....[51]....
        /*0528*/ 	.word	0xffffffff


	//   ....[52]....
        /*052c*/ 	.word	0xffffffff


	//   ....[53]....
        /*0530*/ 	.word	0xffffffff


	//   ....[54]....
        /*0534*/ 	.word	0xffffffff


	//   ....[55]....
        /*0538*/ 	.word	0xffffffff


	//   ....[56]....
        /*053c*/ 	.word	0xffffffff


	//   ....[57]....
        /*0540*/ 	.word	0xffffffff


	//   ....[58]....
        /*0544*/ 	.word	0xffffffff


	//   ....[59]....
        /*0548*/ 	.word	0xffffffff


	//   ....[60]....
        /*054c*/ 	.word	0xffffffff


	//   ....[61]....
        /*0550*/ 	.word	0xffffffff


	//   ....[62]....
        /*0554*/ 	.word	0xffffffff


	//   ....[63]....
        /*0558*/ 	.word	0xffffffff


	//   ....[64]....
        /*055c*/ 	.word	0xffffffff


	//   ....[65]....
        /*0560*/ 	.word	0xffffffff


	//   ....[66]....
        /*0564*/ 	.word	0xffffffff


	//   ....[67]....
        /*0568*/ 	.word	0xffffffff


	//   ....[68]....
        /*056c*/ 	.word	0xffffffff


	//   ....[69]....
        /*0570*/ 	.word	0xffffffff


	//   ....[70]....
        /*0574*/ 	.word	0xffffffff


	//   ....[71]....
        /*0578*/ 	.word	0xffffffff


	//   ....[72]....
        /*057c*/ 	.word	0xffffffff


	//   ....[73]....
        /*0580*/ 	.word	0xffffffff


	//   ....[74]....
        /*0584*/ 	.word	0xffffffff


	//   ....[75]....
        /*0588*/ 	.word	0xffffffff


	//   ....[76]....
        /*058c*/ 	.word	0xffffffff


	//   ....[77]....
        /*0590*/ 	.word	0xffffffff


	//   ....[78]....
        /*0594*/ 	.word	0xffffffff


	//   ....[79]....
        /*0598*/ 	.word	0xffffffff


	//   ....[80]....
        /*059c*/ 	.word	0xffffffff


	//   ....[81]....
        /*05a0*/ 	.word	0xffffffff


	//   ....[82]....
        /*05a4*/ 	.word	0xffffffff


	//   ....[83]....
        /*05a8*/ 	.word	0xffffffff


	//   ....[84]....
        /*05ac*/ 	.word	0xffffffff


	//   ....[85]....
        /*05b0*/ 	.word	0xffffffff


	//   ....[86]....
        /*05b4*/ 	.word	0xffffffff


	//   ....[87]....
        /*05b8*/ 	.word	0xffffffff


	//   ....[88]....
        /*05bc*/ 	.word	0xffffffff


	//   ....[89]....
        /*05c0*/ 	.word	0xffffffff


	//   ....[90]....
        /*05c4*/ 	.word	0xffffffff


	//   ....[91]....
        /*05c8*/ 	.word	0xffffffff


	//   ....[92]....
        /*05cc*/ 	.word	0xffffffff


	//   ....[93]....
        /*05d0*/ 	.word	0xffffffff


	//   ....[94]....
        /*05d4*/ 	.word	0xffffffff


	//   ....[95]....
        /*05d8*/ 	.word	0xffffffff


	//   ....[96]....
        /*05dc*/ 	.word	0xffffffff


	//   ....[97]....
        /*05e0*/ 	.word	0xffffffff


	//   ....[98]....
        /*05e4*/ 	.word	0xffffffff


	//   ....[99]....
        /*05e8*/ 	.word	0xffffffff


	//   ....[100]....
        /*05ec*/ 	.word	0xffffffff


	//   ....[101]....
        /*05f0*/ 	.word	0xffffffff


	//   ....[102]....
        /*05f4*/ 	.word	0xffffffff


	//   ....[103]....
        /*05f8*/ 	.word	0xffffffff


	//   ....[104]....
        /*05fc*/ 	.word	0xffffffff


	//   ....[105]....
        /*0600*/ 	.word	0xffffffff


	//   ....[106]....
        /*0604*/ 	.word	0xffffffff


	//   ....[107]....
        /*0608*/ 	.word	0xffffffff


	//   ....[108]....
        /*060c*/ 	.word	0xffffffff


	//   ....[109]....
        /*0610*/ 	.word	0xffffffff


	//   ....[110]....
        /*0614*/ 	.word	0xffffffff


	//   ....[111]....
        /*0618*/ 	.word	0xffffffff


	//   ....[112]....
        /*061c*/ 	.word	0xffffffff


	//   ....[113]....
        /*0620*/ 	.word	0xffffffff


	//   ....[114]....
        /*0624*/ 	.word	0xffffffff


	//   ....[115]....
        /*0628*/ 	.word	0xffffffff


	//   ....[116]....
        /*062c*/ 	.word	0xffffffff


	//   ....[117]....
        /*0630*/ 	.word	0xffffffff


	//   ....[118]....
        /*0634*/ 	.word	0xffffffff


	//   ....[119]....
        /*0638*/ 	.word	0xffffffff


	//   ....[120]....
        /*063c*/ 	.word	0xffffffff


	//   ....[121]....
        /*0640*/ 	.word	0xffffffff


	//   ....[122]....
        /*0644*/ 	.word	0xffffffff


	//   ....[123]....
        /*0648*/ 	.word	0xffffffff


	//   ....[124]....
        /*064c*/ 	.word	0xffffffff


	//   ....[125]....
        /*0650*/ 	.word	0xffffffff


	//   ....[126]....
        /*0654*/ 	.word	0xffffffff


	//   ....[127]....
        /*0658*/ 	.word	0xffffffff


	//   ....[128]....
        /*065c*/ 	.word	0xffffffff


	//   ....[129]....
        /*0660*/ 	.word	0xffffffff


	//   ....[130]....
        /*0664*/ 	.word	0xffffffff


	//   ....[131]....
        /*0668*/ 	.word	0xffffffff


	//   ....[132]....
        /*066c*/ 	.word	0xffffffff


	//   ....[133]....
        /*0670*/ 	.word	0xffffffff


	//   ....[134]....
        /*0674*/ 	.word	0xffffffff


	//   ....[135]....
        /*0678*/ 	.word	0xffffffff


	//   ....[136]....
        /*067c*/ 	.word	0xffffffff


	//   ....[137]....
        /*0680*/ 	.word	0xffffffff


	//   ....[138]....
        /*0684*/ 	.word	0xffffffff


	//   ....[139]....
        /*0688*/ 	.word	0xffffffff


	//   ....[140]....
        /*068c*/ 	.word	0xffffffff


	//   ....[141]....
        /*0690*/ 	.word	0xffffffff


	//   ....[142]....
        /*0694*/ 	.word	0xffffffff


	//   ....[143]....
        /*0698*/ 	.word	0xffffffff


	//   ....[144]....
        /*069c*/ 	.word	0xffffffff


	//   ....[145]....
        /*06a0*/ 	.word	0xffffffff


	//   ....[146]....
        /*06a4*/ 	.word	0xffffffff


	//   ....[147]....
        /*06a8*/ 	.word	0xffffffff


	//   ....[148]....
        /*06ac*/ 	.word	0xffffffff


	//   ....[149]....
        /*06b0*/ 	.word	0xffffffff


	//   ....[150]....
        /*06b4*/ 	.word	0xffffffff


	//   ....[151]....
        /*06b8*/ 	.word	0xffffffff


	//   ....[152]....
        /*06bc*/ 	.word	0xffffffff


	//   ....[153]....
        /*06c0*/ 	.word	0xffffffff


	//   ....[154]....
        /*06c4*/ 	.word	0xffffffff


	//   ....[155]....
        /*06c8*/ 	.word	0xffffffff


	//   ....[156]....
        /*06cc*/ 	.word	0xffffffff


	//   ....[157]....
        /*06d0*/ 	.word	0xffffffff


	//   ....[158]....
        /*06d4*/ 	.word	0xffffffff


	//   ....[159]....
        /*06d8*/ 	.word	0xffffffff


	//   ....[160]....
        /*06dc*/ 	.word	0xffffffff


	//   ....[161]....
        /*06e0*/ 	.word	0xffffffff


	//   ....[162]....
        /*06e4*/ 	.word	0xffffffff


	//   ....[163]....
        /*06e8*/ 	.word	0xffffffff


	//   ....[164]....
        /*06ec*/ 	.word	0xffffffff


	//   ....[165]....
        /*06f0*/ 	.word	0xffffffff


	//   ....[166]....
        /*06f4*/ 	.word	0xffffffff


	//   ....[167]....
        /*06f8*/ 	.word	0xffffffff


	//   ....[168]....
        /*06fc*/ 	.word	0xffffffff


	//   ....[169]....
        /*0700*/ 	.word	0xffffffff


	//   ....[170]....
        /*0704*/ 	.word	0xffffffff


	//   ....[171]....
        /*0708*/ 	.word	0xffffffff


	//   ....[172]....
        /*070c*/ 	.word	0xffffffff


	//   ....[173]....
        /*0710*/ 	.word	0xffffffff


	//   ....[174]....
        /*0714*/ 	.word	0xffffffff


	//   ....[175]....
        /*0718*/ 	.word	0xffffffff


	//   ....[176]....
        /*071c*/ 	.word	0xffffffff


	//----- nvinfo : EIATTR_COOP_GROUP_INSTR_OFFSETS
	.align		4
.L_194:
        /*0720*/ 	.byte	0x04, 0x28
        /*0722*/ 	.short	(.L_196 - .L_195)


	//   ....[0]....
.L_195:
        /*0724*/ 	.word	0x00000050


	//   ....[1]....
        /*0728*/ 	.word	0x00001540


	//   ....[2]....
        /*072c*/ 	.word	0x00001560


	//   ....[3]....
        /*0730*/ 	.word	0x00001790


	//   ....[4]....
        /*0734*/ 	.word	0x000017a0


	//   ....[5]....
        /*0738*/ 	.word	0x00001960


	//   ....[6]....
        /*073c*/ 	.word	0x00001980


	//   ....[7]....
        /*0740*/ 	.word	0x00001b40


	//   ....[8]....
        /*0744*/ 	.word	0x00001b50


	//   ....[9]....
        /*0748*/ 	.word	0x00002120


	//   ....[10]....
        /*074c*/ 	.word	0x00002130


	//   ....[11]....
        /*0750*/ 	.word	0x00002140


	//   ....[12]....
        /*0754*/ 	.word	0x00002150


	//   ....[13]....
        /*0758*/ 	.word	0x00002420


	//   ....[14]....
        /*075c*/ 	.word	0x00002430


	//   ....[15]....
        /*0760*/ 	.word	0x00002440


	//   ....[16]....
        /*0764*/ 	.word	0x00002450


	//   ....[17]....
        /*0768*/ 	.word	0x000038b0


	//   ....[18]....
        /*076c*/ 	.word	0x000038d0


	//   ....[19]....
        /*0770*/ 	.word	0x000039f0


	//   ....[20]....
        /*0774*/ 	.word	0x00003a10


	//   ....[21]....
        /*0778*/ 	.word	0x00003c70


	//   ....[22]....
        /*077c*/ 	.word	0x00003eb0


	//   ....[23]....
        /*0780*/ 	.word	0x00003ec0


	//   ....[24]....
        /*0784*/ 	.word	0x00003ed0


	//   ....[25]....
        /*0788*/ 	.word	0x000048d0


	//   ....[26]....
        /*078c*/ 	.word	0x00004900


	//   ....[27]....
        /*0790*/ 	.word	0x00004920


	//   ....[28]....
        /*0794*/ 	.word	0x00004930


	//   ....[29]....
        /*0798*/ 	.word	0x00004960


	//   ....[30]....
        /*079c*/ 	.word	0x00004980


	//   ....[31]....
        /*07a0*/ 	.word	0x000049a0


	//   ....[32]....
        /*07a4*/ 	.word	0x000049b0


	//   ....[33]....
        /*07a8*/ 	.word	0x00006520


	//   ....[34]....
        /*07ac*/ 	.word	0x00006540


	//   ....[35]....
        /*07b0*/ 	.word	0x00006660


	//   ....[36]....
        /*07b4*/ 	.word	0x00006670


	//   ....[37]....
        /*07b8*/ 	.word	0x00007ad0


	//   ....[38]....
        /*07bc*/ 	.word	0x00007af0


	//   ....[39]....
        /*07c0*/ 	.word	0x00007c10


	//   ....[40]....
        /*07c4*/ 	.word	0x00007c20


	//   ....[41]....
        /*07c8*/ 	.word	0x00007e90


	//   ....[42]....
        /*07cc*/ 	.word	0x000080c0


	//   ....[43]....
        /*07d0*/ 	.word	0x000080d0


	//   ....[44]....
        /*07d4*/ 	.word	0x000080e0


	//   ....[45]....
        /*07d8*/ 	.word	0x00008af0


	//   ....[46]....
        /*07dc*/ 	.word	0x00008b30


	//   ....[47]....
        /*07e0*/ 	.word	0x00008b40


	//   ....[48]....
        /*07e4*/ 	.word	0x00008b50


	//   ....[49]....
        /*07e8*/ 	.word	0x00008b70


	//   ....[50]....
        /*07ec*/ 	.word	0x00008b90


	//   ....[51]....
        /*07f0*/ 	.word	0x00008bb0


	//   ....[52]....
        /*07f4*/ 	.word	0x00008bd0


	//   ....[53]....
        /*07f8*/ 	.word	0x0000b050


	//   ....[54]....
        /*07fc*/ 	.word	0x0000b070


	//   ....[55]....
        /*0800*/ 	.word	0x0000b0d0


	//   ....[56]....
        /*0804*/ 	.word	0x0000b120


	//   ....[57]....
        /*0808*/ 	.word	0x0000c5c0


	//   ....[58]....
        /*080c*/ 	.word	0x0000c5e0


	//   ....[59]....
        /*0810*/ 	.word	0x0000c6a0


	//   ....[60]....
        /*0814*/ 	.word	0x0000c6d0


	//   ....[61]....
        /*0818*/ 	.word	0x0000cc70


	//   ....[62]....
        /*081c*/ 	.word	0x0000cc80


	//   ....[63]....
        /*0820*/ 	.word	0x0000cc90


	//   ....[64]....
        /*0824*/ 	.word	0x0000cca0


	//   ....[65]....
        /*0828*/ 	.word	0x0000cce0


	//   ....[66]....
        /*082c*/ 	.word	0x0000cd00


	//   ....[67]....
        /*0830*/ 	.word	0x0000cd10


	//   ....[68]....
        /*0834*/ 	.word	0x0000cd20


	//   ....[69]....
        /*0838*/ 	.word	0x0000ee70


	//   ....[70]....
        /*083c*/ 	.word	0x0000eee0


	//   ....[71]....
        /*0840*/ 	.word	0x0000eef0


	//   ....[72]....
        /*0844*/ 	.word	0x0000ef00


	//   ....[73]....
        /*0848*/ 	.word	0x0000ef30


	//   ....[74]....
        /*084c*/ 	.word	0x0000ef50


	//   ....[75]....
        /*0850*/ 	.word	0x0000ef60


	//   ....[76]....
        /*0854*/ 	.word	0x0000ef70


	//   ....[77]....
        /*0858*/ 	.word	0x00010090


	//   ....[78]....
        /*085c*/ 	.word	0x000104a0


	//   ....[79]....
        /*0860*/ 	.word	0x000104d0


	//   ....[80]....
        /*0864*/ 	.word	0x000104f0


	//   ....[81]....
        /*0868*/ 	.word	0x00010500


	//   ....[82]....
        /*086c*/ 	.word	0x00010510


	//   ....[83]....
        /*0870*/ 	.word	0x00010520


	//   ....[84]....
        /*0874*/ 	.word	0x00010530


	//   ....[85]....
        /*0878*/ 	.word	0x00010540


	//   ....[86]....
        /*087c*/ 	.word	0x000107c0


	//   ....[87]....
        /*0880*/ 	.word	0x000107e0


	//   ....[88]....
        /*0884*/ 	.word	0x00010920


	//   ....[89]....
        /*0888*/ 	.word	0x00010950


	//   ....[90]....
        /*088c*/ 	.word	0x00010a50


	//   ....[91]....
        /*0890*/ 	.word	0x00010a80


	//   ....[92]....
        /*0894*/ 	.word	0x00010b80


	//   ....[93]....
        /*0898*/ 	.word	0x00010ba0


	//   ....[94]....
        /*089c*/ 	.word	0x00011130


	//   ....[95]....
        /*08a0*/ 	.word	0x00011150


	//   ....[96]....
        /*08a4*/ 	.word	0x00011360


	//   ....[97]....
        /*08a8*/ 	.word	0x00011370


	//   ....[98]....
        /*08ac*/ 	.word	0x00011510


	//   ....[99]....
        /*08b0*/ 	.word	0x00011530


	//   ....[100]....
        /*08b4*/ 	.word	0x000116d0


	//   ....[101]....
        /*08b8*/ 	.word	0x000116e0


	//   ....[102]....
        /*08bc*/ 	.word	0x000118f0


	//   ....[103]....
        /*08c0*/ 	.word	0x000119e0


	//   ....[104]....
        /*08c4*/ 	.word	0x00011a50


	//   ....[105]....
        /*08c8*/ 	.word	0x00011ac0


	//   ....[106]....
        /*08cc*/ 	.word	0x00011b20


	//   ....[107]....
        /*08d0*/ 	.word	0x00011b90


	//   ....[108]....
        /*08d4*/ 	.word	0x00011c00


	//   ....[109]....
        /*08d8*/ 	.word	0x00011c70


	//   ....[110]....
        /*08dc*/ 	.word	0x00011cd0


	//   ....[111]....
        /*08e0*/ 	.word	0x00011d40


	//   ....[112]....
        /*08e4*/ 	.word	0x00011db0


	//   ....[113]....
        /*08e8*/ 	.word	0x00011f40


	//   ....[114]....
        /*08ec*/ 	.word	0x00011fa0


	//   ....[115]....
        /*08f0*/ 	.word	0x00012000


	//   ....[116]....
        /*08f4*/ 	.word	0x00012060


	//   ....[117]....
        /*08f8*/ 	.word	0x000122c0


	//   ....[118]....
        /*08fc*/ 	.word	0x00012520


	//   ....[119]....
        /*0900*/ 	.word	0x00012b40


	//   ....[120]....
        /*0904*/ 	.word	0x00012b90


	//   ....[121]....
        /*0908*/ 	.word	0x00012be0


	//   ....[122]....
        /*090c*/ 	.word	0x00012c30


	//   ....[123]....
        /*0910*/ 	.word	0x00012c80


	//   ....[124]....
        /*0914*/ 	.word	0x00012cd0


	//   ....[125]....
        /*0918*/ 	.word	0x00012d20


	//   ....[126]....
        /*091c*/ 	.word	0x00012d70


	//   ....[127]....
        /*0920*/ 	.word	0x00012dd0


	//   ....[128]....
        /*0924*/ 	.word	0x00012e40


	//   ....[129]....
        /*0928*/ 	.word	0x00012fd0


	//   ....[130]....
        /*092c*/ 	.word	0x00013030


	//   ....[131]....
        /*0930*/ 	.word	0x000130a0


	//   ....[132]....
        /*0934*/ 	.word	0x00013110


	//   ....[133]....
        /*0938*/ 	.word	0x000132a0


	//   ....[134]....
        /*093c*/ 	.word	0x00013300


	//   ....[135]....
        /*0940*/ 	.word	0x00013360


	//   ....[136]....
        /*0944*/ 	.word	0x000133c0


	//   ....[137]....
        /*0948*/ 	.word	0x00013610


	//   ....[138]....
        /*094c*/ 	.word	0x00013860


	//   ....[139]....
        /*0950*/ 	.word	0x00013ea0


	//   ....[140]....
        /*0954*/ 	.word	0x00013ee0


	//   ....[141]....
        /*0958*/ 	.word	0x00013f30


	//   ....[142]....
        /*095c*/ 	.word	0x00013f70


	//   ....[143]....
        /*0960*/ 	.word	0x00013fc0


	//   ....[144]....
        /*0964*/ 	.word	0x00014000


	//   ....[145]....
        /*0968*/ 	.word	0x00014050


	//   ....[146]....
        /*096c*/ 	.word	0x00014090


	//   ....[147]....
        /*0970*/ 	.word	0x00014100


	//   ....[148]....
        /*0974*/ 	.word	0x00014170


	//   ....[149]....
        /*0978*/ 	.word	0x000141e0


	//   ....[150]....
        /*097c*/ 	.word	0x00014320


	//   ....[151]....
        /*0980*/ 	.word	0x00014380


	//   ....[152]....
        /*0984*/ 	.word	0x000143d0


	//   ....[153]....
        /*0988*/ 	.word	0x00014410


	//   ....[154]....
        /*098c*/ 	.word	0x00014460


	//   ....[155]....
        /*0990*/ 	.word	0x000144a0


	//   ....[156]....
        /*0994*/ 	.word	0x000144f0


	//   ....[157]....
        /*0998*/ 	.word	0x00014530


	//   ....[158]....
        /*099c*/ 	.word	0x00014580


	//   ....[159]....
        /*09a0*/ 	.word	0x000145c0


	//   ....[160]....
        /*09a4*/ 	.word	0x00014620


	//   ....[161]....
        /*09a8*/ 	.word	0x00014680


	//   ....[162]....
        /*09ac*/ 	.word	0x000146d0


	//   ....[163]....
        /*09b0*/ 	.word	0x00014730


	//   ....[164]....
        /*09b4*/ 	.word	0x00014780


	//   ....[165]....
        /*09b8*/ 	.word	0x000147e0


	//   ....[166]....
        /*09bc*/ 	.word	0x00014830


	//   ....[167]....
        /*09c0*/ 	.word	0x00014880


	//   ....[168]....
        /*09c4*/ 	.word	0x000148e0


	//   ....[169]....
        /*09c8*/ 	.word	0x00014950


	//   ....[170]....
        /*09cc*/ 	.word	0x000149c0


	//   ....[171]....
        /*09d0*/ 	.word	0x00014a20


	//   ....[172]....
        /*09d4*/ 	.word	0x00014a90


	//   ....[173]....
        /*09d8*/ 	.word	0x00014b00


	//   ....[174]....
        /*09dc*/ 	.word	0x00014b70


	//   ....[175]....
        /*09e0*/ 	.word	0x00014bd0


	//   ....[176]....
        /*09e4*/ 	.word	0x00014c40


	//----- nvinfo : EIATTR_EXIT_INSTR_OFFSETS
	.align		4
.L_196:
        /*09e8*/ 	.byte	0x04, 0x1c
        /*09ea*/ 	.short	(.L_198 - .L_197)


	//   ....[0]....
.L_197:
        /*09ec*/ 	.word	0x000000a0


	//   ....[1]....
        /*09f0*/ 	.word	0x00011990


	//----- nvinfo : EIATTR_MAX_THREADS
	.align		4
.L_198:
        /*09f4*/ 	.byte	0x04, 0x05
        /*09f6*/ 	.short	(.L_200 - .L_199)
.L_199:
        /*09f8*/ 	.word	0x00000080
        /*09fc*/ 	.word	0x00000001
        /*0a00*/ 	.word	0x00000001


	//----- nvinfo : EIATTR_CRS_STACK_SIZE
	.align		4
.L_200:
        /*0a04*/ 	.byte	0x04, 0x1e
        /*0a06*/ 	.short	(.L_202 - .L_201)
.L_201:
        /*0a08*/ 	.word	0x00000000
.L_202:


//--------------------- .nv.info._ZN7cutlass13device_kernelIN5flash19enable_sm80_to_sm89INS1_16FlashAttnFwdSm80INS1_25CollectiveMainloopFwdSm80ILi4ELi1ELb0EN4cute5tupleIJNS5_1CILi128EEENS7_ILi64EEENS7_ILi96EEEEEELi96ENS_10bfloat16_tEfNS_4arch4Sm80ELb1ELb0ELb1ELb1ELb1ELb0ELb1ELb0EEENS1_21CollectiveEpilogueFwdINS6_IJS8_SA_S9_EEENS6_IJNS7_ILi1EEESI_SI_EEESC_SE_Li128ELb1ELb1ELb0ELb0EEENS1_19SingleTileSchedulerILb1ELb0ELb1ELi128EEEEEEEEEvNT_6ParamsE --------------------------
	.section	.nv.info._ZN7cutlass13device_kernelIN5flash19enable_sm80_to_sm89INS1_16FlashAttnFwdSm80INS1_25CollectiveMainloopFwdSm80ILi4ELi1ELb0EN4cute5tupleIJNS5_1CILi128EEENS7_ILi64EEENS7_ILi96EEEEEELi96ENS_10bfloat16_tEfNS_4arch4Sm80ELb1ELb0ELb1ELb1ELb1ELb0ELb1ELb0EEENS1_21CollectiveEpilogueFwdINS6_IJS8_SA_S9_EEENS6_IJNS7_ILi1EEESI_SI_EEESC_SE_Li128ELb1ELb1ELb0ELb0EEENS1_19SingleTileSchedulerILb1ELb0ELb1ELi128EEEEEEEEEvNT_6ParamsE,"",@"SHT_CUDA_INFO"
	.sectionflags	@""
	.align	4


	//----- nvinfo : EIATTR_CUDA_API_VERSION
	.align		4
        /*0000*/ 	.byte	0x04, 0x37
        /*0002*/ 	.short	(.L_204 - .L_203)
.L_203:
        /*0004*/ 	.word	0x00000082


	//----- nvinfo : EIATTR_SW2861232_WAR
	.align		4
.L_204:
        /*0008*/ 	.byte	0x01, 0x35
	.zero		2


	//----- nvinfo : EIATTR_PARAM_CBANK
	.align		4
        /*000c*/ 	.byte	0x04, 0x0a
        /*000e*/ 	.short	(.L_206 - .L_205)
	.align		4
.L_205:
        /*0010*/ 	.word	index@(.nv.constant0._ZN7cutlass13device_kernelIN5flash19enable_sm80_to_sm89INS1_16FlashAttnFwdSm80INS1_25CollectiveMainloopFwdSm80ILi4ELi1ELb0EN4cute5tupleIJNS5_1CILi128EEENS7_ILi64EEENS7_ILi96EEEEEELi96ENS_10bfloat16_tEfNS_4arch4Sm80ELb1ELb0ELb1ELb1ELb1ELb0ELb1ELb0EEENS1_21CollectiveEpilogueFwdINS6_IJS8_SA_S9_EEENS6_IJNS7_ILi1EEESI_SI_EEESC_SE_Li128ELb1ELb1ELb0ELb0EEENS1_19SingleTileSchedulerILb1ELb0ELb1ELi128EEEEEEEEEvNT_6ParamsE)
        /*0014*/ 	.short	0x0160
        /*0016*/ 	.short	0x0418


	//----- nvinfo : EIATTR_CBANK_PARAM_SIZE
	.align		4
.L_206:
        /*0018*/ 	.byte	0x03, 0x19
        /*001a*/ 	.short	0x0418


	//----- nvinfo : EIATTR_KPARAM_INFO
	.align		4
        /*001c*/ 	.byte	0x04, 0x17
        /*001e*/ 	.short	(.L_208 - .L_207)
.L_207:
        /*0020*/ 	.word	0x00000000
        /*0024*/ 	.short	0x0000
        /*0026*/ 	.short	0x0000
        /*0028*/ 	.byte	0x00, 0xf0, 0x61, 0x10


	//----- nvinfo : EIATTR_MAXREG_COUNT
	.align		4
.L_208:
        /*002c*/ 	.byte	0x03, 0x1b
        /*002e*/ 	.short	0x00ff


	//----- nvinfo : EIATTR_NUM_BARRIERS
	.align		4
        /*0030*/ 	.byte	0x02, 0x4c
        /*0032*/ 	.byte	0x02
	.zero		1


	//----- nvinfo : EIATTR_ANNOTATIONS
	.align		4
        /*0034*/ 	.byte	0x04, 0x55
        /*0036*/ 	.short	(.L_210 - .L_209)


	//   ....[0]....
.L_209:
        /* <DEDUP_REMOVED lines=41> */


	//----- nvinfo : EIATTR_MERCURY_ISA_VERSION
	.align		4
.L_210:
        /*02b0*/ 	.byte	0x03, 0x5f
        /*02b2*/ 	.short	0x0000


	//----- nvinfo : EIATTR_COOP_GROUP_MASK_REGIDS
	.align		4
        /*02b4*/ 	.byte	0x04, 0x29
        /*02b6*/ 	.short	(.L_212 - .L_211)


	//   ....[0]....
.L_211:
        /*02b8*/ 	.word	0xffffffff


	//   ....[1]....
        /*02bc*/ 	.word	0xffffffff


	//   ....[2]....
        /*02c0*/ 	.word	0xffffffff


	//   ....[3]....
        /*02c4*/ 	.word	0xffffffff


	//   ....[4]....
        /*02c8*/ 	.word	0xffffffff


	//   ....[5]....
        /*02cc*/ 	.word	0xffffffff


	//   ....[6]....
        /*02d0*/ 	.word	0xffffffff


	//   ....[7]....
        /*02d4*/ 	.word	0xffffffff


	//   ....[8]....
        /*02d8*/ 	.word	0xffffffff


	//   ....[9]....
        /*02dc*/ 	.word	0xffffffff


	//   ....[10]....
        /*02e0*/ 	.word	0xffffffff


	//   ....[11]....
        /*02e4*/ 	.word	0xffffffff


	//   ....[12]....
        /*02e8*/ 	.word	0xffffffff


	//   ....[13]....
        /*02ec*/ 	.word	0xffffffff


	//   ....[14]....
        /*02f0*/ 	.word	0xffffffff


	//   ....[15]....
        /*02f4*/ 	.word	0xffffffff


	//   ....[16]....
        /*02f8*/ 	.word	0xffffffff


	//   ....[17]....
        /*02fc*/ 	.word	0xffffffff


	//   ....[18]....
        /*0300*/ 	.word	0xffffffff


	//   ....[19]....
        /*0304*/ 	.word	0xffffffff


	//   ....[20]....
        /*0308*/ 	.word	0xffffffff


	//   ....[21]....
        /*030c*/ 	.word	0xffffffff


	//   ....[22]....
        /*0310*/ 	.word	0xffffffff


	//   ....[23]....
        /*0314*/ 	.word	0xffffffff


	//   ....[24]....
        /*0318*/ 	.word	0xffffffff


	//   ....[25]....
        /*031c*/ 	.word	0xffffffff


	//   ....[26]....
        /*0320*/ 	.word	0xffffffff


	//   ....[27]....
        /*0324*/ 	.word	0xffffffff


	//   ....[28]....
        /*0328*/ 	.word	0xffffffff


	//   ....[29]....
        /*032c*/ 	.word	0xffffffff


	//   ....[30]....
        /*0330*/ 	.word	0xffffffff


	//   ....[31]....
        /*0334*/ 	.word	0xffffffff


	//   ....[32]....
        /*0338*/ 	.word	0xffffffff


	//   ....[33]....
        /*033c*/ 	.word	0xffffffff


	//   ....[34]....
        /*0340*/ 	.word	0xffffffff


	//   ....[35]....
        /*0344*/ 	.word	0xffffffff


	//   ....[36]....
        /*0348*/ 	.word	0xffffffff


	//   ....[37]....
        /*034c*/ 	.word	0xffffffff


	//   ....[38]....
        /*0350*/ 	.word	0xffffffff


	//   ....[39]....
        /*0354*/ 	.word	0xffffffff


	//   ....[40]....
        /*0358*/ 	.word	0xffffffff


	//   ....[41]....
        /*035c*/ 	.word	0xffffffff


	//   ....[42]....
        /*0360*/ 	.word	0xffffffff


	//   ....[43]....
        /*0364*/ 	.word	0xffffffff


	//   ....[44]....
        /*0368*/ 	.word	0xffffffff


	//   ....[45]....
        /*036c*/ 	.word	0xffffffff


	//   ....[46]....
        /*0370*/ 	.word	0xffffffff


	//   ....[47]....
        /*0374*/ 	.word	0xffffffff


	//   ....[48]....
        /*0378*/ 	.word	0xffffffff


	//   ....[49]....
        /*037c*/ 	.word	0xffffffff


	//   ....[50]....
        /*0380*/ 	.word	0xffffffff


	//   ....[51]....
        /*0384*/ 	.word	0xffffffff


	//   ....[52]....
        /*0388*/ 	.word	0xffffffff


	//   ....[53]....
        /*038c*/ 	.word	0xffffffff


	//   ....[54]....
        /*0390*/ 	.word	0xffffffff


	//   ....[55]....
        /*0394*/ 	.word	0xffffffff


	//   ....[56]....
        /*0398*/ 	.word	0xffffffff


	//   ....[57]....
        /*039c*/ 	.word	0xffffffff


	//   ....[58]....
        /*03a0*/ 	.word	0xffffffff


	//   ....[59]....
        /*03a4*/ 	.word	0xffffffff


	//   ....[60]....
        /*03a8*/ 	.word	0xffffffff


	//   ....[61]....
        /*03ac*/ 	.word	0xffffffff


	//   ....[62]....
        /*03b0*/ 	.word	0xffffffff


	//   ....[63]....
        /*03b4*/ 	.word	0xffffffff


	//   ....[64]....
        /*03b8*/ 	.word	0xffffffff


	//   ....[65]....
        /*03bc*/ 	.word	0xffffffff


	//   ....[66]....
        /*03c0*/ 	.word	0xffffffff


	//   ....[67]....
        /*03c4*/ 	.word	0xffffffff


	//   ....[68]....
        /*03c8*/ 	.word	0xffffffff


	//   ....[69]....
        /*03cc*/ 	.word	0xffffffff


	//   ....[70]....
        /*03d0*/ 	.word	0xffffffff


	//   ....[71]....
        /*03d4*/ 	.word	0xffffffff


	//   ....[72]....
        /*03d8*/ 	.word	0xffffffff


	//   ....[73]....
        /*03dc*/ 	.word	0xffffffff


	//   ....[74]....
        /*03e0*/ 	.word	0xffffffff


	//   ....[75]....
        /*03e4*/ 	.word	0xffffffff


	//   ....[76]....
        /*03e8*/ 	.word	0xffffffff


	//   ....[77]....
        /*03ec*/ 	.word	0xffffffff


	//   ....[78]....
        /*03f0*/ 	.word	0xffffffff


	//   ....[79]....
        /*03f4*/ 	.word	0xffffffff


	//   ....[80]....
        /*03f8*/ 	.word	0xffffffff


	//   ....[81]....
        /*03fc*/ 	.word	0xffffffff


	//   ....[82]....
        /*0400*/ 	.word	0xffffffff


	//   ....[83]....
        /*0404*/ 	.word	0xffffffff


	//   ....[84]....
        /*0408*/ 	.word	0xffffffff


	//   ....[85]....
        /*040c*/ 	.word	0xffffffff


	//   ....[86]....
        /*0410*/ 	.word	0xffffffff


	//   ....[87]....
        /*0414*/ 	.word	0xffffffff


	//   ....[88]....
        /*0418*/ 	.word	0xffffffff


	//   ....[89]....
        /*041c*/ 	.word	0xffffffff


	//   ....[90]....
        /*0420*/ 	.word	0xffffffff


	//   ....[91]....
        /*0424*/ 	.word	0xffffffff


	//   ....[92]....
        /*0428*/ 	.word	0xffffffff


	//   ....[93]....
        /*042c*/ 	.word	0xffffffff


	//   ....[94]....
        /*0430*/ 	.word	0xffffffff


	//   ....[95]....
        /*0434*/ 	.word	0xffffffff


	//   ....[96]....
        /*0438*/ 	.word	0xffffffff


	//   ....[97]....
        /*043c*/ 	.word	0xffffffff


	//   ....[98]....
        /*0440*/ 	.word	0xffffffff


	//   ....[99]....
        /*0444*/ 	.word	0xffffffff


	//   ....[100]....
        /*0448*/ 	.word	0xffffffff


	//----- nvinfo : EIATTR_COOP_GROUP_INSTR_OFFSETS
	.align		4
.L_212:
        /*044c*/ 	.byte	0x04, 0x28
        /*044e*/ 	.short	(.L_214 - .L_213)


	//   ....[0]....
.L_213:
        /*0450*/ 	.word	0x000000a0


	//   ....[1]....
        /*0454*/ 	.word	0x000013a0


	//   ....[2]....
        /*0458*/ 	.word	0x000013d0


	//   ....[3]....
        /*045c*/ 	.word	0x000015b0


	//   ....[4]....
        /*0460*/ 	.word	0x000015e0


	//   ....[5]....
        /*0464*/ 	.word	0x00001700


	//   ....[6]....
        /*0468*/ 	.word	0x00001730


	//   ....[7]....
        /*046c*/ 	.word	0x00001850


	//   ....[8]....
        /*0470*/ 	.word	0x000018b0


	//   ....[9]....
        /*0474*/ 	.word	0x00002000


	//   ....[10]....
        /*0478*/ 	.word	0x00002030


	//   ....[11]....
        /*047c*/ 	.word	0x00002060


	//   ....[12]....
        /*0480*/ 	.word	0x00002090


	//   ....[13]....
        /*0484*/ 	.word	0x000020b0


	//   ....[14]....
        /*0488*/ 	.word	0x000020d0


	//   ....[15]....
        /*048c*/ 	.word	0x000020f0


	//   ....[16]....
        /*0490*/ 	.word	0x00002100


	//   ....[17]....
        /*0494*/ 	.word	0x00003050


	//   ....[18]....
        /*0498*/ 	.word	0x00003060


	//   ....[19]....
        /*049c*/ 	.word	0x00003070


	//   ....[20]....
        /*04a0*/ 	.word	0x00003080


	//   ....[21]....
        /*04a4*/ 	.word	0x00003a70


	//   ....[22]....
        /*04a8*/ 	.word	0x00003aa0


	//   ....[23]....
        /*04ac*/ 	.word	0x00003dd0


	//   ....[24]....
        /*04b0*/ 	.word	0x00004000


	//   ....[25]....
        /*04b4*/ 	.word	0x000043d0


	//   ....[26]....
        /*04b8*/ 	.word	0x00004600


	//   ....[27]....
        /*04bc*/ 	.word	0x00004630


	//   ....[28]....
        /*04c0*/ 	.word	0x00004720


	//   ....[29]....
        /*04c4*/ 	.word	0x00004860


	//   ....[30]....
        /*04c8*/ 	.word	0x00004a50


	//   ....[31]....
        /*04cc*/ 	.word	0x00004ad0


	//   ....[32]....
        /*04d0*/ 	.word	0x00004b60


	//   ....[33]....
        /*04d4*/ 	.word	0x00006710


	//   ....[34]....
        /*04d8*/ 	.word	0x00006720


	//   ....[35]....
        /*04dc*/ 	.word	0x00006730


	//   ....[36]....
        /*04e0*/ 	.word	0x00006740


	//   ....[37]....
        /*04e4*/ 	.word	0x00007a60


	//   ....[38]....
        /*04e8*/ 	.word	0x00007a70


	//   ....[39]....
        /*04ec*/ 	.word	0x00007a80


	//   ....[40]....
        /*04f0*/ 	.word	0x00007a90


	//   ....[41]....
        /*04f4*/ 	.word	0x00007c90


	//   ....[42]....
        /*04f8*/ 	.word	0x00007ca0


	//   ....[43]....
        /*04fc*/ 	.word	0x00007cb0


	//   ....[44]....
        /*0500*/ 	.word	0x00007cd0


	//   ....[45]....
        /*0504*/ 	.word	0x00008120


	//   ....[46]....
        /*0508*/ 	.word	0x00008330


	//   ....[47]....
        /*050c*/ 	.word	0x000085b0


	//   ....[48]....
        /*0510*/ 	.word	0x00008950


	//   ....[49]....
        /*0514*/ 	.word	0x000089c0


	//   ....[50]....
        /*0518*/ 	.word	0x00008a90


	//   ....[51]....
        /*051c*/ 	.word	0x00008ac0


	//   ....[52]....
        /*0520*/ 	.word	0x00008bb0


	//   ....[53]....
        /*0524*/ 	.word	0x0000b080


	//   ....[54]....
        /*0528*/ 	.word	0x0000b090


	//   ....[55]....
        /*052c*/ 	.word	0x0000b0a0


	//   ....[56]....
        /*0530*/ 	.word	0x0000b0b0


	//   ....[57]....
        /*0534*/ 	.word	0x0000b440


	//   ....[58]....
        /*0538*/ 	.word	0x0000b460


	//   ....[59]....
        /*053c*/ 	.word	0x0000b480


	//   ....[60]....
        /*0540*/ 	.word	0x0000b4a0


	//   ....[61]....
        /*0544*/ 	.word	0x0000c7d0


	//   ....[62]....
        /*0548*/ 	.word	0x0000c870


	//   ....[63]....
        /*054c*/ 	.word	0x0000c970


	//   ....[64]....
        /*0550*/ 	.word	0x0000c9b0


	//   ....[65]....
        /*0554*/ 	.word	0x0000c9e0


	//   ....[66]....
        /*0558*/ 	.word	0x0000cac0


	//   ....[67]....
        /*055c*/ 	.word	0x0000cae0


	//   ....[68]....
        /*0560*/ 	.word	0x0000cf40


	//   ....[69]....
        /*0564*/ 	.word	0x0000ecc0


	//   ....[70]....
        /*0568*/ 	.word	0x0000ecd0


	//   ....[71]....
        /*056c*/ 	.word	0x0000ece0


	//   ....[72]....
        /*0570*/ 	.word	0x0000ecf0


	//   ....[73]....
        /*0574*/ 	.word	0x0000ed20


	//   ....[74]....
        /*0578*/ 	.word	0x0000ed40


	//   ....[75]....
        /*057c*/ 	.word	0x0000ed60


	//   ....[76]....
        /*0580*/ 	.word	0x0000ed70


	//   ....[77]....
        /*0584*/ 	.word	0x00010550


	//   ....[78]....
        /*0588*/ 	.word	0x000105a0


	//   ....[79]....
        /*058c*/ 	.word	0x000105e0


	//   ....[80]....
        /*0590*/ 	.word	0x00010620


	//   ....[81]....
        /*0594*/ 	.word	0x00010630


	//   ....[82]....
        /*0598*/ 	.word	0x00010640


	//   ....[83]....
        /*059c*/ 	.word	0x00010650


	//   ....[84]....
        /*05a0*/ 	.word	0x00010660


	//   ....[85]....
        /*05a4*/ 	.word	0x00010880


	//   ....[86]....
        /*05a8*/ 	.word	0x00010890


	//   ....[87]....
        /*05ac*/ 	.word	0x00010a10


	//   ....[88]....
        /*05b0*/ 	.word	0x00010a40


	//   ....[89]....
        /*05b4*/ 	.word	0x00010b90


	//   ....[90]....
        /*05b8*/ 	.word	0x00010bc0


	//   ....[91]....
        /*05bc*/ 	.word	0x00010d10


	//   ....[92]....
        /*05c0*/ 	.word	0x00010d30


	//   ....[93]....
        /*05c4*/ 	.word	0x00011640


	//   ....[94]....
        /*05c8*/ 	.word	0x00011660


	//   ....[95]....
        /*05cc*/ 	.word	0x000117b0


	//   ....[96]....
        /*05d0*/ 	.word	0x000117e0


	//   ....[97]....
        /*05d4*/ 	.word	0x00011910


	//   ....[98]....
        /*05d8*/ 	.word	0x00011940


	//   ....[99]....
        /*05dc*/ 	.word	0x00011a70


	//   ....[100]....
        /*05e0*/ 	.word	0x00011a90


	//----- nvinfo : EIATTR_EXIT_INSTR_OFFSETS
	.align		4
.L_214:
        /*05e4*/ 	.byte	0x04, 0x1c
        /*05e6*/ 	.short	(.L_216 - .L_215)


	//   ....[0]....
.L_215:
        /*05e8*/ 	.word	0x00000450


	//   ....[1]....
        /*05ec*/ 	.word	0x00010d40


	//   ....[2]....
        /*05f0*/ 	.word	0x00010e10


	//   ....[3]....
        /*05f4*/ 	.word	0x00010e70


	//   ....[4]....
        /*05f8*/ 	.word	0x00011aa0


	//   ....[5]....
        /*05fc*/ 	.word	0x00011b50


	//   ....[6]....
        /*0600*/ 	.word	0x00011bb0


	//----- nvinfo : EIATTR_CTAIDZ_USED
	.align		4
.L_216:
        /*0604*/ 	.byte	0x01, 0x04
	.zero		2


	//----- nvinfo : EIATTR_MAX_THREADS
	.align		4
        /*0608*/ 	.byte	0x04, 0x05
        /*060a*/ 	.short	(.L_218 - .L_217)
.L_217:
        /*060c*/ 	.word	0x00000080
        /*0610*/ 	.word	0x00000001
        /*0614*/ 	.word	0x00000001


	//----- nvinfo : EIATTR_CRS_STACK_SIZE
	.align		4
.L_218:
        /*0618*/ 	.byte	0x04, 0x1e
        /*061a*/ 	.short	(.L_220 - .L_219)
.L_219:
        /*061c*/ 	.word	0x00000000
.L_220:


//--------------------- .nv.info._ZN7cutlass13device_kernelIN5flash19enable_sm80_to_sm89INS1_16FlashAttnFwdSm80INS1_25CollectiveMainloopFwdSm80ILi4ELi1ELb0EN4cute5tupleIJNS5_1CILi128EEENS7_ILi64EEENS7_ILi96EEEEEELi96ENS_10bfloat16_tEfNS_4arch4Sm80ELb1ELb0ELb1ELb1ELb1ELb1ELb1ELb0EEENS1_21CollectiveEpilogueFwdINS6_IJS8_SA_S9_EEENS6_IJNS7_ILi1EEESI_SI_EEESC_SE_Li128ELb1ELb1ELb0ELb0EEENS1_19SingleTileSchedulerILb1ELb0ELb1ELi128EEEEEEEEEvNT_6ParamsE --------------------------
	.section	.nv.info._ZN7cutlass13device_kernelIN5flash19enable_sm80_to_sm89INS1_16FlashAttnFwdSm80INS1_25CollectiveMainloopFwdSm80ILi4ELi1ELb0EN4cute5tupleIJNS5_1CILi128EEENS7_ILi64EEENS7_ILi96EEEEEELi96ENS_10bfloat16_tEfNS_4arch4Sm80ELb1ELb0ELb1ELb1ELb1ELb1ELb1ELb0EEENS1_21CollectiveEpilogueFwdINS6_IJS8_SA_S9_EEENS6_IJNS7_ILi1EEESI_SI_EEESC_SE_Li128ELb1ELb1ELb0ELb0EEENS1_19SingleTileSchedulerILb1ELb0ELb1ELi128EEEEEEEEEvNT_6ParamsE,"",@"SHT_CUDA_INFO"
	.sectionflags	@""
	.align	4


	//----- nvinfo : EIATTR_CUDA_API_VERSION
	.align		4
        /*0000*/ 	.byte	0x04, 0x37
        /*0002*/ 	.short	(.L_222 - .L_221)
.L_221:
        /*0004*/ 	.word	0x00000082


	//----- nvinfo : EIATTR_SW2861232_WAR
	.align		4
.L_222:
        /*0008*/ 	.byte	0x01, 0x35
	.zero		2


	//----- nvinfo : EIATTR_PARAM_CBANK
	.align		4
        /*000c*/ 	.byte	0x04, 0x0a
        /*000e*/ 	.short	(.L_224 - .L_223)
	.align		4
.L_223:
        /*0010*/ 	.word	index@(.nv.constant0._ZN7cutlass13device_kernelIN5flash19enable_sm80_to_sm89INS1_16FlashAttnFwdSm80INS1_25CollectiveMainloopFwdSm80ILi4ELi1ELb0EN4cute5tupleIJNS5_1CILi128EEENS7_ILi64EEENS7_ILi96EEEEEELi96ENS_10bfloat16_tEfNS_4arch4Sm80ELb1ELb0ELb1ELb1ELb1ELb1ELb1ELb0EEENS1_21CollectiveEpilogueFwdINS6_IJS8_SA_S9_EEENS6_IJNS7_ILi1EEESI_SI_EEESC_SE_Li128ELb1ELb1ELb0ELb0EEENS1_19SingleTileSchedulerILb1ELb0ELb1ELi128EEEEEEEEEvNT_6ParamsE)
        /*0014*/ 	.short	0x0160
        /*0016*/ 	.short	0x0418


	//----- nvinfo : EIATTR_CBANK_PARAM_SIZE
	.align		4
.L_224:
        /*0018*/ 	.byte	0x03, 0x19
        /*001a*/ 	.short	0x0418


	//----- nvinfo : EIATTR_KPARAM_INFO
	.align		4
        /*001c*/ 	.byte	0x04, 0x17
        /*001e*/ 	.short	(.L_226 - .L_225)
.L_225:
        /*0020*/ 	.word	0x00000000
        /*0024*/ 	.short	0x0000
        /*0026*/ 	.short	0x0000
        /*0028*/ 	.byte	0x00, 0xf0, 0x61, 0x10


	//----- nvinfo : EIATTR_MAXREG_COUNT
	.align		4
.L_226:
        /*002c*/ 	.byte	0x03, 0x1b
        /*002e*/ 	.short	0x00ff


	//----- nvinfo : EIATTR_NUM_BARRIERS
	.align		4
        /*0030*/ 	.byte	0x02, 0x4c
        /*0032*/ 	.byte	0x02
	.zero		1


	//----- nvinfo : EIATTR_ANNOTATIONS
	.align		4
        /*0034*/ 	.byte	0x04, 0x55
        /*0036*/ 	.short	(.L_228 - .L_227)


	//   ....[0]....
.L_227:
        /* <DEDUP_REMOVED lines=48> */


	//----- nvinfo : EIATTR_MERCURY_ISA_VERSION
	.align		4
.L_228:
        /*0320*/ 	.byte	0x03, 0x5f
        /*0322*/ 	.short	0x0000


	//----- nvinfo : EIATTR_COOP_GROUP_MASK_REGIDS
	.align		4
        /*0324*/ 	.byte	0x04, 0x29
        /*0326*/ 	.short	(.L_230 - .L_229)


	//   ....[0]....
.L_229:
        /*0328*/ 	.word	0xffffffff


	//   ....[1]....
        /*032c*/ 	.word	0xffffffff


	//   ....[2]....
        /*0330*/ 	.word	0xffffffff


	//   ....[3]....
        /*0334*/ 	.word	0xffffffff


	//   ....[4]....
        /*0338*/ 	.word	0xffffffff


	//   ....[5]....
        /*033c*/ 	.word	0xffffffff


	//   ....[6]....
        /*0340*/ 	.word	0xffffffff


	//   ....[7]....
        /*0344*/ 	.word	0xffffffff


	//   ....[8]....
        /*0348*/ 	.word	0xffffffff


	//   ....[9]....
        /*034c*/ 	.word	0xffffffff


	//   ....[10]....
        /*0350*/ 	.word	0xffffffff


	//   ....[11]....
        /*0354*/ 	.word	0xffffffff


	//   ....[12]....
        /*0358*/ 	.word	0xffffffff


	//   ....[13]....
        /*035c*/ 	.word	0xffffffff


	//   ....[14]....
        /*0360*/ 	.word	0xffffffff


	//   ....[15]....
        /*0364*/ 	.word	0xffffffff


	//   ....[16]....
        /*0368*/ 	.word	0xffffffff


	//   ....[17]....
        /*036c*/ 	.word	0xffffffff


	//   ....[18]....
        /*0370*/ 	.word	0xffffffff


	//   ....[19]....
        /*0374*/ 	.word	0xffffffff


	//   ....[20]....
        /*0378*/ 	.word	0xffffffff


	//   ....[21]....
        /*037c*/ 	.word	0xffffffff


	//   ....[22]....
        /*0380*/ 	.word	0xffffffff


	//   ....[23]....
        /*0384*/ 	.word	0xffffffff


	//   ....[24]....
        /*0388*/ 	.word	0xffffffff


	//   ....[25]....
        /*038c*/ 	.word	0xffffffff


	//   ....[26]....
        /*0390*/ 	.word	0xffffffff


	//   ....[27]....
        /*0394*/ 	.word	0xffffffff


	//   ....[28]....
        /*0398*/ 	.word	0xffffffff


	//   ....[29]....
        /*039c*/ 	.word	0xffffffff


	//   ....[30]....
        /*03a0*/ 	.word	0xffffffff


	//   ....[31]....
        /*03a4*/ 	.word	0xffffffff


	//   ....[32]....
        /*03a8*/ 	.word	0xffffffff


	//   ....[33]....
        /*03ac*/ 	.word	0xffffffff


	//   ....[34]....
        /*03b0*/ 	.word	0xffffffff


	//   ....[35]....
        /*03b4*/ 	.word	0xffffffff


	//   ....[36]....
        /*03b8*/ 	.word	0xffffffff


	//   ....[37]....
        /*03bc*/ 	.word	0xffffffff


	//   ....[38]....
        /*03c0*/ 	.word	0xffffffff


	//   ....[39]....
        /*03c4*/ 	.word	0xffffffff


	//   ....[40]....
        /*03c8*/ 	.word	0xffffffff


	//   ....[41]....
        /*03cc*/ 	.word	0xffffffff


	//   ....[42]....
        /*03d0*/ 	.word	0xffffffff


	//   ....[43]....
        /*03d4*/ 	.word	0xffffffff


	//   ....[44]....
        /*03d8*/ 	.word	0xffffffff


	//   ....[45]....
        /*03dc*/ 	.word	0xffffffff


	//   ....[46]....
        /*03e0*/ 	.word	0xffffffff


	//   ....[47]....
        /*03e4*/ 	.word	0xffffffff


	//   ....[48]....
        /*03e8*/ 	.word	0xffffffff


	//   ....[49]....
        /*03ec*/ 	.word	0xffffffff


	//   ....[50]....
        /*03f0*/ 	.word	0xffffffff


	//   ....[51]....
        /*03f4*/ 	.word	0xffffffff


	//   ....[52]....
        /*03f8*/ 	.word	0xffffffff


	//   ....[53]....
        /*03fc*/ 	.word	0xffffffff


	//   ....[54]....
        /*0400*/ 	.word	0xffffffff


	//   ....[55]....
        /*0404*/ 	.word	0xffffffff


	//   ....[56]....
        /*0408*/ 	.word	0xffffffff


	//   ....[57]....
        /*040c*/ 	.word	0xffffffff


	//   ....[58]....
        /*0410*/ 	.word	0xffffffff


	//   ....[59]....
        /*0414*/ 	.word	0xffffffff


	//   ....[60]....
        /*0418*/ 	.word	0xffffffff


	//   ....[61]....
        /*041c*/ 	.word	0xffffffff


	//   ....[62]....
        /*0420*/ 	.word	0xffffffff


	//   ....[63]....
        /*0424*/ 	.word	0xffffffff


	//   ....[64]....
        /*0428*/ 	.word	0xffffffff


	//   ....[65]....
        /*042c*/ 	.word	0xffffffff


	//   ....[66]....
        /*0430*/ 	.word	0xffffffff


	//   ....[67]....
        /*0434*/ 	.word	0xffffffff


	//   ....[68]....
        /*0438*/ 	.word	0xffffffff


	//   ....[69]....
        /*043c*/ 	.word	0xffffffff


	//   ....[70]....
        /*0440*/ 	.word	0xffffffff


	//   ....[71]....
        /*0444*/ 	.word	0xffffffff


	//   ....[72]....
        /*0448*/ 	.word	0xffffffff


	//   ....[73]....
        /*044c*/ 	.word	0xffffffff


	//   ....[74]....
        /*0450*/ 	.word	0xffffffff


	//   ....[75]....
        /*0454*/ 	.word	0xffffffff


	//   ....[76]....
        /*0458*/ 	.word	0xffffffff


	//   ....[77]....
        /*045c*/ 	.word	0xffffffff


	//   ....[78]....
        /*0460*/ 	.word	0xffffffff


	//   ....[79]....
        /*0464*/ 	.word	0xffffffff


	//   ....[80]....
        /*0468*/ 	.word	0xffffffff


	//   ....[81]....
        /*046c*/ 	.word	0xffffffff


	//   ....[82]....
        /*0470*/ 	.word	0xffffffff


	//   ....[83]....
        /*0474*/ 	.word	0xffffffff


	//   ....[84]....
        /*0478*/ 	.word	0xffffffff


	//   ....[85]....
        /*047c*/ 	.word	0xffffffff


	//   ....[86]....
        /*0480*/ 	.word	0xffffffff


	//   ....[87]....
        /*0484*/ 	.word	0xffffffff


	//   ....[88]....
        /*0488*/ 	.word	0xffffffff


	//   ....[89]....
        /*048c*/ 	.word	0xffffffff


	//   ....[90]....
        /*0490*/ 	.word	0xffffffff


	//   ....[91]....
        /*0494*/ 	.word	0xffffffff


	//   ....[92]....
        /*0498*/ 	.word	0xffffffff


	//   ....[93]....
        /*049c*/ 	.word	0xffffffff


	//   ....[94]....
        /*04a0*/ 	.word	0xffffffff


	//   ....[95]....
        /*04a4*/ 	.word	0xffffffff


	//   ....[96]....
        /*04a8*/ 	.word	0xffffffff


	//   ....[97]....
        /*04ac*/ 	.word	0xffffffff


	//   ....[98]....
        /*04b0*/ 	.word	0xffffffff


	//   ....[99]....
        /*04b4*/ 	.word	0xffffffff


	//   ....[100]....
        /*04b8*/ 	.word	0xffffffff


	//   ....[101]....
        /*04bc*/ 	.word	0xffffffff


	//   ....[102]....
        /*04c0*/ 	.word	0xffffffff


	//   ....[103]....
        /*04c4*/ 	.word	0xffffffff


	//   ....[104]....
        /*04c8*/ 	.word	0xffffffff


	//   ....[105]....
        /*04cc*/ 	.word	0xffffffff


	//   ....[106]....
        /*04d0*/ 	.word	0xffffffff


	//   ....[107]....
        /*04d4*/ 	.word	0xffffffff


	//   ....[108]....
        /*04d8*/ 	.word	0xffffffff


	//   ....[109]....
        /*04dc*/ 	.word	0xffffffff


	//   ....[110]....
        /*04e0*/ 	.word	0xffffffff


	//   ....[111]....
        /*04e4*/ 	.word	0xffffffff


	//   ....[112]....
        /*04e8*/ 	.word	0xffffffff


	//   ....[113]....
        /*04ec*/ 	.word	0xffffffff


	//   ....[114]....
        /*04f0*/ 	.word	0xffffffff


	//   ....[115]....
        /*04f4*/ 	.word	0xffffffff


	//   ....[116]....
        /*04f8*/ 	.word	0xffffffff


	//   ....[117]....
        /*04fc*/ 	.word	0xffffffff


	//   ....[118]....
        /*0500*/ 	.word	0xffffffff


	//   ....[119]....
        /*0504*/ 	.word	0xffffffff


	//   ....[120]....
        /*0508*/ 	.word	0xffffffff


	//   ....[121]....
        /*050c*/ 	.word	0xffffffff


	//   ....[122]....
        /*0510*/ 	.word	0xffffffff


	//   ....[123]....
        /*0514*/ 	.word	0xffffffff


	//   ....[124]....
        /*0518*/ 	.word	0xffffffff


	//----- nvinfo : EIATTR_COOP_GROUP_INSTR_OFFSETS
	.align		4
.L_230:
        /*051c*/ 	.byte	0x04, 0x28
        /*051e*/ 	.short	(.L_232 - .L_231)


	//   ....[0]....
.L_231:
        /*0520*/ 	.word	0x000000a0


	//   ....[1]....
        /*0524*/ 	.word	0x00002520


	//   ....[2]....
        /*0528*/ 	.word	0x00002530


	//   ....[3]....
        /*052c*/ 	.word	0x00004070


	//   ....[4]....
        /*0530*/ 	.word	0x00004080


	//   ....[5]....
        /*0534*/ 	.word	0x00005a00


	//   ....[6]....
        /*0538*/ 	.word	0x00005a20


	//   ....[7]....
        /*053c*/ 	.word	0x00005f20


	//   ....[8]....
        /*0540*/ 	.word	0x00005f80


	//   ....[9]....
        /*0544*/ 	.word	0x00006e30


	//   ....[10]....
        /*0548*/ 	.word	0x00006e60


	//   ....[11]....
        /*054c*/ 	.word	0x00007040


	//   ....[12]....
        /*0550*/ 	.word	0x00007070


	//   ....[13]....
        /*0554*/ 	.word	0x00007190


	//   ....[14]....
        /*0558*/ 	.word	0x000071c0


	//   ....[15]....
        /*055c*/ 	.word	0x00007300


	//   ....[16]....
        /*0560*/ 	.word	0x00007350


	//   ....[17]....
        /*0564*/ 	.word	0x000077e0


	//   ....[18]....
        /*0568*/ 	.word	0x00007810


	//   ....[19]....
        /*056c*/ 	.word	0x00007830


	//   ....[20]....
        /*0570*/ 	.word	0x00007840


	//   ....[21]....
        /*0574*/ 	.word	0x00007d90


	//   ....[22]....
        /*0578*/ 	.word	0x00007db0


	//   ....[23]....
        /*057c*/ 	.word	0x00007dc0


	//   ....[24]....
        /*0580*/ 	.word	0x00007dd0


	//   ....[25]....
        /*0584*/ 	.word	0x00008200


	//   ....[26]....
        /*0588*/ 	.word	0x00008240


	//   ....[27]....
        /*058c*/ 	.word	0x00008460


	//   ....[28]....
        /*0590*/ 	.word	0x000084e0


	//   ....[29]....
        /*0594*/ 	.word	0x0000b600


	//   ....[30]....
        /*0598*/ 	.word	0x0000b620


	//   ....[31]....
        /*059c*/ 	.word	0x0000b630


	//   ....[32]....
        /*05a0*/ 	.word	0x0000b640


	//   ....[33]....
        /*05a4*/ 	.word	0x0000b8c0


	//   ....[34]....
        /*05a8*/ 	.word	0x0000b900


	//   ....[35]....
        /*05ac*/ 	.word	0x0000bb20


	//   ....[36]....
        /*05b0*/ 	.word	0x0000bba0


	//   ....[37]....
        /*05b4*/ 	.word	0x0000f220


	//   ....[38]....
        /*05b8*/ 	.word	0x0000f250


	//   ....[39]....
        /*05bc*/ 	.word	0x0000f270


	//   ....[40]....
        /*05c0*/ 	.word	0x0000f290


	//   ....[41]....
        /*05c4*/ 	.word	0x00010320


	//   ....[42]....
        /*05c8*/ 	.word	0x00010330


	//   ....[43]....
        /*05cc*/ 	.word	0x00010360


	//   ....[44]....
        /*05d0*/ 	.word	0x00010370


	//   ....[45]....
        /*05d4*/ 	.word	0x00010d70


	//   ....[46]....
        /*05d8*/ 	.word	0x00010d90


	//   ....[47]....
        /*05dc*/ 	.word	0x00011050


	//   ....[48]....
        /*05e0*/ 	.word	0x00011160


	//   ....[49]....
        /*05e4*/ 	.word	0x000116d0


	//   ....[50]....
        /*05e8*/ 	.word	0x00011900


	//   ....[51]....
        /*05ec*/ 	.word	0x00011930


	//   ....[52]....
        /*05f0*/ 	.word	0x00011a20


	//   ....[53]....
        /*05f4*/ 	.word	0x00011b60


	//   ....[54]....
        /*05f8*/ 	.word	0x00011d50


	//   ....[55]....
        /*05fc*/ 	.word	0x00011dd0


	//   ....[56]....
        /*0600*/ 	.word	0x00011e60


	//   ....[57]....
        /*0604*/ 	.word	0x00013990


	//   ....[58]....
        /*0608*/ 	.word	0x000139a0


	//   ....[59]....
        /*060c*/ 	.word	0x000139b0


	//   ....[60]....
        /*0610*/ 	.word	0x000139c0


	//   ....[61]....
        /*0614*/ 	.word	0x00014d60


	//   ....[62]....
        /*0618*/ 	.word	0x00014d70


	//   ....[63]....
        /*061c*/ 	.word	0x00014d80


	//   ....[64]....
        /*0620*/ 	.word	0x00014d90


	//   ....[65]....
        /*0624*/ 	.word	0x00014f90


	//   ....[66]....
        /*0628*/ 	.word	0x00014fa0


	//   ....[67]....
        /*062c*/ 	.word	0x00014fb0


	//   ....[68]....
        /*0630*/ 	.word	0x00014fd0


	//   ....[69]....
        /*0634*/ 	.word	0x000154f0


	//   ....[70]....
        /*0638*/ 	.word	0x00015630


	//   ....[71]....
        /*063c*/ 	.word	0x00015880


	//   ....[72]....
        /*0640*/ 	.word	0x00015c60


	//   ....[73]....
        /*0644*/ 	.word	0x00015cd0


	//   ....[74]....
        /*0648*/ 	.word	0x00015db0


	//   ....[75]....
        /*064c*/ 	.word	0x00015de0


	//   ....[76]....
        /*0650*/ 	.word	0x00015ec0


	//   ....[77]....
        /*0654*/ 	.word	0x00018400


	//   ....[78]....
        /*0658*/ 	.word	0x00018420


	//   ....[79]....
        /*065c*/ 	.word	0x00018430


	//   ....[80]....
        /*0660*/ 	.word	0x00018440


	//   ....[81]....
        /*0664*/ 	.word	0x000189a0


	//   ....[82]....
        /*0668*/ 	.word	0x000189d0


	//   ....[83]....
        /*066c*/ 	.word	0x000189f0


	//   ....[84]....
        /*0670*/ 	.word	0x00018a00


	//   ....[85]....
        /*0674*/ 	.word	0x00019b50


	//   ....[86]....
        /*0678*/ 	.word	0x00019bf0


	//   ....[87]....
        /*067c*/ 	.word	0x00019cf0


	//   ....[88]....
        /*0680*/ 	.word	0x00019d30


	//   ....[89]....
        /*0684*/ 	.word	0x00019d60


	//   ....[90]....
        /*0688*/ 	.word	0x00019e40


	//   ....[91]....
        /*068c*/ 	.word	0x00019e60


	//   ....[92]....
        /*0690*/ 	.word	0x0001a2c0


	//   ....[93]....
        /*0694*/ 	.word	0x0001c070


	//   ....[94]....
        /*0698*/ 	.word	0x0001c080


	//   ....[95]....
        /*069c*/ 	.word	0x0001c090


	//   ....[96]....
        /*06a0*/ 	.word	0x0001c0a0


	//   ....[97]....
        /*06a4*/ 	.word	0x0001c0d0


	//   ....[98]....
        /*06a8*/ 	.word	0x0001c0f0


	//   ....[99]....
        /*06ac*/ 	.word	0x0001c110


	//   ....[100]....
        /*06b0*/ 	.word	0x0001c120


	//   ....[101]....
        /*06b4*/ 	.word	0x0001d900


	//   ....[102]....
        /*06b8*/ 	.word	0x0001d950


	//   ....[103]....
        /*06bc*/ 	.word	0x0001d990


	//   ....[104]....
        /*06c0*/ 	.word	0x0001d9d0


	//   ....[105]....
        /*06c4*/ 	.word	0x0001d9e0


	//   ....[106]....
        /*06c8*/ 	.word	0x0001d9f0


	//   ....[107]....
        /*06cc*/ 	.word	0x0001da00


	//   ....[108]....
        /*06d0*/ 	.word	0x0001da10


	//   ....[109]....
        /*06d4*/ 	.word	0x0001dc30


	//   ....[110]....
        /*06d8*/ 	.word	0x0001dc40


	//   ....[111]....
        /*06dc*/ 	.word	0x0001ddc0


	//   ....[112]....
        /*06e0*/ 	.word	0x0001ddf0


	//   ....[113]....
        /*06e4*/ 	.word	0x0001df40


	//   ....[114]....
        /*06e8*/ 	.word	0x0001df70


	//   ....[115]....
        /*06ec*/ 	.word	0x0001e0c0


	//   ....[116]....
        /*06f0*/ 	.word	0x0001e0e0


	//   ....[117]....
        /*06f4*/ 	.word	0x0001e9f0


	//   ....[118]....
        /*06f8*/ 	.word	0x0001ea10


	//   ....[119]....
        /*06fc*/ 	.word	0x0001eb60


	//   ....[120]....
        /*0700*/ 	.word	0x0001eb90


	//   ....[121]....
        /*0704*/ 	.word	0x0001ecc0


	//   ....[122]....
        /*0708*/ 	.word	0x0001ecf0


	//   ....[123]....
        /*070c*/ 	.word	0x0001ee20


	//   ....[124]....
        /*0710*/ 	.word	0x0001ee40


	//----- nvinfo : EIATTR_EXIT_INSTR_OFFSETS
	.align		4
.L_232:
        /*0714*/ 	.byte	0x04, 0x1c
        /*0716*/ 	.short	(.L_234 - .L_233)


	//   ....[0]....
.L_233:
        /*0718*/ 	.word	0x00000450


	//   ....[1]....
        /*071c*/ 	.word	0x0001e0f0


	//   ....[2]....
        /*0720*/ 	.word	0x0001e1c0


	//   ....[3]....
        /*0724*/ 	.word	0x0001e220


	//   ....[4]....
        /*0728*/ 	.word	0x0001ee50


	//   ....[5]....
        /*072c*/ 	.word	0x0001ef00


	//   ....[6]....
        /*0730*/ 	.word	0x0001ef60


	//----- nvinfo : EIATTR_CTAIDZ_USED
	.align		4
.L_234:
        /*0734*/ 	.byte	0x01, 0x04
	.zero		2


	//----- nvinfo : EIATTR_MAX_THREADS
	.align		4
        /*0738*/ 	.byte	0x04, 0x05
        /*073a*/ 	.short	(.L_236 - .L_235)
.L_235:
        /*073c*/ 	.word	0x00000080
        /*0740*/ 	.word	0x00000001
        /*0744*/ 	.word	0x00000001


	//----- nvinfo : EIATTR_CRS_STACK_SIZE
	.align		4
.L_236:
        /*0748*/ 	.byte	0x04, 0x1e
        /*074a*/ 	.short	(.L_238 - .L_237)
.L_237:
        /*074c*/ 	.word	0x00000000
.L_238:


//--------------------- .nv.callgraph             --------------------------
	.section	.nv.callgraph,"",@"SHT_CUDA_CALLGRAPH"
	.align	4
	.sectionentsize	8
	.align		4
        /*0000*/ 	.word	0x00000000
	.align		4
        /*0004*/ 	.word	0xffffffff
	.align		4
        /*0008*/ 	.word	0x00000000
	.align		4
        /*000c*/ 	.word	0xfffffffe
	.align		4
        /*0010*/ 	.word	0x00000000
	.align		4
        /*0014*/ 	.word	0xfffffffd
	.align		4
        /*0018*/ 	.word	0x00000000
	.align		4
        /*001c*/ 	.word	0xfffffffc


//--------------------- .nv.rel.action            --------------------------
	.section	.nv.rel.action,"",@"SHT_CUDA_RELOCINFO"
	.align	8
	.sectionentsize	8
        /*0000*/ 	.byte	0x73, 0x00, 0x00, 0x00, 0x00, 0x00, 0x00, 0x00, 0x00, 0x00, 0x00, 0x11, 0x25, 0x00, 0x05, 0x36


//--------------------- .nv.constant4             --------------------------
	.section	.nv.constant4,"a",@progbits
	.align	8
	.align		8
.nv.constant4:
        /*0000*/ 	.dword	_ZN79_INTERNAL_b10f9c58_43_flash_fwd_hdim96_bf16_paged_softcap_sm80_cu_93b96ec2_36194cuda3std3__45__cpo5beginE
	.align		8
        /*0008*/ 	.dword	_ZN79_INTERNAL_b10f9c58_43_flash_fwd_hdim96_bf16_paged_softcap_sm80_cu_93b96ec2_36194cuda3std3__45__cpo3endE
	.align		8
        /*0010*/ 	.dword	_ZN79_INTERNAL_b10f9c58_43_flash_fwd_hdim96_bf16_paged_softcap_sm80_cu_93b96ec2_36194cuda3std3__45__cpo6cbeginE
	.align		8
        /*0018*/ 	.dword	_ZN79_INTERNAL_b10f9c58_43_flash_fwd_hdim96_bf16_paged_softcap_sm80_cu_93b96ec2_36194cuda3std3__45__cpo4cendE
	.align		8
        /*0020*/ 	.dword	_ZN79_INTERNAL_b10f9c58_43_flash_fwd_hdim96_bf16_paged_softcap_sm80_cu_93b96ec2_36194cuda3std3__481_GLOBAL__N__b10f9c58_43_flash_fwd_hdim96_bf16_paged_softcap_sm80_cu_93b96ec2_36196ignoreE
	.align		8
        /*0028*/ 	.dword	_ZN79_INTERNAL_b10f9c58_43_flash_fwd_hdim96_bf16_paged_softcap_sm80_cu_93b96ec2_36194cuda3std3__419piecewise_constructE
	.align		8
        /*0030*/ 	.dword	_ZN79_INTERNAL_b10f9c58_43_flash_fwd_hdim96_bf16_paged_softcap_sm80_cu_93b96ec2_36194cuda3std3__48in_placeE
	.align		8
        /*0038*/ 	.dword	_ZN79_INTERNAL_b10f9c58_43_flash_fwd_hdim96_bf16_paged_softcap_sm80_cu_93b96ec2_36194cuda3std6ranges3__45__cpo4swapE
	.align		8
        /*0040*/ 	.dword	_ZN79_INTERNAL_b10f9c58_43_flash_fwd_hdim96_bf16_paged_softcap_sm80_cu_93b96ec2_36194cuda3std6ranges3__45__cpo9iter_moveE
	.align		8
        /*0048*/ 	.dword	_ZN79_INTERNAL_b10f9c58_43_flash_fwd_hdim96_bf16_paged_softcap_sm80_cu_93b96ec2_36194cute7productE
	.align		8
        /*0050*/ 	.dword	_ZN79_INTERNAL_b10f9c58_43_flash_fwd_hdim96_bf16_paged_softcap_sm80_cu_93b96ec2_36194cute1_E


//--------------------- .nv.constant0._ZN7cutlass13device_kernelIN5flash19enable_sm80_to_sm89INS1_16FlashAttnFwdSm80INS1_25CollectiveMainloopFwdSm80ILi4ELi1ELb0EN4cute5tupleIJNS5_1CILi128EEENS7_ILi64EEENS7_ILi96EEEEEELi96ENS_10bfloat16_tEfNS_4arch4Sm80ELb0ELb0ELb1ELb0ELb1ELb0ELb1ELb0EEENS1_21CollectiveEpilogueFwdINS6_IJS8_SA_S9_EEENS6_IJNS7_ILi1EEESI_SI_EEESC_SE_Li128ELb0ELb1ELb0ELb0EEENS1_19SingleTileSchedulerILb0ELb0ELb1ELi128EEEEEEEEEvNT_6ParamsE --------------------------
	.section	.nv.constant0._ZN7cutlass13device_kernelIN5flash19enable_sm80_to_sm89INS1_16FlashAttnFwdSm80INS1_25CollectiveMainloopFwdSm80ILi4ELi1ELb0EN4cute5tupleIJNS5_1CILi128EEENS7_ILi64EEENS7_ILi96EEEEEELi96ENS_10bfloat16_tEfNS_4arch4Sm80ELb0ELb0ELb1ELb0ELb1ELb0ELb1ELb0EEENS1_21CollectiveEpilogueFwdINS6_IJS8_SA_S9_EEENS6_IJNS7_ILi1EEESI_SI_EEESC_SE_Li128ELb0ELb1ELb0ELb0EEENS1_19SingleTileSchedulerILb0ELb0ELb1ELi128EEEEEEEEEvNT_6ParamsE,"a",@progbits
	.sectionflags	@""
	.align	4
.nv.constant0._ZN7cutlass13device_kernelIN5flash19enable_sm80_to_sm89INS1_16FlashAttnFwdSm80INS1_25CollectiveMainloopFwdSm80ILi4ELi1ELb0EN4cute5tupleIJNS5_1CILi128EEENS7_ILi64EEENS7_ILi96EEEEEELi96ENS_10bfloat16_tEfNS_4arch4Sm80ELb0ELb0ELb1ELb0ELb1ELb0ELb1ELb0EEENS1_21CollectiveEpilogueFwdINS6_IJS8_SA_S9_EEENS6_IJNS7_ILi1EEESI_SI_EEESC_SE_Li128ELb0ELb1ELb0ELb0EEENS1_19SingleTileSchedulerILb0ELb0ELb1ELi128EEEEEEEEEvNT_6ParamsE:
	.zero		1400


//--------------------- .nv.constant0._ZN7cutlass13device_kernelIN5flash19enable_sm80_to_sm89INS1_16FlashAttnFwdSm80INS1_25CollectiveMainloopFwdSm80ILi4ELi1ELb0EN4cute5tupleIJNS5_1CILi128EEENS7_ILi64EEENS7_ILi96EEEEEELi96ENS_10bfloat16_tEfNS_4arch4Sm80ELb0ELb0ELb1ELb1ELb1ELb0ELb1ELb0EEENS1_21CollectiveEpilogueFwdINS6_IJS8_SA_S9_EEENS6_IJNS7_ILi1EEESI_SI_EEESC_SE_Li128ELb1ELb1ELb0ELb0EEENS1_19SingleTileSchedulerILb1ELb0ELb1ELi128EEEEEEEEEvNT_6ParamsE --------------------------
	.section	.nv.constant0._ZN7cutlass13device_kernelIN5flash19enable_sm80_to_sm89INS1_16FlashAttnFwdSm80INS1_25CollectiveMainloopFwdSm80ILi4ELi1ELb0EN4cute5tupleIJNS5_1CILi128EEENS7_ILi64EEENS7_ILi96EEEEEELi96ENS_10bfloat16_tEfNS_4arch4Sm80ELb0ELb0ELb1ELb1ELb1ELb0ELb1ELb0EEENS1_21CollectiveEpilogueFwdINS6_IJS8_SA_S9_EEENS6_IJNS7_ILi1EEESI_SI_EEESC_SE_Li128ELb1ELb1ELb0ELb0EEENS1_19SingleTileSchedulerILb1ELb0ELb1ELi128EEEEEEEEEvNT_6ParamsE,"a",@progbits
	.sectionflags	@""
	.align	4
.nv.constant0._ZN7cutlass13device_kernelIN5flash19enable_sm80_to_sm89INS1_16FlashAttnFwdSm80INS1_25CollectiveMainloopFwdSm80ILi4ELi1ELb0EN4cute5tupleIJNS5_1CILi128EEENS7_ILi64EEENS7_ILi96EEEEEELi96ENS_10bfloat16_tEfNS_4arch4Sm80ELb0ELb0ELb1ELb1ELb1ELb0ELb1ELb0EEENS1_21CollectiveEpilogueFwdINS6_IJS8_SA_S9_EEENS6_IJNS7_ILi1EEESI_SI_EEESC_SE_Li128ELb1ELb1ELb0ELb0EEENS1_19SingleTileSchedulerILb1ELb0ELb1ELi128EEEEEEEEEvNT_6ParamsE:
	.zero		1400


//--------------------- .nv.constant0._ZN7cutlass13device_kernelIN5flash19enable_sm80_to_sm89INS1_16FlashAttnFwdSm80INS1_25CollectiveMainloopFwdSm80ILi4ELi1ELb0EN4cute5tupleIJNS5_1CILi128EEENS7_ILi64EEENS7_ILi96EEEEEELi96ENS_10bfloat16_tEfNS_4arch4Sm80ELb0ELb0ELb1ELb1ELb1ELb1ELb1ELb0EEENS1_21CollectiveEpilogueFwdINS6_IJS8_SA_S9_EEENS6_IJNS7_ILi1EEESI_SI_EEESC_SE_Li128ELb1ELb1ELb0ELb0EEENS1_19SingleTileSchedulerILb1ELb0ELb1ELi128EEEEEEEEEvNT_6ParamsE --------------------------
	.section	.nv.constant0._ZN7cutlass13device_kernelIN5flash19enable_sm80_to_sm89INS1_16FlashAttnFwdSm80INS1_25CollectiveMainloopFwdSm80ILi4ELi1ELb0EN4cute5tupleIJNS5_1CILi128EEENS7_ILi64EEENS7_ILi96EEEEEELi96ENS_10bfloat16_tEfNS_4arch4Sm80ELb0ELb0ELb1ELb1ELb1ELb1ELb1ELb0EEENS1_21CollectiveEpilogueFwdINS6_IJS8_SA_S9_EEENS6_IJNS7_ILi1EEESI_SI_EEESC_SE_Li128ELb1ELb1ELb0ELb0EEENS1_19SingleTileSchedulerILb1ELb0ELb1ELi128EEEEEEEEEvNT_6ParamsE,"a",@progbits
	.sectionflags	@""
	.align	4
.nv.constant0._ZN7cutlass13device_kernelIN5flash19enable_sm80_to_sm89INS1_16FlashAttnFwdSm80INS1_25CollectiveMainloopFwdSm80ILi4ELi1ELb0EN4cute5tupleIJNS5_1CILi128EEENS7_ILi64EEENS7_ILi96EEEEEELi96ENS_10bfloat16_tEfNS_4arch4Sm80ELb0ELb0ELb1ELb1ELb1ELb1ELb1ELb0EEENS1_21CollectiveEpilogueFwdINS6_IJS8_SA_S9_EEENS6_IJNS7_ILi1EEESI_SI_EEESC_SE_Li128ELb1ELb1ELb0ELb0EEENS1_19SingleTileSchedulerILb1ELb0ELb1ELi128EEEEEEEEEvNT_6ParamsE:
	.zero		1400


//--------------------- .nv.constant0._ZN7cutlass13device_kernelIN5flash19enable_sm80_to_sm89INS1_16FlashAttnFwdSm80INS1_25CollectiveMainloopFwdSm80ILi4ELi1ELb0EN4cute5tupleIJNS5_1CILi128EEENS7_ILi48EEENS7_ILi96EEEEEELi96ENS_10bfloat16_tEfNS_4arch4Sm80ELb0ELb1ELb1ELb0ELb1ELb0ELb1ELb0EEENS1_21CollectiveEpilogueFwdINS6_IJS8_SA_S9_EEENS6_IJNS7_ILi1EEESI_SI_EEESC_SE_Li128ELb0ELb1ELb0ELb0EEENS1_19SingleTileSchedulerILb0ELb0ELb1ELi128EEEEEEEEEvNT_6ParamsE --------------------------
	.section	.nv.constant0._ZN7cutlass13device_kernelIN5flash19enable_sm80_to_sm89INS1_16FlashAttnFwdSm80INS1_25CollectiveMainloopFwdSm80ILi4ELi1ELb0EN4cute5tupleIJNS5_1CILi128EEENS7_ILi48EEENS7_ILi96EEEEEELi96ENS_10bfloat16_tEfNS_4arch4Sm80ELb0ELb1ELb1ELb0ELb1ELb0ELb1ELb0EEENS1_21CollectiveEpilogueFwdINS6_IJS8_SA_S9_EEENS6_IJNS7_ILi1EEESI_SI_EEESC_SE_Li128ELb0ELb1ELb0ELb0EEENS1_19SingleTileSchedulerILb0ELb0ELb1ELi128EEEEEEEEEvNT_6ParamsE,"a",@progbits
	.sectionflags	@""
	.align	4
.nv.constant0._ZN7cutlass13device_kernelIN5flash19enable_sm80_to_sm89INS1_16FlashAttnFwdSm80INS1_25CollectiveMainloopFwdSm80ILi4ELi1ELb0EN4cute5tupleIJNS5_1CILi128EEENS7_ILi48EEENS7_ILi96EEEEEELi96ENS_10bfloat16_tEfNS_4arch4Sm80ELb0ELb1ELb1ELb0ELb1ELb0ELb1ELb0EEENS1_21CollectiveEpilogueFwdINS6_IJS8_SA_S9_EEENS6_IJNS7_ILi1EEESI_SI_EEESC_SE_Li128ELb0ELb1ELb0ELb0EEENS1_19SingleTileSchedulerILb0ELb0ELb1ELi128EEEEEEEEEvNT_6ParamsE:
	.zero		1400


//--------------------- .nv.constant0._ZN7cutlass13device_kernelIN5flash19enable_sm80_to_sm89INS1_16FlashAttnFwdSm80INS1_25CollectiveMainloopFwdSm80ILi4ELi1ELb0EN4cute5tupleIJNS5_1CILi128EEENS7_ILi48EEENS7_ILi96EEEEEELi96ENS_10bfloat16_tEfNS_4arch4Sm80ELb0ELb1ELb1ELb1ELb1ELb0ELb1ELb0EEENS1_21CollectiveEpilogueFwdINS6_IJS8_SA_S9_EEENS6_IJNS7_ILi1EEESI_SI_EEESC_SE_Li128ELb1ELb1ELb0ELb0EEENS1_19SingleTileSchedulerILb1ELb0ELb1ELi128EEEEEEEEEvNT_6ParamsE --------------------------
	.section	.nv.constant0._ZN7cutlass13device_kernelIN5flash19enable_sm80_to_sm89INS1_16FlashAttnFwdSm80INS1_25CollectiveMainloopFwdSm80ILi4ELi1ELb0EN4cute5tupleIJNS5_1CILi128EEENS7_ILi48EEENS7_ILi96EEEEEELi96ENS_10bfloat16_tEfNS_4arch4Sm80ELb0ELb1ELb1ELb1ELb1ELb0ELb1ELb0EEENS1_21CollectiveEpilogueFwdINS6_IJS8_SA_S9_EEENS6_IJNS7_ILi1EEESI_SI_EEESC_SE_Li128ELb1ELb1ELb0ELb0EEENS1_19SingleTileSchedulerILb1ELb0ELb1ELi128EEEEEEEEEvNT_6ParamsE,"a",@progbits
	.sectionflags	@""
	.align	4
.nv.constant0._ZN7cutlass13device_kernelIN5flash19enable_sm80_to_sm89INS1_16FlashAttnFwdSm80INS1_25CollectiveMainloopFwdSm80ILi4ELi1ELb0EN4cute5tupleIJNS5_1CILi128EEENS7_ILi48EEENS7_ILi96EEEEEELi96ENS_10bfloat16_tEfNS_4arch4Sm80ELb0ELb1ELb1ELb1ELb1ELb0ELb1ELb0EEENS1_21CollectiveEpilogueFwdINS6_IJS8_SA_S9_EEENS6_IJNS7_ILi1EEESI_SI_EEESC_SE_Li128ELb1ELb1ELb0ELb0EEENS1_19SingleTileSchedulerILb1ELb0ELb1ELi128EEEEEEEEEvNT_6ParamsE:
	.zero		1400


//--------------------- .nv.constant0._ZN7cutlass13device_kernelIN5flash19enable_sm80_to_sm89INS1_16FlashAttnFwdSm80INS1_25CollectiveMainloopFwdSm80ILi4ELi1ELb0EN4cute5tupleIJNS5_1CILi128EEENS7_ILi48EEENS7_ILi96EEEEEELi96ENS_10bfloat16_tEfNS_4arch4Sm80ELb0ELb1ELb1ELb1ELb1ELb1ELb1ELb0EEENS1_21CollectiveEpilogueFwdINS6_IJS8_SA_S9_EEENS6_IJNS7_ILi1EEESI_SI_EEESC_SE_Li128ELb1ELb1ELb0ELb0EEENS1_19SingleTileSchedulerILb1ELb0ELb1ELi128EEEEEEEEEvNT_6ParamsE --------------------------
	.section	.nv.constant0._ZN7cutlass13device_kernelIN5flash19enable_sm80_to_sm89INS1_16FlashAttnFwdSm80INS1_25CollectiveMainloopFwdSm80ILi4ELi1ELb0EN4cute5tupleIJNS5_1CILi128EEENS7_ILi48EEENS7_ILi96EEEEEELi96ENS_10bfloat16_tEfNS_4arch4Sm80ELb0ELb1ELb1ELb1ELb1ELb1ELb1ELb0EEENS1_21CollectiveEpilogueFwdINS6_IJS8_SA_S9_EEENS6_IJNS7_ILi1EEESI_SI_EEESC_SE_Li128ELb1ELb1ELb0ELb0EEENS1_19SingleTileSchedulerILb1ELb0ELb1ELi128EEEEEEEEEvNT_6ParamsE,"a",@progbits
	.sectionflags	@""
	.align	4
.nv.constant0._ZN7cutlass13device_kernelIN5flash19enable_sm80_to_sm89INS1_16FlashAttnFwdSm80INS1_25CollectiveMainloopFwdSm80ILi4ELi1ELb0EN4cute5tupleIJNS5_1CILi128EEENS7_ILi48EEENS7_ILi96EEEEEELi96ENS_10bfloat16_tEfNS_4arch4Sm80ELb0ELb1ELb1ELb1ELb1ELb1ELb1ELb0EEENS1_21CollectiveEpilogueFwdINS6_IJS8_SA_S9_EEENS6_IJNS7_ILi1EEESI_SI_EEESC_SE_Li128ELb1ELb1ELb0ELb0EEENS1_19SingleTileSchedulerILb1ELb0ELb1ELi128EEEEEEEEEvNT_6ParamsE:
	.zero		1400


//--------------------- .nv.constant0._ZN7cutlass13device_kernelIN5flash19enable_sm80_to_sm89INS1_16FlashAttnFwdSm80INS1_25CollectiveMainloopFwdSm80ILi4ELi1ELb0EN4cute5tupleIJNS5_1CILi128EEENS7_ILi64EEENS7_ILi96EEEEEELi96ENS_10bfloat16_tEfNS_4arch4Sm80ELb1ELb0ELb1ELb0ELb1ELb0ELb1ELb0EEENS1_21CollectiveEpilogueFwdINS6_IJS8_SA_S9_EEENS6_IJNS7_ILi1EEESI_SI_EEESC_SE_Li128ELb0ELb1ELb0ELb0EEENS1_30DynamicPersistentTileSchedulerILi128ELi128ELb0ELb1ELb0EEEEEEEEEvNT_6ParamsE --------------------------
	.section	.nv.constant0._ZN7cutlass13device_kernelIN5flash19enable_sm80_to_sm89INS1_16FlashAttnFwdSm80INS1_25CollectiveMainloopFwdSm80ILi4ELi1ELb0EN4cute5tupleIJNS5_1CILi128EEENS7_ILi64EEENS7_ILi96EEEEEELi96ENS_10bfloat16_tEfNS_4arch4Sm80ELb1ELb0ELb1ELb0ELb1ELb0ELb1ELb0EEENS1_21CollectiveEpilogueFwdINS6_IJS8_SA_S9_EEENS6_IJNS7_ILi1EEESI_SI_EEESC_SE_Li128ELb0ELb1ELb0ELb0EEENS1_30DynamicPersistentTileSchedulerILi128ELi128ELb0ELb1ELb0EEEEEEEEEvNT_6ParamsE,"a",@progbits
	.sectionflags	@""
	.align	4
.nv.constant0._ZN7cutlass13device_kernelIN5flash19enable_sm80_to_sm89INS1_16FlashAttnFwdSm80INS1_25CollectiveMainloopFwdSm80ILi4ELi1ELb0EN4cute5tupleIJNS5_1CILi128EEENS7_ILi64EEENS7_ILi96EEEEEELi96ENS_10bfloat16_tEfNS_4arch4Sm80ELb1ELb0ELb1ELb0ELb1ELb0ELb1ELb0EEENS1_21CollectiveEpilogueFwdINS6_IJS8_SA_S9_EEENS6_IJNS7_ILi1EEESI_SI_EEESC_SE_Li128ELb0ELb1ELb0ELb0EEENS1_30DynamicPersistentTileSchedulerILi128ELi128ELb0ELb1ELb0EEEEEEEEEvNT_6ParamsE:
	.zero		1416


//--------------------- .nv.constant0._ZN7cutlass13device_kernelIN5flash19enable_sm80_to_sm89INS1_16FlashAttnFwdSm80INS1_25CollectiveMainloopFwdSm80ILi4ELi1ELb0EN4cute5tupleIJNS5_1CILi128EEENS7_ILi64EEENS7_ILi96EEEEEELi96ENS_10bfloat16_tEfNS_4arch4Sm80ELb1ELb0ELb1ELb1ELb1ELb0ELb1ELb0EEENS1_21CollectiveEpilogueFwdINS6_IJS8_SA_S9_EEENS6_IJNS7_ILi1EEESI_SI_EEESC_SE_Li128ELb1ELb1ELb0ELb0EEENS1_19SingleTileSchedulerILb1ELb0ELb1ELi128EEEEEEEEEvNT_6ParamsE --------------------------
	.section	.nv.constant0._ZN7cutlass13device_kernelIN5flash19enable_sm80_to_sm89INS1_16FlashAttnFwdSm80INS1_25CollectiveMainloopFwdSm80ILi4ELi1ELb0EN4cute5tupleIJNS5_1CILi128EEENS7_ILi64EEENS7_ILi96EEEEEELi96ENS_10bfloat16_tEfNS_4arch4Sm80ELb1ELb0ELb1ELb1ELb1ELb0ELb1ELb0EEENS1_21CollectiveEpilogueFwdINS6_IJS8_SA_S9_EEENS6_IJNS7_ILi1EEESI_SI_EEESC_SE_Li128ELb1ELb1ELb0ELb0EEENS1_19SingleTileSchedulerILb1ELb0ELb1ELi128EEEEEEEEEvNT_6ParamsE,"a",@progbits
	.sectionflags	@""
	.align	4
.nv.constant0._ZN7cutlass13device_kernelIN5flash19enable_sm80_to_sm89INS1_16FlashAttnFwdSm80INS1_25CollectiveMainloopFwdSm80ILi4ELi1ELb0EN4cute5tupleIJNS5_1CILi128EEENS7_ILi64EEENS7_ILi96EEEEEELi96ENS_10bfloat16_tEfNS_4arch4Sm80ELb1ELb0ELb1ELb1ELb1ELb0ELb1ELb0EEENS1_21CollectiveEpilogueFwdINS6_IJS8_SA_S9_EEENS6_IJNS7_ILi1EEESI_SI_EEESC_SE_Li128ELb1ELb1ELb0ELb0EEENS1_19SingleTileSchedulerILb1ELb0ELb1ELi128EEEEEEEEEvNT_6ParamsE:
	.zero		1400


//--------------------- .nv.constant0._ZN7cutlass13device_kernelIN5flash19enable_sm80_to_sm89INS1_16FlashAttnFwdSm80INS1_25CollectiveMainloopFwdSm80ILi4ELi1ELb0EN4cute5tupleIJNS5_1CILi128EEENS7_ILi64EEENS7_ILi96EEEEEELi96ENS_10bfloat16_tEfNS_4arch4Sm80ELb1ELb0ELb1ELb1ELb1ELb1ELb1ELb0EEENS1_21CollectiveEpilogueFwdINS6_IJS8_SA_S9_EEENS6_IJNS7_ILi1EEESI_SI_EEESC_SE_Li128ELb1ELb1ELb0ELb0EEENS1_19SingleTileSchedulerILb1ELb0ELb1ELi128EEEEEEEEEvNT_6ParamsE --------------------------
	.section	.nv.constant0._ZN7cutlass13device_kernelIN5flash19enable_sm80_to_sm89INS1_16FlashAttnFwdSm80INS1_25CollectiveMainloopFwdSm80ILi4ELi1ELb0EN4cute5tupleIJNS5_1CILi128EEENS7_ILi64EEENS7_ILi96EEEEEELi96ENS_10bfloat16_tEfNS_4arch4Sm80ELb1ELb0ELb1ELb1ELb1ELb1ELb1ELb0EEENS1_21CollectiveEpilogueFwdINS6_IJS8_SA_S9_EEENS6_IJNS7_ILi1EEESI_SI_EEESC_SE_Li128ELb1ELb1ELb0ELb0EEENS1_19SingleTileSchedulerILb1ELb0ELb1ELi128EEEEEEEEEvNT_6ParamsE,"a",@progbits
	.sectionflags	@""
	.align	4
.nv.constant0._ZN7cutlass13device_kernelIN5flash19enable_sm80_to_sm89INS1_16FlashAttnFwdSm80INS1_25CollectiveMainloopFwdSm80ILi4ELi1ELb0EN4cute5tupleIJNS5_1CILi128EEENS7_ILi64EEENS7_ILi96EEEEEELi96ENS_10bfloat16_tEfNS_4arch4Sm80ELb1ELb0ELb1ELb1ELb1ELb1ELb1ELb0EEENS1_21CollectiveEpilogueFwdINS6_IJS8_SA_S9_EEENS6_IJNS7_ILi1EEESI_SI_EEESC_SE_Li128ELb1ELb1ELb0ELb0EEENS1_19SingleTileSchedulerILb1ELb0ELb1ELi128EEEEEEEEEvNT_6ParamsE:
	.zero		1400


//--------------------- .text._ZN7cutlass13device_kernelIN5flash19enable_sm80_to_sm89INS1_16FlashAttnFwdSm80INS1_25CollectiveMainloopFwdSm80ILi4ELi1ELb0EN4cute5tupleIJNS5_1CILi128EEENS7_ILi64EEENS7_ILi96EEEEEELi96ENS_10bfloat16_tEfNS_4arch4Sm80ELb0ELb0ELb1ELb0ELb1ELb0ELb1ELb0EEENS1_21CollectiveEpilogueFwdINS6_IJS8_SA_S9_EEENS6_IJNS7_ILi1EEESI_SI_EEESC_SE_Li128ELb0ELb1ELb0ELb0EEENS1_19SingleTileSchedulerILb0ELb0ELb1ELi128EEEEEEEEEvNT_6ParamsE --------------------------
	.section	.text._ZN7cutlass13device_kernelIN5flash19enable_sm80_to_sm89INS1_16FlashAttnFwdSm80INS1_25CollectiveMainloopFwdSm80ILi4ELi1ELb0EN4cute5tupleIJNS5_1CILi128EEENS7_ILi64EEENS7_ILi96EEEEEELi96ENS_10bfloat16_tEfNS_4arch4Sm80ELb0ELb0ELb1ELb0ELb1ELb0ELb1ELb0EEENS1_21CollectiveEpilogueFwdINS6_IJS8_SA_S9_EEENS6_IJNS7_ILi1EEESI_SI_EEESC_SE_Li128ELb0ELb1ELb0ELb0EEENS1_19SingleTileSchedulerILb0ELb0ELb1ELi128EEEEEEEEEvNT_6ParamsE,"ax",@progbits
	.sectioninfo	@"SHI_REGISTERS=255"
	.align	128
.text._ZN7cutlass13device_kernelIN5flash19enable_sm80_to_sm89INS1_16FlashAttnFwdSm80INS1_25CollectiveMainloopFwdSm80ILi4ELi1ELb0EN4cute5tupleIJNS5_1CILi128EEENS7_ILi64EEENS7_ILi96EEEEEELi96ENS_10bfloat16_tEfNS_4arch4Sm80ELb0ELb0ELb1ELb0ELb1ELb0ELb1ELb0EEENS1_21CollectiveEpilogueFwdINS6_IJS8_SA_S9_EEENS6_IJNS7_ILi1EEESI_SI_EEESC_SE_Li128ELb0ELb1ELb0ELb0EEENS1_19SingleTileSchedulerILb0ELb0ELb1ELi128EEEEEEEEEvNT_6ParamsE:
        .type           _ZN7cutlass13device_kernelIN5flash19enable_sm80_to_sm89INS1_16FlashAttnFwdSm80INS1_25CollectiveMainloopFwdSm80ILi4ELi1ELb0EN4cute5tupleIJNS5_1CILi128EEENS7_ILi64EEENS7_ILi96EEEEEELi96ENS_10bfloat16_tEfNS_4arch4Sm80ELb0ELb0ELb1ELb0ELb1ELb0ELb1ELb0EEENS1_21CollectiveEpilogueFwdINS6_IJS8_SA_S9_EEENS6_IJNS7_ILi1EEESI_SI_EEESC_SE_Li128ELb0ELb1ELb0ELb0EEENS1_19SingleTileSchedulerILb0ELb0ELb1ELi128EEEEEEEEEvNT_6ParamsE,@function
        .size           _ZN7cutlass13device_kernelIN5flash19enable_sm80_to_sm89INS1_16FlashAttnFwdSm80INS1_25CollectiveMainloopFwdSm80ILi4ELi1ELb0EN4cute5tupleIJNS5_1CILi128EEENS7_ILi64EEENS7_ILi96EEEEEELi96ENS_10bfloat16_tEfNS_4arch4Sm80ELb0ELb0ELb1ELb0ELb1ELb0ELb1ELb0EEENS1_21CollectiveEpilogueFwdINS6_IJS8_SA_S9_EEENS6_IJNS7_ILi1EEESI_SI_EEESC_SE_Li128ELb0ELb1ELb0ELb0EEENS1_19SingleTileSchedulerILb0ELb0ELb1ELi128EEEEEEEEEvNT_6ParamsE,(.L_x_855 - _ZN7cutlass13device_kernelIN5flash19enable_sm80_to_sm89INS1_16FlashAttnFwdSm80INS1_25CollectiveMainloopFwdSm80ILi4ELi1ELb0EN4cute5tupleIJNS5_1CILi128EEENS7_ILi64EEENS7_ILi96EEEEEELi96ENS_10bfloat16_tEfNS_4arch4Sm80ELb0ELb0ELb1ELb0ELb1ELb0ELb1ELb0EEENS1_21CollectiveEpilogueFwdINS6_IJS8_SA_S9_EEENS6_IJNS7_ILi1EEESI_SI_EEESC_SE_Li128ELb0ELb1ELb0ELb0EEENS1_19SingleTileSchedulerILb0ELb0ELb1ELi128EEEEEEEEEvNT_6ParamsE)
        .other          _ZN7cutlass13device_kernelIN5flash19enable_sm80_to_sm89INS1_16FlashAttnFwdSm80INS1_25CollectiveMainloopFwdSm80ILi4ELi1ELb0EN4cute5tupleIJNS5_1CILi128EEENS7_ILi64EEENS7_ILi96EEEEEELi96ENS_10bfloat16_tEfNS_4arch4Sm80ELb0ELb0ELb1ELb0ELb1ELb0ELb1ELb0EEENS1_21CollectiveEpilogueFwdINS6_IJS8_SA_S9_EEENS6_IJNS7_ILi1EEESI_SI_EEESC_SE_Li128ELb0ELb1ELb0ELb0EEENS1_19SingleTileSchedulerILb0ELb0ELb1ELi128EEEEEEEEEvNT_6ParamsE,@"STO_CUDA_ENTRY STV_DEFAULT"
_ZN7cutlass13device_kernelIN5flash19enable_sm80_to_sm89INS1_16FlashAttnFwdSm80INS1_25CollectiveMainloopFwdSm80ILi4ELi1ELb0EN4cute5tupleIJNS5_1CILi128EEENS7_ILi64EEENS7_ILi96EEEEEELi96ENS_10bfloat16_tEfNS_4arch4Sm80ELb0ELb0ELb1ELb0ELb1ELb0ELb1ELb0EEENS1_21CollectiveEpilogueFwdINS6_IJS8_SA_S9_EEENS6_IJNS7_ILi1EEESI_SI_EEESC_SE_Li128ELb0ELb1ELb0ELb0EEENS1_19SingleTileSchedulerILb0ELb0ELb1ELi128EEEEEEEEEvNT_6ParamsE:
[----:B------:R-:W-:-:S03]  /*0000*/  MOV R1, c[0x0][0x28] ;  /* 0x00000a0000017a02 */ /* 0x000fc60000000f00 */
[----:B------:R-:W1:Y:S01]  /*0010*/  S2UR UR11, SR_CTAID.Z ;  /* 0x00000000000b79c3 */ /* 0x000e620000002700 */
[----:B------:R-:W-:Y:S02]  /*0020*/  IADD3 R1, R1, -0x58, RZ ;  /* 0xffffffa801017810 */ /* 0x000fe40007ffe0ff */
[----:B-1----:R-:W-:-:S13]  /*0030*/  ISETP.LE.AND P0, PT, RZ, UR11, PT ;  /* 0x0000000bff007c0c */ /* 0x002fda000bf03270 */
[----:B------:R-:W-:Y:S05]  /*0040*/  @!P0 EXIT ;  /* 0x000000000000894d */ /* 0x000fea0003800000 */
[----:B------:R-:W-:Y:S02]  /*0050*/  ULDC.64 UR4, c[0x0][0x370] ;  /* 0x0000dc0000047ab9 */ /* 0x000fe40000000a00 */
[----:B------:R-:W-:Y:S02]  /*0060*/  UISETP.NE.U32.AND UP1, UPT, URZ, UR4, UPT ;  /* 0x000000043f00728c */ /* 0x000fe4000bf25070 */
[----:B------:R-:W-:Y:S02]  /*0070*/  ULDC.64 UR14, c[0x0][0x118] ;  /* 0x00004600000e7ab9 */ /* 0x000fe40000000a00 */
[----:B------:R-:W-:Y:S02]  /*0080*/  UISETP.NE.AND.EX UP1, UPT, URZ, UR5, UPT, UP1 ;  /* 0x000000053f00728c */ /* 0x000fe4000bf25310 */
[----:B------:R-:W-:Y:S02]  /*0090*/  ULDC.64 UR6, c[0x0][0x340] ;  /* 0x0000d00000067ab9 */ /* 0x000fe40000000a00 */
[----:B------:R-:W-:-:S02]  /*00a0*/  ULDC.64 UR4, c[0x0][0x340] ;  /* 0x0000d00000047ab9 */ /* 0x000fc40000000a00 */
[----:B------:R-:W-:Y:S01]  /*00b0*/  UISETP.NE.U32.AND UP0, UPT, URZ, UR4, UPT ;  /* 0x000000043f00728c */ /* 0x000fe2000bf05070 */
[----:B------:R-:W-:-:S03]  /*00c0*/  PLOP3.LUT P3, PT, PT, PT, UP1, 0x80, 0x0 ;  /* 0x000000000000781c */ /* 0x000fc60003f6f018 */
[----:B------:R-:W-:Y:S02]  /*00d0*/  UISETP.NE.AND.EX UP0, UPT, URZ, UR5, UPT, UP0 ;  /* 0x000000053f00728c */ /* 0x000fe4000bf05300 */
[----:B------:R-:W-:Y:S02]  /*00e0*/  @UP1 UMOV UR8, 0x4 ;  /* 0x0000000400081882 */ /* 0x000fe40000000000 */
[----:B------:R-:W-:Y:S02]  /*00f0*/  ULDC.64 UR4, c[0x0][0x370] ;  /* 0x0000dc0000047ab9 */ /* 0x000fe40000000a00 */
[----:B------:R-:W-:Y:S01]  /*0100*/  @UP1 UIMAD.WIDE UR8, UR11, UR8, UR4 ;  /* 0x000000080b0812a5 */ /* 0x000fe2000f8e0204 */
[----:B------:R-:W-:-:S04]  /*0110*/  PLOP3.LUT P6, PT, PT, PT, UP0, 0x80, 0x0 ;  /* 0x000000000000781c */ /* 0x000fc80003fcf008 */
[----:B------:R-:W-:Y:S01]  /*0120*/  @UP0 UMOV UR4, 0x4 ;  /* 0x0000000400040882 */ /* 0x000fe20000000000 */
[----:B------:R-:W-:Y:S01]  /*0130*/  IMAD.U32 R2, RZ, RZ, UR8 ;  /* 0x00000008ff027e24 */ /* 0x000fe2000f8e00ff */
[----:B------:R-:W-:Y:S01]  /*0140*/  @UP0 UIMAD.WIDE UR4, UR11, UR4, UR6 ;  /* 0x000000040b0402a5 */ /* 0x000fe2000f8e0206 */
[----:B------:R-:W-:-:S05]  /*0150*/  IMAD.U32 R3, RZ, RZ, UR9 ;  /* 0x00000009ff037e24 */ /* 0x000fca000f8e00ff */
[----:B------:R1:W2:Y:S02]  /*0160*/  @P3 LDG.E R9, [R2.64] ;  /* 0x0000000e02093981 */ /* 0x0002a4000c1e1900 */
[----:B-1----:R-:W-:Y:S02]  /*0170*/  IMAD.U32 R2, RZ, RZ, UR4 ;  /* 0x00000004ff027e24 */ /* 0x002fe4000f8e00ff */
[----:B------:R-:W-:Y:S01]  /*0180*/  IMAD.U32 R3, RZ, RZ, UR5 ;  /* 0x00000005ff037e24 */ /* 0x000fe2000f8e00ff */
[----:B------:R-:W1:Y:S01]  /*0190*/  S2R R57, SR_TID.X ;  /* 0x0000000000397919 */ /* 0x000e620000002100 */
[----:B------:R-:W3:Y:S03]  /*01a0*/  S2UR UR8, SR_CTAID.Y ;  /* 0x00000000000879c3 */ /* 0x000ee60000002600 */
[----:B------:R-:W4:Y:S01]  /*01b0*/  S2R R8, SR_CTAID.X ;  /* 0x0000000000087919 */ /* 0x000f220000002500 */
[----:B------:R-:W-:Y:S01]  /*01c0*/  IMAD.MOV.U32 R17, RZ, RZ, c[0x0][0x2c4] ;  /* 0x0000b100ff117624 */ /* 0x000fe200078e00ff */
[----:B------:R-:W-:-:S02]  /*01d0*/  ULDC.64 UR4, c[0x0][0x1b8] ;  /* 0x00006e0000047ab9 */ /* 0x000fc40000000a00 */
[----:B------:R5:W2:Y:S01]  /*01e0*/  @P6 LDG.E R18, [R2.64] ;  /* 0x0000000e02126981 */ /* 0x000aa2000c1e1900 */
[----:B------:R-:W-:Y:S01]  /*01f0*/  USHF.R.S32.HI UR9, URZ, 0x1f, UR11 ;  /* 0x0000001f3f097899 */ /* 0x000fe2000801140b */
[C---:B------:R-:W-:Y:S01]  /*0200*/  ISETP.NE.AND P0, PT, R17.reuse, 0x1, PT ;  /* 0x000000011100780c */ /* 0x040fe20003f05270 */
[----:B------:R-:W-:Y:S01]  /*0210*/  IMAD R17, R17, c[0x0][0x168], RZ ;  /* 0x00005a0011117a24 */ /* 0x000fe200078e02ff */
[----:B------:R-:W-:Y:S01]  /*0220*/  UMOV UR10, URZ ;  /* 0x0000003f000a7c82 */ /* 0x000fe20008000000 */
[----:B------:R-:W-:Y:S01]  /*0230*/  IMAD.MOV.U32 R236, RZ, RZ, RZ ;  /* 0x000000ffffec7224 */ /* 0x000fe200078e00ff */
[----:B-1----:R-:W-:Y:S01]  /*0240*/  SHF.R.S32.HI R22, RZ, 0x1f, R57 ;  /* 0x0000001fff167819 */ /* 0x002fe20000011439 */
[----:B---3--:R-:W-:Y:S02]  /*0250*/  USHF.R.S32.HI UR6, URZ, 0x1f, UR8 ;  /* 0x0000001f3f067899 */ /* 0x008fe40008011408 */
[----:B------:R-:W-:Y:S01]  /*0260*/  UIMAD.WIDE.U32 UR12, UR8, UR4, URZ ;  /* 0x00000004080c72a5 */ /* 0x000fe2000f8e003f */
[CC--:B------:R-:W-:Y:S01]  /*0270*/  LEA.HI R25, R22.reuse, R57.reuse, RZ, 0x3 ;  /* 0x0000003916197211 */ /* 0x0c0fe200078f18ff */
[----:B------:R-:W-:Y:S01]  /*0280*/  UIMAD UR7, UR6, UR4, URZ ;  /* 0x00000004060772a4 */ /* 0x000fe2000f8e023f */
[----:B------:R-:W-:-:S02]  /*0290*/  LEA.HI R32, R22, R57, RZ, 0x5 ;  /* 0x0000003916207211 */ /* 0x000fc400078f28ff */
[----:B------:R-:W-:Y:S01]  /*02a0*/  SHF.R.S32.HI R24, RZ, 0x3, R25 ;  /* 0x00000003ff187819 */ /* 0x000fe20000011419 */
[----:B------:R-:W-:Y:S01]  /*02b0*/  UIMAD UR7, UR8, UR5, UR7 ;  /* 0x00000005080772a4 */ /* 0x000fe2000f8e0207 */
[----:B-----5:R-:W-:Y:S02]  /*02c0*/  LEA.HI R2, R22, R57, RZ, 0x2 ;  /* 0x0000003916027211 */ /* 0x020fe400078f10ff */
[----:B------:R-:W-:Y:S01]  /*02d0*/  ULDC.64 UR4, c[0x0][0x1c0] ;  /* 0x0000700000047ab9 */ /* 0x000fe20000000a00 */
[----:B------:R-:W-:Y:S01]  /*02e0*/  SHF.R.S32.HI R27, RZ, 0x5, R32 ;  /* 0x00000005ff1b7819 */ /* 0x000fe20000011420 */
[----:B------:R-:W-:Y:S01]  /*02f0*/  UIADD3 UR13, UR13, UR7, URZ ;  /* 0x000000070d0d7290 */ /* 0x000fe2000fffe03f */
[----:B------:R-:W-:Y:S01]  /*0300*/  LOP3.LUT R0, R2, 0xfffffffc, RZ, 0xc0, !PT ;  /* 0xfffffffc02007812 */ /* 0x000fe200078ec0ff */
[----:B------:R-:W-:Y:S01]  /*0310*/  UIMAD UR9, UR9, UR4, URZ ;  /* 0x00000004090972a4 */ /* 0x000fe2000f8e023f */
[----:B------:R-:W-:Y:S01]  /*0320*/  SHF.R.S32.HI R26, RZ, 0x2, R2 ;  /* 0x00000002ff1a7819 */ /* 0x000fe20000011402 */
[----:B------:R-:W-:-:S02]  /*0330*/  UIMAD.WIDE.U32 UR12, UR11, UR4, UR12 ;  /* 0x000000040b0c72a5 */ /* 0x000fc4000f8e000c */
[----:B------:R-:W-:Y:S01]  /*0340*/  IMAD.IADD R7, R57, 0x1, -R0 ;  /* 0x0000000139077824 */ /* 0x000fe200078e0a00 */
[----:B------:R-:W-:Y:S01]  /*0350*/  UIMAD UR5, UR11, UR5, UR9 ;  /* 0x000000050b0572a4 */ /* 0x000fe2000f8e0209 */
[C-C-:B----4-:R-:W-:Y:S01]  /*0360*/  IMAD R19, R8.reuse, 0x80, R26.reuse ;  /* 0x0000008008137824 */ /* 0x150fe200078e021a */
[----:B------:R-:W-:Y:S01]  /*0370*/  ULDC UR4, c[0x0][0x2ac] ;  /* 0x0000ab0000047ab9 */ /* 0x000fe20000000800 */
[C---:B------:R-:W-:Y:S01]  /*0380*/  IMAD R156, R7.reuse, 0x20, R26 ;  /* 0x00000020079c7824 */ /* 0x040fe200078e021a */
[----:B------:R-:W-:Y:S01]  /*0390*/  UIADD3 UR5, UR13, UR5, URZ ;  /* 0x000000050d057290 */ /* 0x000fe2000fffe03f */
[----:B------:R-:W-:Y:S01]  /*03a0*/  IMAD.U32 R3, RZ, RZ, UR13 ;  /* 0x0000000dff037e24 */ /* 0x000fe2000f8e00ff */
[----:B------:R-:W-:Y:S01]  /*03b0*/  ULDC UR9, c[0x0][0x1d0] ;  /* 0x0000740000097ab9 */ /* 0x000fe20000000800 */
[----:B------:R-:W-:Y:S01]  /*03c0*/  IMAD R10, R8, 0x80, R156 ;  /* 0x00000080080a7824 */ /* 0x000fe200078e029c */
[----:B------:R-:W-:Y:S01]  /*03d0*/  STL [R1+0x10], R156 ;  /* 0x0000109c01007387 */ /* 0x000fe20000100800 */
[----:B------:R-:W-:Y:S01]  /*03e0*/  IMAD.U32 R2, RZ, RZ, UR12 ;  /* 0x0000000cff027e24 */ /* 0x000fe2000f8e00ff */
[----:B------:R-:W-:Y:S01]  /*03f0*/  UIMAD UR9, UR4, UR9, URZ ;  /* 0x00000009040972a4 */ /* 0x000fe2000f8e023f */
[----:B------:R-:W-:Y:S01]  /*0400*/  @P0 IMAD.HI.U32 R0, R10, c[0x0][0x2c8], RZ ;  /* 0x0000b2000a000a27 */ /* 0x000fe200078e00ff */
[----:B------:R-:W-:Y:S03]  /*0410*/  STL [R1+0x40], R10 ;  /* 0x0000400a01007387 */ /* 0x000fe60000100800 */
[----:B------:R-:W-:Y:S01]  /*0420*/  IMAD.MOV.U32 R4, RZ, RZ, R10 ;  /* 0x000000ffff047224 */ /* 0x000fe200078e000a */
[----:B------:R-:W-:Y:S01]  /*0430*/  @P0 SHF.R.U32.HI R4, RZ, c[0x0][0x2cc], R0 ;  /* 0x0000b300ff040a19 */ /* 0x000fe20000011600 */
[----:B------:R-:W-:Y:S01]  /*0440*/  IMAD.U32 R3, RZ, RZ, UR5 ;  /* 0x00000005ff037e24 */ /* 0x000fe2000f8e00ff */
[----:B------:R-:W-:Y:S01]  /*0450*/  ULDC UR5, c[0x0][0x1d0] ;  /* 0x0000740000057ab9 */ /* 0x000fe20000000800 */
[----:B------:R-:W-:Y:S01]  /*0460*/  IMAD.SHL.U32 R56, R7, 0x8, RZ ;  /* 0x0000000807387824 */ /* 0x000fe200078e00ff */
[--C-:B------:R-:W-:Y:S01]  /*0470*/  SHF.R.S32.HI R5, RZ, 0x1f, R4.reuse ;  /* 0x0000001fff057819 */ /* 0x100fe20000011404 */
[----:B------:R-:W-:Y:S01]  /*0480*/  IMAD.MOV R0, RZ, RZ, -R4 ;  /* 0x000000ffff007224 */ /* 0x000fe200078e0a04 */
[----:B------:R-:W-:Y:S01]  /*0490*/  UIMAD UR5, UR4, UR5, 0x3f ;  /* 0x0000003f040574a4 */ /* 0x000fe2000f8e0205 */
[----:B------:R-:W-:Y:S01]  /*04a0*/  IMAD.WIDE.U32 R2, R4, c[0x0][0x1b0], R2 ;  /* 0x00006c0004027a25 */ /* 0x000fe200078e0002 */
[C---:B------:R-:W-:Y:S01]  /*04b0*/  IADD3 R155, R56.reuse, 0x20, RZ ;  /* 0x00000020389b7810 */ /* 0x040fe20007ffe0ff */
[----:B------:R-:W-:Y:S01]  /*04c0*/  STL [R1+0x3c], R19 ;  /* 0x00003c1301007387 */ /* 0x000fe20000100800 */
[C---:B------:R-:W-:Y:S01]  /*04d0*/  IADD3 R154, R56.reuse, 0x40, RZ ;  /* 0x00000040389a7810 */ /* 0x040fe20007ffe0ff */
[----:B------:R-:W-:Y:S01]  /*04e0*/  IMAD R6, R5, c[0x0][0x1b0], RZ ;  /* 0x00006c0005067a24 */ /* 0x000fe200078e02ff */
[----:B------:R-:W-:Y:S01]  /*04f0*/  ISETP.GE.AND P5, PT, R56, c[0x0][0x198], PT ;  /* 0x0000660038007a0c */ /* 0x000fe20003fa6270 */
[----:B------:R-:W-:Y:S01]  /*0500*/  IMAD R5, R0, c[0x0][0x2c4], R10 ;  /* 0x0000b10000057a24 */ /* 0x000fe200078e020a */
[----:B------:R-:W-:Y:S01]  /*0510*/  USHF.R.S32.HI UR7, URZ, 0x1f, UR5 ;  /* 0x0000001f3f077899 */ /* 0x000fe20008011405 */
[----:B------:R-:W-:Y:S01]  /*0520*/  IMAD R0, R4, c[0x0][0x1b4], R6 ;  /* 0x00006d0004007a24 */ /* 0x000fe200078e0206 */
[----:B------:R-:W-:Y:S01]  /*0530*/  IADD3 R6, R19, 0x40, RZ ;  /* 0x0000004013067810 */ /* 0x000fe20007ffe0ff */
[----:B------:R-:W-:Y:S01]  /*0540*/  STL [R1+0x24], R155 ;  /* 0x0000249b01007387 */ /* 0x000fe20000100800 */
[----:B------:R-:W-:Y:S01]  /*0550*/  SHF.R.S32.HI R4, RZ, 0x1f, R5 ;  /* 0x0000001fff047819 */ /* 0x000fe20000011405 */
[----:B------:R-:W-:Y:S01]  /*0560*/  IMAD.IADD R3, R3, 0x1, R0 ;  /* 0x0000000103037824 */ /* 0x000fe200078e0200 */
[-C--:B------:R-:W-:Y:S01]  /*0570*/  ISETP.GE.AND P2, PT, R6, R17.reuse, PT ;  /* 0x000000110600720c */ /* 0x080fe20003f46270 */
[----:B------:R-:W-:Y:S01]  /*0580*/  ULEA.HI UR7, UR7, UR5, URZ, 0x6 ;  /* 0x0000000507077291 */ /* 0x000fe2000f8f303f */
[----:B------:R-:W-:Y:S01]  /*0590*/  ISETP.GE.AND P4, PT, R155, c[0x0][0x198], PT ;  /* 0x000066009b007a0c */ /* 0x000fe20003f86270 */
[----:B------:R-:W-:Y:S01]  /*05a0*/  IMAD R0, R4, c[0x0][0x1a8], RZ ;  /* 0x00006a0004007a24 */ /* 0x000fe200078e02ff */
[----:B------:R-:W-:Y:S01]  /*05b0*/  IADD3 R4, R19, 0x20, RZ ;  /* 0x0000002013047810 */ /* 0x000fe20007ffe0ff */
[C---:B------:R-:W-:Y:S01]  /*05c0*/  IMAD.WIDE.U32 R2, R5.reuse, c[0x0][0x1a8], R2 ;  /* 0x00006a0005027a25 */ /* 0x040fe200078e0002 */
[----:B------:R-:W-:Y:S01]  /*05d0*/  USHF.R.S32.HI UR7, URZ, 0x6, UR7 ;  /* 0x000000063f077899 */ /* 0x000fe20008011407 */
[----:B------:R-:W-:Y:S01]  /*05e0*/  STL [R1+0x28], R154 ;  /* 0x0000289a01007387 */ /* 0x000fe20000100800 */
[----:B------:R-:W-:Y:S01]  /*05f0*/  ISETP.GE.AND P0, PT, R4, R17, PT ;  /* 0x000000110400720c */ /* 0x000fe20003f06270 */
[----:B------:R-:W-:Y:S01]  /*0600*/  IMAD R0, R5, c[0x0][0x1ac], R0 ;  /* 0x00006b0005007a24 */ /* 0x000fe200078e0200 */
[----:B------:R-:W-:Y:S01]  /*0610*/  LEA R16, P1, R2, c[0x0][0x160], 0x1 ;  /* 0x0000580002107a11 */ /* 0x000fe200078208ff */
[----:B------:R-:W-:-:S02]  /*0620*/  ULDC UR5, c[0x0][0x2b8] ;  /* 0x0000ae0000057ab9 */ /* 0x000fc40000000800 */
[----:B------:R-:W-:Y:S01]  /*0630*/  IMAD.IADD R0, R3, 0x1, R0 ;  /* 0x0000000103007824 */ /* 0x000fe200078e0200 */
[----:B------:R-:W-:Y:S01]  /*0640*/  UISETP.NE.AND UP1, UPT, UR5, 0x1, UPT ;  /* 0x000000010500788c */ /* 0x000fe2000bf25270 */
[----:B------:R-:W-:Y:S01]  /*0650*/  IMAD.SHL.U32 R3, R24, 0x40, RZ ;  /* 0x0000004018037824 */ /* 0x000fe200078e00ff */
[----:B------:R-:W-:Y:S01]  /*0660*/  SHFL.IDX PT, R4, R16, RZ, 0x1c1f ;  /* 0x001c1fff10047589 */ /* 0x000fe200000e0000 */
[----:B------:R-:W-:Y:S01]  /*0670*/  ULDC.64 UR4, c[0x0][0x2b0] ;  /* 0x0000ac0000047ab9 */ /* 0x000fe20000000a00 */
[----:B------:R-:W-:Y:S02]  /*0680*/  LEA.HI.X R11, R2, c[0x0][0x164], R0, 0x1, P1 ;  /* 0x00005900020b7a11 */ /* 0x000fe400008f0c00 */
[----:B------:R-:W-:Y:S02]  /*0690*/  ISETP.GE.AND P1, PT, R19, R17, PT ;  /* 0x000000111300720c */ /* 0x000fe40003f26270 */
[----:B------:R-:W-:Y:S01]  /*06a0*/  LOP3.LUT R0, R3, 0xc0, RZ, 0xc0, !PT ;  /* 0x000000c003007812 */ /* 0x000fe200078ec0ff */
[----:B------:R-:W1:Y:S01]  /*06b0*/  SHFL.IDX PT, R5, R11, RZ, 0x1c1f ;  /* 0x001c1fff0b057589 */ /* 0x000e6200000e0000 */
[----:B------:R-:W-:-:S02]  /*06c0*/  LEA.HI R2, R26, R26, RZ, 0x1 ;  /* 0x0000001a1a027211 */ /* 0x000fc400078f08ff */
[----:B------:R-:W-:Y:S02]  /*06d0*/  SHF.R.U32.HI R3, RZ, 0x3, R0 ;  /* 0x00000003ff037819 */ /* 0x000fe40000011600 */
[----:B------:R-:W-:Y:S02]  /*06e0*/  LOP3.LUT R0, R0, 0x18, R56, 0xf8, !PT ;  /* 0x0000001800007812 */ /* 0x000fe400078ef838 */
[----:B------:R-:W-:Y:S02]  /*06f0*/  LOP3.LUT R2, R2, 0x7fffffe, RZ, 0xc0, !PT ;  /* 0x07fffffe02027812 */ /* 0x000fe400078ec0ff */
[----:B------:R-:W-:Y:S02]  /*0700*/  LOP3.LUT R6, R0, R3, RZ, 0x3c, !PT ;  /* 0x0000000300067212 */ /* 0x000fe400078e3cff */
[----:B------:R-:W-:Y:S01]  /*0710*/  @!P1 SHF.R.S32.HI R3, RZ, 0x1f, R154 ;  /* 0x0000001fff039819 */ /* 0x000fe2000001149a */
[----:B------:R-:W-:Y:S01]  /*0720*/  IMAD.IADD R0, R26, 0x1, -R2 ;  /* 0x000000011a007824 */ /* 0x000fe200078e0a02 */
[----:B------:R-:W-:-:S03]  /*0730*/  @!P1 SHF.R.S32.HI R2, RZ, 0x1f, R155 ;  /* 0x0000001fff029819 */ /* 0x000fc6000001149b */
[----:B------:R-:W-:Y:S01]  /*0740*/  IMAD R0, R27, 0x8, R0 ;  /* 0x000000081b007824 */ /* 0x000fe200078e0200 */
[----:B------:R-:W-:-:S03]  /*0750*/  @!P1 LEA.HI R2, R2, R155, RZ, 0x3 ;  /* 0x0000009b02029211 */ /* 0x000fc600078f18ff */
[----:B------:R-:W-:Y:S01]  /*0760*/  IMAD.U32 R153, R0, 0x20, R6 ;  /* 0x0000002000997824 */ /* 0x000fe200078e0006 */
[----:B------:R-:W-:Y:S02]  /*0770*/  @!P1 LEA.HI R0, R3, R154, RZ, 0x3 ;  /* 0x0000009a03009211 */ /* 0x000fe400078f18ff */
[----:B------:R-:W-:Y:S01]  /*0780*/  @!P1 LOP3.LUT R8, R2, 0xfffffff8, RZ, 0xc0, !PT ;  /* 0xfffffff802089812 */ /* 0x000fe200078ec0ff */
[----:B------:R-:W-:Y:S01]  /*0790*/  SHFL.IDX PT, R3, R11, 0x1, 0x1c1f ;  /* 0x003c1f000b037f89 */ /* 0x000fe200000e0000 */
[----:B------:R-:W-:Y:S01]  /*07a0*/  @!P1 LOP3.LUT R0, R0, 0xfffffff8, RZ, 0xc0, !PT ;  /* 0xfffffff800009812 */ /* 0x000fe200078ec0ff */
[--C-:B-1----:R-:W-:Y:S02]  /*07b0*/  @!P1 IMAD.WIDE R6, R56, 0x2, R4.reuse ;  /* 0x0000000238069825 */ /* 0x102fe400078e0204 */
[----:B------:R-:W1:Y:S02]  /*07c0*/  SHFL.IDX PT, R2, R16, 0x1, 0x1c1f ;  /* 0x003c1f0010027f89 */ /* 0x000e6400000e0000 */
[----:B------:R-:W-:Y:S01]  /*07d0*/  @!P1 IMAD.WIDE R12, R0, 0x2, R4 ;  /* 0x00000002000c9825 */ /* 0x000fe200078e0204 */
[----:B------:R-:W-:Y:S01]  /*07e0*/  @!P0 SHF.R.S32.HI R0, RZ, 0x1f, R154 ;  /* 0x0000001fff008819 */ /* 0x000fe2000001149a */
[----:B--2---:R1:W2:Y:S02]  /*07f0*/  @P3 R2UR UR10, R9 ;  /* 0x00000000090a33c2 */ /* 0x0042a400000e0000 */
[----:B------:R-:W-:Y:S01]  /*0800*/  @!P1 IMAD.WIDE R14, R8, 0x2, R4 ;  /* 0x00000002080e9825 */ /* 0x000fe200078e0204 */
[----:B------:R-:W-:-:S05]  /*0810*/  ISETP.GE.AND P3, PT, R154, c[0x0][0x198], PT ;  /* 0x000066009a007a0c */ /* 0x000fca0003f66270 */
[----:B------:R3:W4:Y:S01]  /*0820*/  @P6 R2UR UR16, R18 ;  /* 0x00000000121063c2 */ /* 0x00072200000e0000 */
[----:B------:R-:W-:Y:S01]  /*0830*/  @!P0 SHF.R.S32.HI R4, RZ, 0x1f, R155 ;  /* 0x0000001fff048819 */ /* 0x000fe2000001149b */
[----:B------:R-:W-:Y:S01]  /*0840*/  @!P1 IMAD.SHL.U32 R10, R153, 0x2, RZ ;  /* 0x00000002990a9824 */ /* 0x000fe200078e00ff */
[----:B------:R-:W-:Y:S01]  /*0850*/  @!P0 LEA.HI R0, R0, R154, RZ, 0x3 ;  /* 0x0000009a00008211 */ /* 0x000fe200078f18ff */
[----:B----4-:R-:W-:Y:S01]  /*0860*/  @!UP0 UMOV UR16, UR11 ;  /* 0x0000000b00108c82 */ /* 0x010fe20008000000 */
[----:B------:R-:W-:Y:S01]  /*0870*/  @!P0 LEA.HI R4, R4, R155, RZ, 0x3 ;  /* 0x0000009b04048211 */ /* 0x000fe200078f18ff */
[----:B------:R-:W-:Y:S01]  /*0880*/  USHF.R.S32.HI UR11, URZ, 0x1f, UR16 ;  /* 0x0000001f3f0b7899 */ /* 0x000fe20008011410 */
[----:B------:R-:W-:Y:S01]  /*0890*/  @!P0 LOP3.LUT R0, R0, 0xfffffff8, RZ, 0xc0, !PT ;  /* 0xfffffff800008812 */ /* 0x000fe200078ec0ff */
[----:B------:R4:W-:Y:S01]  /*08a0*/  @!P1 LDGSTS.E.BYPASS.LTC128B.128 [R10+0x6100], [R6.64], !P5 ;  /* 0x06100000060a9fae */ /* 0x0009e2000e901d4e */
[----:B------:R-:W-:Y:S01]  /*08b0*/  @!P0 LOP3.LUT R4, R4, 0xfffffff8, RZ, 0xc0, !PT ;  /* 0xfffffff804048812 */ /* 0x000fe200078ec0ff */
[----:B------:R-:W-:Y:S01]  /*08c0*/  UIMAD UR11, UR11, UR4, URZ ;  /* 0x000000040b0b72a4 */ /* 0x000fe2000f8e023f */
[----:B------:R-:W-:Y:S01]  /*08d0*/  PLOP3.LUT P6, PT, PT, PT, UP1, 0x80, 0x0 ;  /* 0x000000000000781c */ /* 0x000fe20003fcf018 */
[----:B-1----:R-:W-:Y:S01]  /*08e0*/  @!P0 IMAD.WIDE R8, R0, 0x2, R2 ;  /* 0x0000000200088825 */ /* 0x002fe200078e0202 */
[----:B------:R1:W-:Y:S01]  /*08f0*/  @!P1 LDGSTS.E.BYPASS.LTC128B.128 [R10+0x8100], [R14.64], !P4 ;  /* 0x081000000e0a9fae */ /* 0x0003e2000e101d4e */
[----:B------:R-:W-:-:S02]  /*0900*/  UIMAD.WIDE.U32 UR12, UR16, UR4, URZ ;  /* 0x00000004100c72a5 */ /* 0x000fc4000f8e003f */
[--C-:B------:R-:W-:Y:S01]  /*0910*/  @!P0 IMAD.WIDE R4, R4, 0x2, R2.reuse ;  /* 0x0000000204048825 */ /* 0x100fe200078e0202 */
[----:B------:R1:W-:Y:S01]  /*0920*/  @!P1 LDGSTS.E.BYPASS.LTC128B.128 [R10+0xa100], [R12.64], !P3 ;  /* 0x0a1000000c0a9fae */ /* 0x0003e2000d901d4e */
[----:B------:R-:W-:Y:S01]  /*0930*/  PLOP3.LUT P1, PT, PT, PT, UP1, 0x80, 0x0 ;  /* 0x000000000000781c */ /* 0x000fe20003f2f018 */
[----:B------:R-:W-:Y:S01]  /*0940*/  UIMAD UR11, UR16, UR5, UR11 ;  /* 0x00000005100b72a4 */ /* 0x000fe2000f8e020b */
[----:B------:R-:W-:Y:S01]  /*0950*/  @!P0 IMAD.WIDE R2, R56, 0x2, R2 ;  /* 0x0000000238028825 */ /* 0x000fe200078e0202 */
[----:B------:R-:W-:Y:S01]  /*0960*/  ULEA UR17, UR7, 0xffffffc0, 0x6 ;  /* 0xffffffc007117891 */ /* 0x000fe2000f8e303f */
[----:B------:R-:W-:Y:S01]  /*0970*/  STL [R1+0x38], R153 ;  /* 0x0000389901007387 */ /* 0x000fe20000100800 */
[----:B------:R-:W-:Y:S02]  /*0980*/  UIADD3 UR11, UR13, UR11, URZ ;  /* 0x0000000b0d0b7290 */ /* 0x000fe4000fffe03f */
[----:B------:R-:W-:Y:S01]  /*0990*/  ULDC.64 UR4, c[0x0][0x1e8] ;  /* 0x00007a0000047ab9 */ /* 0x000fe20000000a00 */
[----:B----4-:R-:W-:-:S02]  /*09a0*/  IMAD.U32 R7, RZ, RZ, UR7 ;  /* 0x00000007ff077e24 */ /* 0x010fc4000f8e00ff */
[----:B------:R-:W-:Y:S02]  /*09b0*/  @!P0 IMAD.SHL.U32 R6, R153, 0x2, RZ ;  /* 0x0000000299068824 */ /* 0x000fe400078e00ff */
[----:B------:R-:W-:Y:S01]  /*09c0*/  IMAD R0, R7, 0x40, R156 ;  /* 0x0000004007007824 */ /* 0x000fe200078e029c */
[----:B------:R-:W-:Y:S02]  /*09d0*/  @!P2 SHF.R.S32.HI R7, RZ, 0x1f, R155 ;  /* 0x0000001fff07a819 */ /* 0x000fe4000001149b */
[----:B------:R4:W-:Y:S02]  /*09e0*/  @!P0 LDGSTS.E.BYPASS.LTC128B.128 [R6+0x6900], [R2.64], !P5 ;  /* 0x0690000002068fae */ /* 0x0009e4000e901d4e */
[----:B------:R-:W-:Y:S02]  /*09f0*/  IADD3 R0, R0, -0x40, RZ ;  /* 0xffffffc000007810 */ /* 0x000fe40007ffe0ff */
[----:B------:R5:W-:Y:S01]  /*0a00*/  @!P0 LDGSTS.E.BYPASS.LTC128B.128 [R6+0x8900], [R4.64], !P4 ;  /* 0x0890000004068fae */ /* 0x000be2000e101d4e */
[----:B-1----:R-:W-:-:S03]  /*0a10*/  @!P2 LEA.HI R10, R7, R155, RZ, 0x3 ;  /* 0x0000009b070aa211 */ /* 0x002fc600078f18ff */
[----:B------:R1:W-:Y:S01]  /*0a20*/  @!P0 LDGSTS.E.BYPASS.LTC128B.128 [R6+0xa900], [R8.64], !P3 ;  /* 0x0a90000008068fae */ /* 0x0003e2000d901d4e */
[----:B------:R-:W-:Y:S02]  /*0a30*/  @!P2 LOP3.LUT R10, R10, 0xfffffff8, RZ, 0xc0, !PT ;  /* 0xfffffff80a0aa812 */ /* 0x000fe400078ec0ff */
[----:B----4-:R-:W-:Y:S01]  /*0a40*/  IADD3 R2, R19, 0x60, RZ ;  /* 0x0000006013027810 */ /* 0x010fe20007ffe0ff */
[----:B------:R-:W-:Y:S01]  /*0a50*/  SHFL.IDX PT, R3, R11, 0x3, 0x1c1f ;  /* 0x007c1f000b037f89 */ /* 0x000fe200000e0000 */
[----:B--2---:R-:W-:Y:S02]  /*0a60*/  IADD3 R19, R0, UR10, RZ ;  /* 0x0000000a00137c10 */ /* 0x004fe4000fffe0ff */
[----:B------:R-:W-:Y:S01]  /*0a70*/  ISETP.GE.AND P0, PT, R2, R17, PT ;  /* 0x000000110200720c */ /* 0x000fe20003f06270 */
[----:B-----5:R-:W-:Y:S02]  /*0a80*/  SHFL.IDX PT, R4, R16, 0x2, 0x1c1f ;  /* 0x005c1f0010047f89 */ /* 0x020fe400000e0000 */
[----:B------:R-:W-:Y:S01]  /*0a90*/  @P1 IMAD.HI.U32 R2, R19, c[0x0][0x2bc], RZ ;  /* 0x0000af0013021a27 */ /* 0x000fe200078e00ff */
[----:B------:R-:W-:Y:S01]  /*0aa0*/  ISETP.GE.AND P1, PT, R0, UR9, PT ;  /* 0x0000000900007c0c */ /* 0x000fe2000bf26270 */
[----:B------:R2:W4:Y:S01]  /*0ab0*/  SHFL.IDX PT, R5, R11, 0x2, 0x1c1f ;  /* 0x005c1f000b057f89 */ /* 0x00052200000e0000 */
[----:B-1----:R-:W-:Y:S01]  /*0ac0*/  @!P2 SHF.R.S32.HI R6, RZ, 0x1f, R154 ;  /* 0x0000001fff06a819 */ /* 0x002fe2000001149a */
[----:B------:R-:W-:Y:S01]  /*0ad0*/  IMAD.MOV.U32 R9, RZ, RZ, R19 ;  /* 0x000000ffff097224 */ /* 0x000fe200078e0013 */
[----:B------:R-:W-:-:S02]  /*0ae0*/  @P6 SHF.R.U32.HI R9, RZ, c[0x0][0x2c0], R2 ;  /* 0x0000b000ff096a19 */ /* 0x000fc40000011602 */
[----:B------:R1:W5:Y:S01]  /*0af0*/  SHFL.IDX PT, R2, R16, 0x3, 0x1c1f ;  /* 0x007c1f0010027f89 */ /* 0x00036200000e0000 */
[-C--:B------:R-:W-:Y:S02]  /*0b00*/  @!P2 LEA.HI R7, R6, R154.reuse, RZ, 0x3 ;  /* 0x0000009a0607a211 */ /* 0x080fe400078f18ff */
[----:B------:R-:W-:Y:S02]  /*0b10*/  @!P0 SHF.R.S32.HI R0, RZ, 0x1f, R155 ;  /* 0x0000001fff008819 */ /* 0x000fe4000001149b */
[----:B------:R-:W-:Y:S02]  /*0b20*/  @!P0 SHF.R.S32.HI R8, RZ, 0x1f, R154 ;  /* 0x0000001fff088819 */ /* 0x000fe4000001149a */
[----:B------:R-:W-:Y:S02]  /*0b30*/  @!P0 LEA.HI R6, R0, R155, RZ, 0x3 ;  /* 0x0000009b00068211 */ /* 0x000fe400078f18ff */
[----:B------:R-:W-:Y:S01]  /*0b40*/  @!P0 LEA.HI R0, R8, R154, RZ, 0x3 ;  /* 0x0000009a08008211 */ /* 0x000fe200078f18ff */
[----:B------:R-:W-:Y:S01]  /*0b50*/  @!P2 IMAD.SHL.U32 R8, R153, 0x2, RZ ;  /* 0x000000029908a824 */ /* 0x000fe200078e00ff */
[----:B------:R-:W-:-:S02]  /*0b60*/  @!P2 LOP3.LUT R7, R7, 0xfffffff8, RZ, 0xc0, !PT ;  /* 0xfffffff80707a812 */ /* 0x000fc400078ec0ff */
[----:B------:R-:W-:Y:S01]  /*0b70*/  @!P0 LOP3.LUT R20, R0, 0xfffffff8, RZ, 0xc0, !PT ;  /* 0xfffffff800148812 */ /* 0x000fe200078ec0ff */
[----:B------:R-:W-:Y:S01]  /*0b80*/  @!P0 IMAD.SHL.U32 R0, R153, 0x2, RZ ;  /* 0x0000000299008824 */ /* 0x000fe200078e00ff */
[----:B------:R-:W-:Y:S02]  /*0b90*/  ISETP.GT.OR P1, PT, R156, 0x3f, P1 ;  /* 0x0000003f9c00780c */ /* 0x000fe40000f24670 */
[----:B--2---:R-:W-:Y:S01]  /*0ba0*/  @!P0 LOP3.LUT R11, R6, 0xfffffff8, RZ, 0xc0, !PT ;  /* 0xfffffff8060b8812 */ /* 0x004fe200078ec0ff */
[----:B----4-:R-:W-:-:S04]  /*0bb0*/  @!P2 IMAD.WIDE R12, R56, 0x2, R4 ;  /* 0x00000002380ca825 */ /* 0x010fc800078e0204 */
[--C-:B-1----:R-:W-:Y:S01]  /*0bc0*/  @!P2 IMAD.WIDE R16, R10, 0x2, R4.reuse ;  /* 0x000000020a10a825 */ /* 0x102fe200078e0204 */
[----:B------:R1:W-:Y:S03]  /*0bd0*/  @!P2 LDGSTS.E.BYPASS.LTC128B.128 [R8+0x7100], [R12.64], !P5 ;  /* 0x071000000c08afae */ /* 0x0003e6000e901d4e */
[----:B------:R-:W-:Y:S01]  /*0be0*/  @!P2 IMAD.WIDE R14, R7, 0x2, R4 ;  /* 0x00000002070ea825 */ /* 0x000fe200078e0204 */
[----:B------:R1:W-:Y:S01]  /*0bf0*/  @!P2 LDGSTS.E.BYPASS.LTC128B.128 [R8+0x9100], [R16.64], !P4 ;  /* 0x091000001008afae */ /* 0x0003e2000e101d4e */
[----:B---3--:R-:W-:Y:S02]  /*0c00*/  @!P1 IADD3 R18, P6, R9, UR12, RZ ;  /* 0x0000000c09129c10 */ /* 0x008fe4000ffde0ff */
[----:B-----5:R-:W-:Y:S01]  /*0c10*/  @!P0 IMAD.WIDE R10, R11, 0x2, R2 ;  /* 0x000000020b0a8825 */ /* 0x020fe200078e0202 */
[----:B------:R1:W-:Y:S01]  /*0c20*/  @!P2 LDGSTS.E.BYPASS.LTC128B.128 [R8+0xb100], [R14.64], !P3 ;  /* 0x0b1000000e08afae */ /* 0x0003e2000d901d4e */
[----:B------:R-:W-:-:S02]  /*0c30*/  @!P1 LEA.HI.X.SX32 R21, R9, UR11, 0x1, P6 ;  /* 0x0000000b09159c11 */ /* 0x000fc4000b0f0eff */
[----:B------:R-:W-:Y:S01]  /*0c40*/  @!P0 IMAD.WIDE R4, R20, 0x2, R2 ;  /* 0x0000000214048825 */ /* 0x000fe200078e0202 */
[----:B------:R-:W-:-:S03]  /*0c50*/  @!P1 LEA R6, P6, R18, c[0x0][0x2a0], 0x2 ;  /* 0x0000a80012069a11 */ /* 0x000fc600078c10ff */
[----:B------:R-:W-:Y:S01]  /*0c60*/  @!P0 IMAD.WIDE R2, R56, 0x2, R2 ;  /* 0x0000000238028825 */ /* 0x000fe200078e0202 */
[----:B------:R-:W-:-:S04]  /*0c70*/  @!P1 LEA.HI.X R7, R18, c[0x0][0x2a4], R21, 0x2, P6 ;  /* 0x0000a90012079a11 */ /* 0x000fc800030f1415 */
[----:B------:R2:W-:Y:S04]  /*0c80*/  @!P0 LDGSTS.E.BYPASS.LTC128B.128 [R0+0x7900], [R2.64], !P5 ;  /* 0x0790000002008fae */ /* 0x0005e8000e901d4e */
[----:B------:R2:W-:Y:S04]  /*0c90*/  @!P0 LDGSTS.E.BYPASS.LTC128B.128 [R0+0x9900], [R10.64], !P4 ;  /* 0x099000000a008fae */ /* 0x0005e8000e101d4e */
[----:B------:R2:W-:Y:S04]  /*0ca0*/  @!P0 LDGSTS.E.BYPASS.LTC128B.128 [R0+0xb900], [R4.64], !P3 ;  /* 0x0b90000004008fae */ /* 0x0005e8000d901d4e */
[----:B------:R-:W0:Y:S04]  /*0cb0*/  LDGDEPBAR ;  /* 0x00000000000079af */ /* 0x000e280000000000 */
[----:B------:R-:W-:Y:S06]  /*0cc0*/  BAR.SYNC.DEFER_BLOCKING 0x0 ;  /* 0x0000000000007b1d */ /* 0x000fec0000010000 */
[----:B------:R3:W4:Y:S01]  /*0cd0*/  @!P1 LDG.E R236, [R6.64] ;  /* 0x0000000e06ec9981 */ /* 0x000722000c1e1900 */
[----:B--2---:R-:W-:Y:S01]  /*0ce0*/  IMAD.MOV R0, RZ, RZ, -R9 ;  /* 0x000000ffff007224 */ /* 0x004fe200078e0a09 */
[----:B------:R-:W-:Y:S01]  /*0cf0*/  LEA.HI R5, R22, R57, RZ, 0x4 ;  /* 0x0000003916057211 */ /* 0x000fe200078f20ff */
[----:B------:R-:W-:Y:S01]  /*0d00*/  UIMAD UR16, UR6, UR4, URZ ;  /* 0x00000004061072a4 */ /* 0x000fe2000f8e023f */
[----:B-1----:R-:W-:Y:S01]  /*0d10*/  LOP3.LUT R8, R25, 0xfffffff8, RZ, 0xc0, !PT ;  /* 0xfffffff819087812 */ /* 0x002fe200078ec0ff */
[----:B------:R-:W-:Y:S01]  /*0d20*/  IMAD R238, R0, c[0x0][0x2b8], R19 ;  /* 0x0000ae0000ee7a24 */ /* 0x000fe200078e0213 */
[----:B------:R-:W-:Y:S01]  /*0d30*/  UIMAD.WIDE.U32 UR18, UR8, UR4, URZ ;  /* 0x00000004081272a5 */ /* 0x000fe2000f8e003f */
[----:B------:R-:W-:Y:S01]  /*0d40*/  ISETP.GE.AND P3, PT, R56, c[0x0][0x1d4], PT ;  /* 0x0000750038007a0c */ /* 0x000fe20003f66270 */
[----:B------:R-:W-:Y:S01]  /*0d50*/  UIMAD UR16, UR8, UR5, UR16 ;  /* 0x00000005081072a4 */ /* 0x000fe2000f8e0210 */
[----:B------:R-:W-:Y:S01]  /*0d60*/  IMAD.WIDE.U32 R2, R238, c[0x0][0x1e0], RZ ;  /* 0x00007800ee027a25 */ /* 0x000fe200078e00ff */
[----:B------:R-:W-:Y:S01]  /*0d70*/  SHF.R.S32.HI R23, RZ, 0x1f, R238 ;  /* 0x0000001fff177819 */ /* 0x000fe200000114ee */
[----:B------:R-:W-:Y:S01]  /*0d80*/  UIADD3 UR17, UR9, -UR17, URZ ;  /* 0x8000001109117290 */ /* 0x000fe2000fffe03f */
[----:B------:R-:W-:Y:S01]  /*0d90*/  ISETP.GE.AND P4, PT, R155, c[0x0][0x1d4], PT ;  /* 0x000075009b007a0c */ /* 0x000fe20003f86270 */
[----:B------:R-:W-:Y:S01]  /*0da0*/  UIADD3 UR16, UR19, UR16, URZ ;  /* 0x0000001013107290 */ /* 0x000fe2000fffe03f */
[----:B------:R-:W-:Y:S01]  /*0db0*/  IMAD.IADD R8, R57, 0x1, -R8 ;  /* 0x0000000139087824 */ /* 0x000fe200078e0a08 */
[----:B------:R-:W-:Y:S01]  /*0dc0*/  ISETP.GE.AND P5, PT, R154, c[0x0][0x1d4], PT ;  /* 0x000075009a007a0c */ /* 0x000fe20003fa6270 */
[----:B------:R-:W-:Y:S01]  /*0dd0*/  IMAD R0, R23, c[0x0][0x1e0], RZ ;  /* 0x0000780017007a24 */ /* 0x000fe200078e02ff */
[----:B------:R-:W-:Y:S01]  /*0de0*/  IADD3 R26, -R26, UR17, RZ ;  /* 0x000000111a1a7c10 */ /* 0x000fe2000fffe1ff */
[----:B------:R-:W-:Y:S01]  /*0df0*/  UISETP.GE.AND UP0, UPT, UR9, 0x1, UPT ;  /* 0x000000010900788c */ /* 0x000fe2000bf06270 */
[----:B------:R-:W-:Y:S01]  /*0e00*/  LEA.HI R16, R8, R8, RZ, 0x1 ;  /* 0x0000000808107211 */ /* 0x000fe200078f08ff */
[----:B------:R-:W-:Y:S01]  /*0e10*/  IMAD R0, R238, c[0x0][0x1e4], R0 ;  /* 0x00007900ee007a24 */ /* 0x000fe200078e0200 */
[----:B------:R-:W-:Y:S01]  /*0e20*/  ISETP.GE.AND P1, PT, R26, 0x1, PT ;  /* 0x000000011a00780c */ /* 0x000fe20003f26270 */
[----:B------:R-:W-:Y:S01]  /*0e30*/  ULDC.64 UR4, c[0x0][0x210] ;  /* 0x0000840000047ab9 */ /* 0x000fe20000000a00 */
[----:B------:R-:W-:Y:S01]  /*0e40*/  ISETP.GT.AND P2, PT, R156, 0x3f, PT ;  /* 0x0000003f9c00780c */ /* 0x000fe20003f44270 */
[----:B------:R-:W-:Y:S01]  /*0e50*/  IMAD.IADD R3, R3, 0x1, R0 ;  /* 0x0000000103037824 */ /* 0x000fe200078e0200 */
[----:B---3--:R-:W-:Y:S01]  /*0e60*/  SHF.R.S32.HI R6, RZ, 0x4, R5 ;  /* 0x00000004ff067819 */ /* 0x008fe20000011405 */
[----:B------:R-:W-:Y:S01]  /*0e70*/  UIMAD UR6, UR6, UR4, URZ ;  /* 0x00000004060672a4 */ /* 0x000fe2000f8e023f */
[C---:B------:R-:W-:Y:S01]  /*0e80*/  LOP3.LUT R0, R5.reuse, 0xfffffff0, RZ, 0xc0, !PT ;  /* 0xfffffff005007812 */ /* 0x040fe200078ec0ff */
[----:B------:R-:W-:Y:S01]  /*0e90*/  UIMAD.WIDE.U32 UR20, UR8, UR4, URZ ;  /* 0x00000004081472a5 */ /* 0x000fe2000f8e003f */
[----:B------:R-:W-:Y:S01]  /*0ea0*/  LEA.HI R4, R5, R6, RZ, 0x1 ;  /* 0x0000000605047211 */ /* 0x000fe200078f08ff */
[----:B------:R-:W-:Y:S01]  /*0eb0*/  UIMAD UR5, UR8, UR5, UR6 ;  /* 0x00000005080572a4 */ /* 0x000fe2000f8e0206 */
[----:B------:R-:W-:Y:S01]  /*0ec0*/  SEL R152, RZ, 0x10, P5 ;  /* 0x00000010ff987807 */ /* 0x000fe20002800000 */
[----:B------:R-:W-:Y:S01]  /*0ed0*/  IMAD.IADD R0, R57, 0x1, -R0 ;  /* 0x0000000139007824 */ /* 0x000fe200078e0a00 */
[----:B------:R-:W-:Y:S01]  /*0ee0*/  LOP3.LUT R4, R4, 0xfffffffe, RZ, 0xc0, !PT ;  /* 0xfffffffe04047812 */ /* 0x000fe200078ec0ff */
[----:B------:R-:W-:Y:S01]  /*0ef0*/  @P1 IMAD.SHL.U32 R14, R153, 0x2, RZ ;  /* 0x00000002990e1824 */ /* 0x000fe200078e00ff */
[----:B------:R-:W-:-:S02]  /*0f00*/  UIADD3 UR5, UR21, UR5, URZ ;  /* 0x0000000515057290 */ /* 0x000fc4000fffe03f */
[----:B------:R-:W-:Y:S01]  /*0f10*/  SHF.R.S32.HI R9, RZ, 0x1f, R0 ;  /* 0x0000001fff097819 */ /* 0x000fe20000011400 */
[----:B------:R-:W-:Y:S01]  /*0f20*/  IMAD.IADD R19, R6, 0x1, -R4 ;  /* 0x0000000106137824 */ /* 0x000fe200078e0a04 */
[-C--:B------:R-:W-:Y:S02]  /*0f30*/  LEA.HI R4, R0, R0.reuse, RZ, 0x1 ;  /* 0x0000000000047211 */ /* 0x080fe400078f08ff */
[----:B------:R-:W-:Y:S02]  /*0f40*/  LEA.HI R20, R9, R0, RZ, 0x3 ;  /* 0x0000000009147211 */ /* 0x000fe400078f18ff */
[----:B------:R-:W-:Y:S02]  /*0f50*/  LOP3.LUT R6, R4, 0x7fffffe, RZ, 0xc0, !PT ;  /* 0x07fffffe04067812 */ /* 0x000fe400078ec0ff */
[----:B------:R-:W-:-:S03]  /*0f60*/  SHF.R.S32.HI R9, RZ, 0x1, R4 ;  /* 0x00000001ff097819 */ /* 0x000fc60000011404 */
[----:B------:R-:W-:Y:S01]  /*0f70*/  IMAD.IADD R21, R0, 0x1, -R6 ;  /* 0x0000000100157824 */ /* 0x000fe200078e0a06 */
[----:B------:R-:W-:-:S04]  /*0f80*/  SHF.R.S32.HI R0, RZ, 0x1f, R4 ;  /* 0x0000001fff007819 */ /* 0x000fc80000011404 */
[----:B------:R-:W-:-:S04]  /*0f90*/  LEA.HI R0, R0, R9, RZ, 0x2 ;  /* 0x0000000900007211 */ /* 0x000fc800078f10ff */
[----:B------:R-:W-:-:S05]  /*0fa0*/  LOP3.LUT R0, R0, 0xfffffffc, RZ, 0xc0, !PT ;  /* 0xfffffffc00007812 */ /* 0x000fca00078ec0ff */
[----:B------:R-:W-:Y:S01]  /*0fb0*/  IMAD.IADD R18, R9, 0x1, -R0 ;  /* 0x0000000109127824 */ /* 0x000fe200078e0a00 */
[----:B----4-:R-:W-:Y:S01]  /*0fc0*/  SHF.R.S32.HI R22, RZ, 0x1f, R236 ;  /* 0x0000001fff167819 */ /* 0x010fe200000114ec */
[----:B------:R-:W-:-:S04]  /*0fd0*/  IMAD.WIDE.U32 R2, R236, c[0x0][0x1f0], R2 ;  /* 0x00007c00ec027a25 */ /* 0x000fc800078e0002 */
[----:B------:R-:W-:Y:S01]  /*0fe0*/  IMAD R5, R22, c[0x0][0x1f0], RZ ;  /* 0x00007c0016057a24 */ /* 0x000fe200078e02ff */
[----:B------:R-:W-:-:S03]  /*0ff0*/  IADD3 R7, P0, R2, UR18, RZ ;  /* 0x0000001202077c10 */ /* 0x000fc6000ff1e0ff */
[----:B------:R-:W-:-:S05]  /*1000*/  IMAD R5, R236, c[0x0][0x1f4], R5 ;  /* 0x00007d00ec057a24 */ /* 0x000fca00078e0205 */
[----:B------:R-:W-:Y:S02]  /*1010*/  IADD3.X R2, R3, UR16, R5, P0, !PT ;  /* 0x0000001003027c10 */ /* 0x000fe400087fe405 */
[----:B------:R-:W-:-:S04]  /*1020*/  LEA R6, P0, R7, c[0x0][0x1c8], 0x1 ;  /* 0x0000720007067a11 */ /* 0x000fc800078008ff */
[----:B------:R-:W-:Y:S01]  /*1030*/  LEA.HI.X R3, R7, c[0x0][0x1cc], R2, 0x1, P0 ;  /* 0x0000730007037a11 */ /* 0x000fe200000f0c02 */
[----:B------:R-:W-:Y:S01]  /*1040*/  SHFL.IDX PT, R4, R6, RZ, 0x1c1f ;  /* 0x001c1fff06047589 */ /* 0x000fe200000e0000 */
[----:B------:R-:W-:Y:S02]  /*1050*/  ISETP.GE.AND P0, PT, R26, 0x21, PT ;  /* 0x000000211a00780c */ /* 0x000fe40003f06270 */
[----:B------:R-:W-:Y:S01]  /*1060*/  LOP3.LUT R7, R16, 0x3fffffe, RZ, 0xc0, !PT ;  /* 0x03fffffe10077812 */ /* 0x000fe200078ec0ff */
[----:B------:R-:W1:Y:S04]  /*1070*/  SHFL.IDX PT, R5, R3, RZ, 0x1c1f ;  /* 0x001c1fff03057589 */ /* 0x000e6800000e0000 */
[----:B------:R2:W-:Y:S01]  /*1080*/  SHFL.IDX PT, R2, R6, 0x1, 0x1c1f ;  /* 0x003c1f0006027f89 */ /* 0x0005e200000e0000 */
[----:B------:R-:W-:Y:S01]  /*1090*/  IMAD.IADD R17, R8, 0x1, -R7 ;  /* 0x0000000108117824 */ /* 0x000fe200078e0a07 */
[----:B------:R-:W-:-:S02]  /*10a0*/  @P1 SHF.R.S32.HI R7, RZ, 0x1f, R155 ;  /* 0x0000001fff071819 */ /* 0x000fc4000001149b */
[----:B------:R-:W3:Y:S02]  /*10b0*/  SHFL.IDX PT, R3, R3, 0x1, 0x1c1f ;  /* 0x003c1f0003037f89 */ /* 0x000ee400000e0000 */
[----:B------:R-:W-:Y:S01]  /*10c0*/  @P0 SHF.R.S32.HI R0, RZ, 0x1f, R155 ;  /* 0x0000001fff000819 */ /* 0x000fe2000001149b */
[----:B------:R-:W-:Y:S01]  /*10d0*/  @P0 IMAD.SHL.U32 R15, R153, 0x2, RZ ;  /* 0x00000002990f0824 */ /* 0x000fe200078e00ff */
[--C-:B------:R-:W-:Y:S02]  /*10e0*/  @P0 SHF.R.S32.HI R8, RZ, 0x1f, R154.reuse ;  /* 0x0000001fff080819 */ /* 0x100fe4000001149a */
[----:B------:R-:W-:Y:S02]  /*10f0*/  @P1 LEA.HI R7, R7, R155, RZ, 0x3 ;  /* 0x0000009b07071211 */ /* 0x000fe400078f18ff */
[----:B--2---:R-:W-:-:S04]  /*1100*/  @P1 SHF.R.S32.HI R6, RZ, 0x1f, R154 ;  /* 0x0000001fff061819 */ /* 0x004fc8000001149a */
[-C--:B------:R-:W-:Y:S02]  /*1110*/  @P1 LEA.HI R12, R6, R154.reuse, RZ, 0x3 ;  /* 0x0000009a060c1211 */ /* 0x080fe400078f18ff */
[----:B------:R-:W-:Y:S02]  /*1120*/  @P0 LEA.HI R6, R0, R155, RZ, 0x3 ;  /* 0x0000009b00060211 */ /* 0x000fe400078f18ff */
[----:B------:R-:W-:Y:S02]  /*1130*/  @P0 LEA.HI R0, R8, R154, RZ, 0x3 ;  /* 0x0000009a08000211 */ /* 0x000fe400078f18ff */
[----:B------:R-:W-:Y:S02]  /*1140*/  @P1 LOP3.LUT R8, R7, 0xfffffff8, RZ, 0xc0, !PT ;  /* 0xfffffff807081812 */ /* 0x000fe400078ec0ff */
[----:B------:R-:W-:Y:S02]  /*1150*/  @P1 LOP3.LUT R12, R12, 0xfffffff8, RZ, 0xc0, !PT ;  /* 0xfffffff80c0c1812 */ /* 0x000fe400078ec0ff */
[----:B------:R-:W-:Y:S01]  /*1160*/  @P0 LOP3.LUT R0, R0, 0xfffffff8, RZ, 0xc0, !PT ;  /* 0xfffffff800000812 */ /* 0x000fe200078ec0ff */
[----:B-1----:R-:W-:Y:S01]  /*1170*/  @P1 IMAD.WIDE R8, R8, 0x2, R4 ;  /* 0x0000000208081825 */ /* 0x002fe200078e0204 */
[----:B------:R-:W-:-:S03]  /*1180*/  @P0 LOP3.LUT R6, R6, 0xfffffff8, RZ, 0xc0, !PT ;  /* 0xfffffff806060812 */ /* 0x000fc600078ec0ff */
[----:B------:R-:W-:-:S04]  /*1190*/  @P1 IMAD.WIDE R12, R12, 0x2, R4 ;  /* 0x000000020c0c1825 */ /* 0x000fc800078e0204 */
[----:B------:R-:W-:-:S04]  /*11a0*/  @P1 IMAD.WIDE R4, R56, 0x2, R4 ;  /* 0x0000000238041825 */ /* 0x000fc800078e0204 */
[----:B---3--:R-:W-:Y:S01]  /*11b0*/  @P0 IMAD.WIDE R10, R0, 0x2, R2 ;  /* 0x00000002000a0825 */ /* 0x008fe200078e0202 */
[----:B------:R-:W-:Y:S01]  /*11c0*/  SHF.R.S32.HI R0, RZ, 0x1, R16 ;  /* 0x00000001ff007819 */ /* 0x000fe20000011410 */
[----:B------:R1:W-:Y:S02]  /*11d0*/  @P1 LDGSTS.E.BYPASS.LTC128B.128 [R14+0x3100], [R4.64], !P3 ;  /* 0x03100000040e1fae */ /* 0x0003e4000d901d4e */
[--C-:B------:R-:W-:Y:S02]  /*11e0*/  @P0 IMAD.WIDE R6, R6, 0x2, R2.reuse ;  /* 0x0000000206060825 */ /* 0x100fe400078e0202 */
[----:B------:R2:W-:Y:S02]  /*11f0*/  @P1 LDGSTS.E.BYPASS.LTC128B.128 [R14+0x4100], [R8.64], !P4 ;  /* 0x04100000080e1fae */ /* 0x0005e4000e101d4e */
[----:B------:R-:W-:Y:S02]  /*1200*/  @P0 IMAD.WIDE R2, R56, 0x2, R2 ;  /* 0x0000000238020825 */ /* 0x000fe400078e0202 */
[----:B------:R2:W-:Y:S01]  /*1210*/  @P1 LDGSTS.E.BYPASS.LTC128B.128 [R14+0x5100], [R12.64], !P5 ;  /* 0x051000000c0e1fae */ /* 0x0005e2000e901d4e */
[C---:B------:R-:W-:Y:S01]  /*1220*/  LOP3.LUT P1, RZ, R0.reuse, 0x2, RZ, 0xc0, !PT ;  /* 0x0000000200ff7812 */ /* 0x040fe2000782c0ff */
[----:B------:R-:W-:-:S02]  /*1230*/  IMAD.SHL.U32 R0, R0, 0x40, RZ ;  /* 0x0000004000007824 */ /* 0x000fc400078e00ff */
[----:B------:R3:W-:Y:S03]  /*1240*/  @P0 LDGSTS.E.BYPASS.LTC128B.128 [R15+0x3900], [R2.64], !P3 ;  /* 0x03900000020f0fae */ /* 0x0007e6000d901d4e */
[----:B------:R-:W-:Y:S01]  /*1250*/  LOP3.LUT R0, R0, 0xc0, RZ, 0xc0, !PT ;  /* 0x000000c000007812 */ /* 0x000fe200078ec0ff */
[----:B------:R4:W-:Y:S04]  /*1260*/  @P0 LDGSTS.E.BYPASS.LTC128B.128 [R15+0x4900], [R6.64], !P4 ;  /* 0x04900000060f0fae */ /* 0x0009e8000e101d4e */
[----:B------:R2:W-:Y:S01]  /*1270*/  @P0 LDGSTS.E.BYPASS.LTC128B.128 [R15+0x5900], [R10.64], !P5 ;  /* 0x059000000a0f0fae */ /* 0x0005e2000e901d4e */
[----:B------:R-:W-:-:S03]  /*1280*/  LOP3.LUT P0, RZ, R18, 0x2, RZ, 0xc0, !PT ;  /* 0x0000000212ff7812 */ /* 0x000fc6000780c0ff */
[----:B------:R-:W0:Y:S01]  /*1290*/  LDGDEPBAR ;  /* 0x00000000000079af */ /* 0x000e220000000000 */
[----:B-1----:R-:W-:Y:S02]  /*12a0*/  IMAD.SHL.U32 R4, R18, 0x40, RZ ;  /* 0x0000004012047824 */ /* 0x002fe400078e00ff */
[----:B------:R-:W-:Y:S02]  /*12b0*/  IMAD.SHL.U32 R5, R20, 0x20, RZ ;  /* 0x0000002014057824 */ /* 0x000fe400078e00ff */
[----:B---3--:R-:W-:Y:S02]  /*12c0*/  IMAD.SHL.U32 R2, R24, 0x8, RZ ;  /* 0x0000000818027824 */ /* 0x008fe400078e00ff */
[----:B----4-:R-:W-:-:S03]  /*12d0*/  IMAD R7, R19, 0x8, R17 ;  /* 0x0000000813077824 */ /* 0x010fc600078e0211 */
[----:B------:R-:W-:Y:S01]  /*12e0*/  LOP3.LUT R3, R0, 0x8, R2, 0xf8, !PT ;  /* 0x0000000800037812 */ /* 0x000fe200078ef802 */
[----:B------:R-:W-:Y:S01]  /*12f0*/  IMAD.SHL.U32 R6, R19, 0x8, RZ ;  /* 0x0000000813067824 */ /* 0x000fe200078e00ff */
[----:B------:R-:W-:Y:S02]  /*1300*/  SHF.R.U32.HI R0, RZ, 0x3, R0 ;  /* 0x00000003ff007819 */ /* 0x000fe40000011600 */
[----:B------:R-:W-:Y:S01]  /*1310*/  LOP3.LUT R2, R4, 0xc0, RZ, 0xc0, !PT ;  /* 0x000000c004027812 */ /* 0x000fe200078ec0ff */
[----:B------:R-:W-:-:S04]  /*1320*/  DEPBAR.LE SB0, 0x1 ;  /* 0x000080400000791a */ /* 0x000fc80000000000 */
[----:B------:R-:W-:Y:S01]  /*1330*/  LOP3.LUT R17, R5, 0xffffff00, RZ, 0xc0, !PT ;  /* 0xffffff0005117812 */ /* 0x000fe200078ec0ff */
[----:B------:R-:W-:-:S04]  /*1340*/  DEPBAR.LE SB0, 0x0 ;  /* 0x000080000000791a */ /* 0x000fc80000000000 */
[----:B------:R-:W-:Y:S02]  /*1350*/  LOP3.LUT R0, R3, R0, RZ, 0x3c, !PT ;  /* 0x0000000003007212 */ /* 0x000fe400078e3cff */
[----:B------:R-:W-:Y:S02]  /*1360*/  LOP3.LUT R4, R2, 0x8, R6, 0xf8, !PT ;  /* 0x0000000802047812 */ /* 0x000fe400078ef806 */
[----:B------:R-:W-:Y:S01]  /*1370*/  SHF.R.U32.HI R3, RZ, 0x3, R2 ;  /* 0x00000003ff037819 */ /* 0x000fe20000011602 */
[----:B------:R-:W-:Y:S02]  /*1380*/  IMAD R2, R27, 0x200, R17 ;  /* 0x000002001b027824 */ /* 0x000fe400078e0211 */
[----:B------:R-:W-:Y:S01]  /*1390*/  IMAD.U32 R0, R7, 0x20, R0 ;  /* 0x0000002007007824 */ /* 0x000fe200078e0000 */
[----:B------:R-:W-:Y:S01]  /*13a0*/  LOP3.LUT R16, R4, R3, RZ, 0x3c, !PT ;  /* 0x0000000304107212 */ /* 0x000fe200078e3cff */
[----:B------:R-:W-:Y:S02]  /*13b0*/  IMAD R2, R21, 0x20, R2 ;  /* 0x0000002015027824 */ /* 0x000fe400078e0202 */
[----:B------:R-:W-:Y:S01]  /*13c0*/  IMAD.SHL.U32 R216, R0, 0x2, RZ ;  /* 0x0000000200d87824 */ /* 0x000fe200078e00ff */
[----:B------:R-:W-:Y:S01]  /*13d0*/  BAR.SYNC.DEFER_BLOCKING 0x0 ;  /* 0x0000000000007b1d */ /* 0x000fe20000010000 */
[----:B------:R-:W-:-:S02]  /*13e0*/  IMAD.IADD R0, R16, 0x1, R2 ;  /* 0x0000000110007824 */ /* 0x000fc400078e0202 */
[----:B------:R-:W-:Y:S01]  /*13f0*/  IMAD.MOV.U32 R3, RZ, RZ, 0x10 ;  /* 0x00000010ff037424 */ /* 0x000fe200078e00ff */
[----:B------:R-:W-:Y:S01]  /*1400*/  IADD3 R2, R216, 0x3100, RZ ;  /* 0x00003100d8027810 */ /* 0x000fe20007ffe0ff */
[----:B------:R-:W-:Y:S01]  /*1410*/  IMAD.SHL.U32 R219, R0, 0x2, RZ ;  /* 0x0000000200db7824 */ /* 0x000fe200078e00ff */
[----:B------:R-:W-:Y:S02]  /*1420*/  SHF.R.S32.HI R0, RZ, 0x1f, R27 ;  /* 0x0000001fff007819 */ /* 0x000fe4000001141b */
[----:B------:R-:W-:Y:S02]  /*1430*/  IADD3 R221, R216, 0x3120, RZ ;  /* 0x00003120d8dd7810 */ /* 0x000fe40007ffe0ff */
[----:B------:R-:W-:Y:S02]  /*1440*/  LEA.HI R0, R0, R27, RZ, 0x2 ;  /* 0x0000001b00007211 */ /* 0x000fe400078f10ff */
[----:B------:R-:W-:Y:S02]  /*1450*/  @P1 IADD3 R221, R2, -0x20, RZ ;  /* 0xffffffe002dd1810 */ /* 0x000fe40007ffe0ff */
[----:B------:R-:W-:-:S02]  /*1460*/  LOP3.LUT R2, R32, 0xffffffe0, RZ, 0xc0, !PT ;  /* 0xffffffe020027812 */ /* 0x000fc400078ec0ff */
[----:B------:R-:W-:Y:S02]  /*1470*/  LOP3.LUT R0, R0, 0xfffffffc, RZ, 0xc0, !PT ;  /* 0xfffffffc00007812 */ /* 0x000fe400078ec0ff */
[----:B------:R-:W-:Y:S01]  /*1480*/  SEL R3, R3, 0xfffffff0, !P0 ;  /* 0xfffffff003037807 */ /* 0x000fe20004000000 */
[----:B------:R-:W-:Y:S01]  /*1490*/  IMAD.IADD R57, R57, 0x1, -R2 ;  /* 0x0000000139397824 */ /* 0x000fe200078e0a02 */
[----:B------:R-:W-:Y:S01]  /*14a0*/  PLOP3.LUT P0, PT, PT, PT, UP0, 0x80, 0x0 ;  /* 0x000000000000781c */ /* 0x000fe20003f0f008 */
[----:B------:R-:W-:Y:S01]  /*14b0*/  IMAD.IADD R2, R27, 0x1, -R0 ;  /* 0x000000011b027824 */ /* 0x000fe200078e0a00 */
[----:B------:R-:W-:Y:S01]  /*14c0*/  IADD3 R232, R221, 0x400, RZ ;  /* 0x00000400dde87810 */ /* 0x000fe20007ffe0ff */
[----:B------:R-:W-:Y:S01]  /*14d0*/  IMAD R220, R3, 0x2, R219 ;  /* 0x0000000203dc7824 */ /* 0x000fe200078e02db */
[----:B--2---:R1:W2:Y:S01]  /*14e0*/  LDSM.16.M88.4 R12, [R219+0x6100] ;  /* 0x00610000db0c783b */ /* 0x0042a20000000200 */
[----:B------:R-:W-:Y:S01]  /*14f0*/  IMAD R0, R21, 0x20, R17 ;  /* 0x0000002015007824 */ /* 0x000fe200078e0211 */
[----:B------:R-:W-:-:S02]  /*1500*/  IADD3 R231, R221, 0x800, RZ ;  /* 0x00000800dde77810 */ /* 0x000fc40007ffe0ff */
[----:B------:R1:W-:Y:S01]  /*1510*/  STL [R1+0x50], R2 ;  /* 0x0000500201007387 */ /* 0x0003e20000100800 */
[----:B------:R-:W-:Y:S01]  /*1520*/  IMAD.IADD R0, R16, 0x1, R0 ;  /* 0x0000000110007824 */ /* 0x000fe200078e0200 */
[----:B------:R-:W-:Y:S02]  /*1530*/  IADD3 R230, R221, 0xc00, RZ ;  /* 0x00000c00dde67810 */ /* 0x000fe40007ffe0ff */
[----:B------:R1:W3:Y:S04]  /*1540*/  LDSM.16.M88.4 R8, [R219+0x7100] ;  /* 0x00710000db08783b */ /* 0x0002e80000000200 */
[----:B------:R1:W4:Y:S04]  /*1550*/  LDSM.16.M88.4 R28, [R216+0x3100] ;  /* 0x00310000d81c783b */ /* 0x0003280000000200 */
[----:B------:R1:W1:Y:S04]  /*1560*/  LDSM.16.M88.4 R48, [R216+0x3500] ;  /* 0x00350000d830783b */ /* 0x0002680000000200 */
[----:B------:R1:W1:Y:S04]  /*1570*/  LDSM.16.M88.4 R44, [R216+0x3900] ;  /* 0x00390000d82c783b */ /* 0x0002680000000200 */
[----:B------:R1:W1:Y:S04]  /*1580*/  LDSM.16.M88.4 R40, [R216+0x3d00] ;  /* 0x003d0000d828783b */ /* 0x0002680000000200 */
[----:B------:R1:W1:Y:S04]  /*1590*/  LDSM.16.M88.4 R36, [R220+0x6100] ;  /* 0x00610000dc24783b */ /* 0x0002680000000200 */
[----:B------:R1:W1:Y:S04]  /*15a0*/  LDSM.16.M88.4 R4, [R220+0x7100] ;  /* 0x00710000dc04783b */ /* 0x0002680000000200 */
[----:B------:R1:W1:Y:S04]  /*15b0*/  LDSM.16.M88.4 R80, [R221] ;  /* 0x00000000dd50783b */ /* 0x0002680000000200 */
[----:B------:R1:W1:Y:S04]  /*15c0*/  LDSM.16.M88.4 R104, [R221+0x400] ;  /* 0x00040000dd68783b */ /* 0x0002680000000200 */
[----:B------:R1:W1:Y:S04]  /*15d0*/  LDSM.16.M88.4 R112, [R221+0x800] ;  /* 0x00080000dd70783b */ /* 0x0002680000000200 */
[----:B------:R1:W1:Y:S01]  /*15e0*/  LDSM.16.M88.4 R116, [R221+0xc00] ;  /* 0x000c0000dd74783b */ /* 0x0002620000000200 */
[----:B------:R-:W-:Y:S05]  /*15f0*/  @!P0 BRA `(.L_x_0) ;  /* 0x0000036000008947 */ /* 0x000fea0003800000 */
[----:B-123--:R-:W-:Y:S01]  /*1600*/  IMAD R2, R23, c[0x0][0x208], RZ ;  /* 0x0000820017027a24 */ /* 0x00efe200078e02ff */
[----:B------:R-:W-:Y:S01]  /*1610*/  P2R R27, PR, RZ, 0x4 ;  /* 0x00000004ff1b7803 */ /* 0x000fe20000000000 */
[----:B------:R-:W-:Y:S01]  /*1620*/  IMAD.WIDE.U32 R16, R238, c[0x0][0x208], RZ ;  /* 0x00008200ee107a25 */ /* 0x000fe200078e00ff */
[----:B------:R-:W-:-:S02]  /*1630*/  ISETP.GE.AND P2, PT, R56, c[0x0][0x1d4], PT ;  /* 0x0000750038007a0c */ /* 0x000fc40003f46270 */
[----:B------:R-:W-:Y:S01]  /*1640*/  ISETP.GE.AND P6, PT, R155, c[0x0][0x1d4], PT ;  /* 0x000075009b007a0c */ /* 0x000fe20003fc6270 */
[----:B------:R-:W-:Y:S01]  /*1650*/  IMAD R2, R238, c[0x0][0x20c], R2 ;  /* 0x00008300ee027a24 */ /* 0x000fe200078e0202 */
[----:B------:R-:W-:Y:S01]  /*1660*/  ISETP.LT.OR P1, PT, R26, 0x1, P2 ;  /* 0x000000011a00780c */ /* 0x000fe20001721670 */
[----:B------:R-:W-:Y:S01]  /*1670*/  IMAD.WIDE R32, R56, 0x2, RZ ;  /* 0x0000000238207825 */ /* 0x000fe200078e02ff */
[----:B------:R-:W-:-:S03]  /*1680*/  SHF.R.S32.HI R24, RZ, 0x1f, R154 ;  /* 0x0000001fff187819 */ /* 0x000fc6000001149a */
[----:B------:R-:W-:Y:S01]  /*1690*/  IMAD.IADD R17, R17, 0x1, R2 ;  /* 0x0000000111117824 */ /* 0x000fe200078e0202 */
[----:B------:R-:W-:Y:S01]  /*16a0*/  LEA.HI R24, R24, R154, RZ, 0x3 ;  /* 0x0000009a18187211 */ /* 0x000fe200078f18ff */
[----:B------:R-:W-:Y:S02]  /*16b0*/  IMAD R2, R22, c[0x0][0x218], RZ ;  /* 0x0000860016027a24 */ /* 0x000fe400078e02ff */
[----:B------:R-:W-:Y:S01]  /*16c0*/  IMAD.WIDE.U32 R16, R236, c[0x0][0x218], R16 ;  /* 0x00008600ec107a25 */ /* 0x000fe200078e0010 */
[----:B------:R-:W-:-:S03]  /*16d0*/  LOP3.LUT R24, R24, 0xfffffff8, RZ, 0xc0, !PT ;  /* 0xfffffff818187812 */ /* 0x000fc600078ec0ff */
[----:B------:R-:W-:Y:S01]  /*16e0*/  IMAD R18, R236, c[0x0][0x21c], R2 ;  /* 0x00008700ec127a24 */ /* 0x000fe200078e0202 */
[----:B------:R-:W-:-:S04]  /*16f0*/  IADD3 R2, P0, R16, UR20, RZ ;  /* 0x0000001410027c10 */ /* 0x000fc8000ff1e0ff */
[----:B------:R-:W-:Y:S02]  /*1700*/  IADD3.X R16, R17, UR5, R18, P0, !PT ;  /* 0x0000000511107c10 */ /* 0x000fe400087fe412 */
[----:B------:R-:W-:-:S04]  /*1710*/  LEA R20, P0, R2, c[0x0][0x1f8], 0x1 ;  /* 0x00007e0002147a11 */ /* 0x000fc800078008ff */
[----:B------:R-:W-:Y:S01]  /*1720*/  LEA.HI.X R21, R2, c[0x0][0x1fc], R16, 0x1, P0 ;  /* 0x00007f0002157a11 */ /* 0x000fe200000f0c10 */
[----:B------:R-:W1:Y:S01]  /*1730*/  SHFL.IDX PT, R22, R20, RZ, 0x1c1f ;  /* 0x001c1fff14167589 */ /* 0x000e6200000e0000 */
[----:B------:R-:W-:-:S03]  /*1740*/  SHF.R.S32.HI R2, RZ, 0x1f, R155 ;  /* 0x0000001fff027819 */ /* 0x000fc6000001149b */
[----:B------:R-:W2:Y:S01]  /*1750*/  SHFL.IDX PT, R23, R21, RZ, 0x1c1f ;  /* 0x001c1fff15177589 */ /* 0x000ea200000e0000 */
[----:B------:R-:W-:-:S03]  /*1760*/  LEA.HI R2, R2, R155, RZ, 0x3 ;  /* 0x0000009b02027211 */ /* 0x000fc600078f18ff */
[----:B------:R-:W3:Y:S01]  /*1770*/  SHFL.IDX PT, R20, R20, 0x1, 0x1c1f ;  /* 0x003c1f0014147f89 */ /* 0x000ee200000e0000 */
[----:B------:R-:W-:Y:S01]  /*1780*/  LOP3.LUT R18, R2, 0xfffffff8, RZ, 0xc0, !PT ;  /* 0xfffffff802127812 */ /* 0x000fe200078ec0ff */
[----:B------:R-:W-:Y:S02]  /*1790*/  IMAD.SHL.U32 R2, R153, 0x2, RZ ;  /* 0x0000000299027824 */ /* 0x000fe400078e00ff */
[----:B------:R-:W5:Y:S02]  /*17a0*/  SHFL.IDX PT, R21, R21, 0x1, 0x1c1f ;  /* 0x003c1f0015157f89 */ /* 0x000f6400000e0000 */
[----:B------:R-:W-:Y:S01]  /*17b0*/  IMAD.WIDE R18, R18, 0x2, RZ ;  /* 0x0000000212127825 */ /* 0x000fe200078e02ff */
[----:B-1----:R-:W-:-:S05]  /*17c0*/  IADD3 R16, P0, R22, R32, RZ ;  /* 0x0000002016107210 */ /* 0x002fca0007f1e0ff */
[----:B--2---:R-:W-:-:S05]  /*17d0*/  IMAD.X R17, R23, 0x1, R33, P0 ;  /* 0x0000000117117824 */ /* 0x004fca00000e0621 */
[----:B------:R1:W-:Y:S02]  /*17e0*/  LDGSTS.E.BYPASS.LTC128B.128 [R2+0x100], [R16.64], !P1 ;  /* 0x0010000010027fae */ /* 0x0003e4000c901d4e */
[----:B-1----:R-:W-:-:S05]  /*17f0*/  IADD3 R16, P0, R22, R18, RZ ;  /* 0x0000001216107210 */ /* 0x002fca0007f1e0ff */
[----:B------:R-:W-:Y:S01]  /*1800*/  IMAD.X R17, R23, 0x1, R19, P0 ;  /* 0x0000000117117824 */ /* 0x000fe200000e0613 */
[----:B------:R-:W-:-:S13]  /*1810*/  ISETP.LT.OR P0, PT, R26, 0x1, P6 ;  /* 0x000000011a00780c */ /* 0x000fda0003701670 */
[----:B------:R1:W-:Y:S02]  /*1820*/  LDGSTS.E.BYPASS.LTC128B.128 [R2+0x1100], [R16.64], !P0 ;  /* 0x0110000010027fae */ /* 0x0003e4000c101d4e */
[----:B-1----:R-:W-:Y:S01]  /*1830*/  IMAD.WIDE R16, R24, 0x2, RZ ;  /* 0x0000000218107825 */ /* 0x002fe200078e02ff */
[----:B---3--:R-:W-:-:S05]  /*1840*/  IADD3 R24, P0, R32, R20, RZ ;  /* 0x0000001420187210 */ /* 0x008fca0007f1e0ff */
[----:B-----5:R-:W-:Y:S01]  /*1850*/  IMAD.X R25, R33, 0x1, R21, P0 ;  /* 0x0000000121197824 */ /* 0x020fe200000e0615 */
[----:B------:R-:W-:-:S05]  /*1860*/  IADD3 R22, P0, R22, R16, RZ ;  /* 0x0000001016167210 */ /* 0x000fca0007f1e0ff */
[----:B------:R-:W-:Y:S01]  /*1870*/  IMAD.X R23, R23, 0x1, R17, P0 ;  /* 0x0000000117177824 */ /* 0x000fe200000e0611 */
[----:B------:R-:W-:-:S04]  /*1880*/  ISETP.GE.AND P0, PT, R154, c[0x0][0x1d4], PT ;  /* 0x000075009a007a0c */ /* 0x000fc80003f06270 */
[----:B------:R-:W-:-:S13]  /*1890*/  ISETP.LT.OR P1, PT, R26, 0x1, P0 ;  /* 0x000000011a00780c */ /* 0x000fda0000721670 */
[----:B------:R1:W-:Y:S01]  /*18a0*/  LDGSTS.E.BYPASS.LTC128B.128 [R2+0x2100], [R22.64], !P1 ;  /* 0x0210000016027fae */ /* 0x0003e2000c901d4e */
[C---:B------:R-:W-:Y:S02]  /*18b0*/  ISETP.LT.OR P1, PT, R26.reuse, 0x21, P2 ;  /* 0x000000211a00780c */ /* 0x040fe40001721670 */
[C---:B------:R-:W-:Y:S02]  /*18c0*/  ISETP.LT.OR P2, PT, R26.reuse, 0x21, P6 ;  /* 0x000000211a00780c */ /* 0x040fe40003741670 */
[----:B------:R-:W-:Y:S02]  /*18d0*/  ISETP.LT.OR P6, PT, R26, 0x21, P0 ;  /* 0x000000211a00780c */ /* 0x000fe400007c1670 */
[----:B------:R-:W-:-:S05]  /*18e0*/  IADD3 R16, P0, R16, R20, RZ ;  /* 0x0000001410107210 */ /* 0x000fca0007f1e0ff */
[----:B------:R-:W-:Y:S02]  /*18f0*/  IMAD.X R17, R17, 0x1, R21, P0 ;  /* 0x0000000111117824 */ /* 0x000fe400000e0615 */
[----:B------:R1:W-:Y:S01]  /*1900*/  LDGSTS.E.BYPASS.LTC128B.128 [R2+0x900], [R24.64], !P1 ;  /* 0x0090000018027fae */ /* 0x0003e2000c901d4e */
[----:B------:R-:W-:-:S05]  /*1910*/  IADD3 R18, P1, R18, R20, RZ ;  /* 0x0000001412127210 */ /* 0x000fca0007f3e0ff */
[----:B------:R-:W-:-:S05]  /*1920*/  IMAD.X R19, R19, 0x1, R21, P1 ;  /* 0x0000000113137824 */ /* 0x000fca00008e0615 */
[----:B------:R1:W-:Y:S01]  /*1930*/  LDGSTS.E.BYPASS.LTC128B.128 [R2+0x1900], [R18.64], !P2 ;  /* 0x0190000012027fae */ /* 0x0003e2000d101d4e */
[----:B------:R-:W-:-:S03]  /*1940*/  ISETP.NE.AND P2, PT, R27, RZ, PT ;  /* 0x000000ff1b00720c */ /* 0x000fc60003f45270 */
[----:B------:R1:W-:Y:S04]  /*1950*/  LDGSTS.E.BYPASS.LTC128B.128 [R2+0x2900], [R16.64], !P6 ;  /* 0x0290000010027fae */ /* 0x0003e8000f101d4e */
.L_x_0:
[-C--:B-1234-:R-:W-:Y:S01]  /*1960*/  HMMA.16816.F32.BF16 R16, R12, R28.reuse, RZ ;  /* 0x0000001c0c10723c */ /* 0x09efe200000418ff */
[----:B------:R-:W-:Y:S01]  /*1970*/  LDSM.16.M88.4 R76, [R216+0x4100] ;  /* 0x00410000d84c783b */ /* 0x000fe20000000200 */
[----:B------:R-:W-:Y:S01]  /*1980*/  UISETP.GE.AND UP0, UPT, UR9, 0x41, UPT ;  /* 0x000000410900788c */ /* 0x000fe2000bf06270 */
[C---:B------:R-:W-:Y:S02]  /*1990*/  IADD3 R229, R221.reuse, 0x1000, RZ ;  /* 0x00001000dde57810 */ /* 0x040fe40007ffe0ff */
[----:B------:R-:W1:Y:S01]  /*19a0*/  LDSM.16.M88.4 R32, [R219+0x8100] ;  /* 0x00810000db20783b */ /* 0x000e620000000200 */
[----:B------:R-:W-:Y:S02]  /*19b0*/  IADD3 R228, R221, 0x1400, RZ ;  /* 0x00001400dde47810 */ /* 0x000fe40007ffe0ff */
[----:B------:R-:W-:Y:S01]  /*19c0*/  HMMA.16816.F32.BF16 R20, R8, R28, RZ ;  /* 0x0000001c0814723c */ /* 0x000fe200000418ff */
[----:B------:R-:W-:Y:S01]  /*19d0*/  LDSM.16.M88.4 R60, [R221+0x1000] ;  /* 0x00100000dd3c783b */ /* 0x000fe20000000200 */
[----:B------:R-:W-:-:S02]  /*19e0*/  PLOP3.LUT P0, PT, PT, PT, UP0, 0x40, 0x0 ;  /* 0x000000000000781c */ /* 0x000fc40003f0e808 */
[C---:B------:R-:W-:Y:S01]  /*19f0*/  IADD3 R227, R221.reuse, 0x1800, RZ ;  /* 0x00001800dde37810 */ /* 0x040fe20007ffe0ff */
[----:B------:R-:W-:Y:S01]  /*1a00*/  LDSM.16.M88.4 R24, [R220+0x8100] ;  /* 0x00810000dc18783b */ /* 0x000fe20000000200 */
[C---:B------:R-:W-:Y:S02]  /*1a10*/  IADD3 R226, R221.reuse, 0x1c00, RZ ;  /* 0x00001c00dde27810 */ /* 0x040fe40007ffe0ff */
[----:B------:R-:W-:Y:S01]  /*1a20*/  HMMA.16816.F32.BF16 R96, R8, R48, RZ ;  /* 0x000000300860723c */ /* 0x000fe200000418ff */
[----:B------:R-:W0:Y:S01]  /*1a30*/  LDGDEPBAR ;  /* 0x00000000000079af */ /* 0x000e220000000000 */
[C---:B------:R-:W-:Y:S02]  /*1a40*/  IADD3 R225, R221.reuse, 0x2000, RZ ;  /* 0x00002000dde17810 */ /* 0x040fe40007ffe0ff */
[C---:B------:R-:W-:Y:S02]  /*1a50*/  IADD3 R224, R221.reuse, 0x2400, RZ ;  /* 0x00002400dde07810 */ /* 0x040fe40007ffe0ff */
[----:B------:R-:W-:-:S02]  /*1a60*/  IADD3 R223, R221, 0x2800, RZ ;  /* 0x00002800dddf7810 */ /* 0x000fc40007ffe0ff */
[----:B------:R-:W-:Y:S01]  /*1a70*/  HMMA.16816.F32.BF16 R88, R8, R44, RZ ;  /* 0x0000002c0858723c */ /* 0x000fe200000418ff */
[----:B------:R-:W-:-:S07]  /*1a80*/  IADD3 R222, R221, 0x2c00, RZ ;  /* 0x00002c00ddde7810 */ /* 0x000fce0007ffe0ff */
[C---:B------:R-:W-:Y:S08]  /*1a90*/  HMMA.16816.F32.BF16 R72, R8.reuse, R40, RZ ;  /* 0x000000280848723c */ /* 0x040ff000000418ff */
[C---:B------:R-:W-:Y:S08]  /*1aa0*/  HMMA.16816.F32.BF16 R100, R8.reuse, R30, RZ ;  /* 0x0000001e0864723c */ /* 0x040ff000000418ff */
[C---:B------:R-:W-:Y:S08]  /*1ab0*/  HMMA.16816.F32.BF16 R92, R8.reuse, R50, RZ ;  /* 0x00000032085c723c */ /* 0x040ff000000418ff */
[C---:B------:R-:W-:Y:S08]  /*1ac0*/  HMMA.16816.F32.BF16 R84, R8.reuse, R46, RZ ;  /* 0x0000002e0854723c */ /* 0x040ff000000418ff */
[----:B------:R-:W-:Y:S08]  /*1ad0*/  HMMA.16816.F32.BF16 R64, R8, R42, RZ ;  /* 0x0000002a0840723c */ /* 0x000ff000000418ff */
[----:B------:R-:W-:Y:S01]  /*1ae0*/  HMMA.16816.F32.BF16 R8, R36, R80, R16 ;  /* 0x000000502408723c */ /* 0x000fe20000041810 */
[----:B------:R-:W-:Y:S07]  /*1af0*/  LDSM.16.M88.4 R16, [R219+0xa100] ;  /* 0x00a10000db10783b */ /* 0x000fee0000000200 */
[C---:B------:R-:W-:Y:S01]  /*1b00*/  HMMA.16816.F32.BF16 R68, R12.reuse, R30, RZ ;  /* 0x0000001e0c44723c */ /* 0x040fe200000418ff */
[----:B------:R-:W2:Y:S07]  /*1b10*/  LDSM.16.M88.4 R28, [R219+0x9100] ;  /* 0x00910000db1c783b */ /* 0x000eae0000000200 */
[C---:B------:R-:W-:Y:S08]  /*1b20*/  HMMA.16816.F32.BF16 R52, R12.reuse, R48, RZ ;  /* 0x000000300c34723c */ /* 0x040ff000000418ff */
[C---:B------:R-:W-:Y:S08]  /*1b30*/  HMMA.16816.F32.BF16 R108, R12.reuse, R44, RZ ;  /* 0x0000002c0c6c723c */ /* 0x040ff000000418ff */
[C---:B------:R-:W-:Y:S08]  /*1b40*/  HMMA.16816.F32.BF16 R124, R12.reuse, R40, RZ ;  /* 0x000000280c7c723c */ /* 0x040ff000000418ff */
[C---:B------:R-:W-:Y:S01]  /*1b50*/  HMMA.16816.F32.BF16 R120, R12.reuse, R50, RZ ;  /* 0x000000320c78723c */ /* 0x040fe200000418ff */
[----:B------:R-:W-:Y:S07]  /*1b60*/  LDSM.16.M88.4 R48, [R216+0x5100] ;  /* 0x00510000d830783b */ /* 0x000fee0000000200 */
[C---:B------:R-:W-:Y:S08]  /*1b70*/  HMMA.16816.F32.BF16 R132, R12.reuse, R46, RZ ;  /* 0x0000002e0c84723c */ /* 0x040ff000000418ff */
[----:B------:R-:W-:Y:S01]  /*1b80*/  HMMA.16816.F32.BF16 R128, R12, R42, RZ ;  /* 0x0000002a0c80723c */ /* 0x000fe200000418ff */
[----:B------:R-:W-:Y:S07]  /*1b90*/  LDSM.16.M88.4 R40, [R221+0x2000] ;  /* 0x00200000dd28783b */ /* 0x000fee0000000200 */
[----:B------:R-:W-:Y:S01]  /*1ba0*/  HMMA.16816.F32.BF16 R12, R4, R80, R20 ;  /* 0x00000050040c723c */ /* 0x000fe20000041814 */
[----:B------:R-:W3:Y:S07]  /*1bb0*/  LDSM.16.M88.4 R20, [R220+0x9100] ;  /* 0x00910000dc14783b */ /* 0x000eee0000000200 */
[----:B-1----:R-:W-:Y:S08]  /*1bc0*/  HMMA.16816.F32.BF16 R8, R32, R76, R8 ;  /* 0x0000004c2008723c */ /* 0x002ff00000041808 */
[C---:B------:R-:W-:Y:S08]  /*1bd0*/  HMMA.16816.F32.BF16 R96, R4.reuse, R104, R96 ;  /* 0x000000680460723c */ /* 0x040ff00000041860 */
[C---:B------:R-:W-:Y:S08]  /*1be0*/  HMMA.16816.F32.BF16 R136, R4.reuse, R112, R88 ;  /* 0x000000700488723c */ /* 0x040ff00000041858 */
[C---:B------:R-:W-:Y:S08]  /*1bf0*/  HMMA.16816.F32.BF16 R144, R4.reuse, R116, R72 ;  /* 0x000000740490723c */ /* 0x040ff00000041848 */
[C---:B------:R-:W-:Y:S08]  /*1c00*/  HMMA.16816.F32.BF16 R100, R4.reuse, R82, R100 ;  /* 0x000000520464723c */ /* 0x040ff00000041864 */
[C---:B------:R-:W-:Y:S08]  /*1c10*/  HMMA.16816.F32.BF16 R92, R4.reuse, R106, R92 ;  /* 0x0000006a045c723c */ /* 0x040ff0000004185c */
[C---:B------:R-:W-:Y:S08]  /*1c20*/  HMMA.16816.F32.BF16 R140, R4.reuse, R114, R84 ;  /* 0x00000072048c723c */ /* 0x040ff00000041854 */
[----:B------:R-:W-:Y:S08]  /*1c30*/  HMMA.16816.F32.BF16 R148, R4, R118, R64 ;  /* 0x000000760494723c */ /* 0x000ff00000041840 */
[----:B--2---:R-:W-:Y:S01]  /*1c40*/  HMMA.16816.F32.BF16 R4, R28, R76, R12 ;  /* 0x0000004c1c04723c */ /* 0x004fe2000004180c */
[----:B------:R-:W1:Y:S07]  /*1c50*/  LDSM.16.M88.4 R12, [R219+0xb100] ;  /* 0x00b10000db0c783b */ /* 0x000e6e0000000200 */
[----:B------:R-:W-:Y:S01]  /*1c60*/  HMMA.16816.F32.BF16 R44, R24, R60, R8 ;  /* 0x0000003c182c723c */ /* 0x000fe20000041808 */
[----:B------:R-:W2:Y:S07]  /*1c70*/  LDSM.16.M88.4 R8, [R220+0xa100] ;  /* 0x00a10000dc08783b */ /* 0x000eae0000000200 */
[C---:B------:R-:W-:Y:S08]  /*1c80*/  HMMA.16816.F32.BF16 R64, R36.reuse, R82, R68 ;  /* 0x000000522440723c */ /* 0x040ff00000041844 */
[----:B------:R-:W-:Y:S08]  /*1c90*/  HMMA.16816.F32.BF16 R88, R36, R104, R52 ;  /* 0x000000682458723c */ /* 0x000ff00000041834 */
[----:B---3--:R-:W-:Y:S01]  /*1ca0*/  HMMA.16816.F32.BF16 R52, R20, R60, R4 ;  /* 0x0000003c1434723c */ /* 0x008fe20000041804 */
[----:B------:R-:W-:Y:S07]  /*1cb0*/  LDSM.16.M88.4 R4, [R220+0xb100] ;  /* 0x00b10000dc04783b */ /* 0x000fee0000000200 */
[----:B------:R-:W-:Y:S01]  /*1cc0*/  HMMA.16816.F32.BF16 R72, R16, R48, R44 ;  /* 0x000000301048723c */ /* 0x000fe2000004182c */
[----:B------:R-:W3:Y:S07]  /*1cd0*/  LDSM.16.M88.4 R44, [R216+0x4500] ;  /* 0x00450000d82c783b */ /* 0x000eee0000000200 */
[-C--:B------:R-:W-:Y:S08]  /*1ce0*/  HMMA.16816.F32.BF16 R68, R32, R78.reuse, R64 ;  /* 0x0000004e2044723c */ /* 0x080ff00000041840 */
[----:B------:R-:W-:Y:S08]  /*1cf0*/  HMMA.16816.F32.BF16 R76, R28, R78, R100 ;  /* 0x0000004e1c4c723c */ /* 0x000ff00000041864 */
[----:B-1----:R-:W-:Y:S01]  /*1d00*/  HMMA.16816.F32.BF16 R64, R12, R48, R52 ;  /* 0x000000300c40723c */ /* 0x002fe20000041834 */
[----:B------:R-:W1:Y:S07]  /*1d10*/  LDSM.16.M88.4 R52, [R221+0x1400] ;  /* 0x00140000dd34783b */ /* 0x000e6e0000000200 */
[----:B------:R-:W-:Y:S08]  /*1d20*/  HMMA.16816.F32.BF16 R68, R24, R62, R68 ;  /* 0x0000003e1844723c */ /* 0x000ff00000041844 */
[----:B--2---:R-:W-:Y:S08]  /*1d30*/  HMMA.16816.F32.BF16 R80, R8, R40, R72 ;  /* 0x000000280850723c */ /* 0x004ff00000041848 */
[----:B------:R-:W-:Y:S08]  /*1d40*/  HMMA.16816.F32.BF16 R76, R20, R62, R76 ;  /* 0x0000003e144c723c */ /* 0x000ff0000004184c */
[----:B---3--:R-:W-:Y:S08]  /*1d50*/  HMMA.16816.F32.BF16 R72, R32, R44, R88 ;  /* 0x0000002c2048723c */ /* 0x008ff00000041858 */
[----:B------:R-:W-:Y:S01]  /*1d60*/  HMMA.16816.F32.BF16 R108, R36, R112, R108 ;  /* 0x00000070246c723c */ /* 0x000fe2000004186c */
[----:B------:R-:W-:-:S07]  /*1d70*/  FMUL.FTZ R2, R80, c[0x0][0x320] ;  /* 0x0000c80050027a20 */ /* 0x000fce0000410000 */
[C---:B------:R-:W-:Y:S08]  /*1d80*/  HMMA.16816.F32.BF16 R124, R36.reuse, R116, R124 ;  /* 0x00000074247c723c */ /* 0x040ff0000004187c */
[C---:B------:R-:W-:Y:S01]  /*1d90*/  HMMA.16816.F32.BF16 R104, R36.reuse, R106, R120 ;  /* 0x0000006a2468723c */ /* 0x040fe20000041878 */
[----:B------:R2:W3:Y:S07]  /*1da0*/  MUFU.TANH R121, R2 ;  /* 0x0000000200797308 */ /* 0x0004ee0000002400 */
[C---:B------:R-:W-:Y:S08]  /*1db0*/  HMMA.16816.F32.BF16 R132, R36.reuse, R114, R132 ;  /* 0x000000722484723c */ /* 0x040ff00000041884 */
[----:B------:R-:W-:Y:S01]  /*1dc0*/  HMMA.16816.F32.BF16 R128, R36, R118, R128 ;  /* 0x000000762480723c */ /* 0x000fe20000041880 */
[----:B------:R-:W4:Y:S01]  /*1dd0*/  LDSM.16.M88.4 R36, [R216+0x5500] ;  /* 0x00550000d824783b */ /* 0x000f220000000200 */
[----:B--2---:R-:W-:-:S04]  /*1de0*/  FMUL.FTZ R2, R81, c[0x0][0x320] ;  /* 0x0000c80051027a20 */ /* 0x004fc80000410000 */
[----:B------:R2:W1:Y:S02]  /*1df0*/  MUFU.TANH R120, R2 ;  /* 0x0000000200787308 */ /* 0x0004640000002400 */
[----:B------:R-:W-:Y:S08]  /*1e00*/  HMMA.16816.F32.BF16 R84, R4, R40, R64 ;  /* 0x000000280454723c */ /* 0x000ff00000041840 */
[----:B------:R-:W-:Y:S01]  /*1e10*/  HMMA.16816.F32.BF16 R64, R16, R50, R68 ;  /* 0x000000321040723c */ /* 0x000fe20000041844 */
[----:B--2---:R-:W-:-:S07]  /*1e20*/  FMUL.FTZ R2, R82, c[0x0][0x320] ;  /* 0x0000c80052027a20 */ /* 0x004fce0000410000 */
[----:B------:R-:W-:Y:S01]  /*1e30*/  HMMA.16816.F32.BF16 R60, R28, R44, R96 ;  /* 0x0000002c1c3c723c */ /* 0x000fe20000041860 */
[----:B------:R2:W2:Y:S07]  /*1e40*/  MUFU.TANH R119, R2 ;  /* 0x0000000200777308 */ /* 0x0004ae0000002400 */
[----:B------:R-:W-:Y:S01]  /*1e50*/  HMMA.16816.F32.BF16 R68, R12, R50, R76 ;  /* 0x000000320c44723c */ /* 0x000fe2000004184c */
[----:B------:R-:W5:Y:S07]  /*1e60*/  LDSM.16.M88.4 R48, [R221+0x2400] ;  /* 0x00240000dd30783b */ /* 0x000f6e0000000200 */
[----:B-1----:R-:W-:Y:S01]  /*1e70*/  HMMA.16816.F32.BF16 R72, R24, R52, R72 ;  /* 0x000000341848723c */ /* 0x002fe20000041848 */
[----:B--2---:R-:W-:-:S04]  /*1e80*/  FMUL.FTZ R2, R83, c[0x0][0x320] ;  /* 0x0000c80053027a20 */ /* 0x004fc80000410000 */
[----:B------:R1:W2:Y:S03]  /*1e90*/  MUFU.TANH R118, R2 ;  /* 0x0000000200767308 */ /* 0x0002a60000002400 */
[----:B------:R-:W-:Y:S08]  /*1ea0*/  HMMA.16816.F32.BF16 R76, R8, R42, R64 ;  /* 0x0000002a084c723c */ /* 0x000ff00000041840 */
[----:B------:R-:W-:Y:S01]  /*1eb0*/  HMMA.16816.F32.BF16 R64, R20, R52, R60 ;  /* 0x000000341440723c */ /* 0x000fe2000004183c */
[----:B------:R-:W2:Y:S01]  /*1ec0*/  LDSM.16.M88.4 R60, [R216+0x4900] ;  /* 0x00490000d83c783b */ /* 0x000ea20000000200 */
[----:B-1----:R-:W-:-:S06]  /*1ed0*/  FMUL.FTZ R2, R84, c[0x0][0x320] ;  /* 0x0000c80054027a20 */ /* 0x002fcc0000410000 */
[----:B------:R-:W-:Y:S01]  /*1ee0*/  HMMA.16816.F32.BF16 R88, R4, R42, R68 ;  /* 0x0000002a0458723c */ /* 0x000fe20000041844 */
[----:B------:R1:W1:Y:S07]  /*1ef0*/  MUFU.TANH R117, R2 ;  /* 0x0000000200757308 */ /* 0x00026e0000002400 */
[----:B------:R-:W-:Y:S08]  /*1f00*/  HMMA.16816.F32.BF16 R40, R32, R46, R104 ;  /* 0x0000002e2028723c */ /* 0x000ff00000041868 */
[----:B----4-:R-:W-:Y:S01]  /*1f10*/  HMMA.16816.F32.BF16 R68, R16, R36, R72 ;  /* 0x000000241044723c */ /* 0x010fe20000041848 */
[----:B-1----:R-:W-:-:S04]  /*1f20*/  FMUL.FTZ R2, R85, c[0x0][0x320] ;  /* 0x0000c80055027a20 */ /* 0x002fc80000410000 */
[----:B------:R1:W4:Y:S03]  /*1f30*/  MUFU.TANH R116, R2 ;  /* 0x0000000200747308 */ /* 0x0003260000002400 */
[----:B------:R-:W-:Y:S08]  /*1f40*/  HMMA.16816.F32.BF16 R72, R28, R46, R92 ;  /* 0x0000002e1c48723c */ /* 0x000ff0000004185c */
[----:B------:R-:W-:Y:S01]  /*1f50*/  HMMA.16816.F32.BF16 R44, R12, R36, R64 ;  /* 0x000000240c2c723c */ /* 0x000fe20000041840 */
[----:B-1----:R-:W-:-:S07]  /*1f60*/  FMUL.FTZ R2, R86, c[0x0][0x320] ;  /* 0x0000c80056027a20 */ /* 0x002fce0000410000 */
[----:B------:R-:W-:Y:S01]  /*1f70*/  HMMA.16816.F32.BF16 R64, R24, R54, R40 ;  /* 0x000000361840723c */ /* 0x000fe20000041828 */
[----:B------:R-:W1:Y:S01]  /*1f80*/  LDSM.16.M88.4 R40, [R221+0x1800] ;  /* 0x00180000dd28783b */ /* 0x000e620000000200 */
[----:B------:R2:W1:Y:S11]  /*1f90*/  MUFU.TANH R115, R2 ;  /* 0x0000000200737308 */ /* 0x0004760000002400 */
[----:B------:R-:W-:Y:S03]  /*1fa0*/  @!UPT UIADD3 URZ, URZ, URZ, URZ ;  /* 0x0000003f3f3ff290 */ /* 0x000fe6000fffe03f */
[----:B-----5:R-:W-:Y:S01]  /*1fb0*/  HMMA.16816.F32.BF16 R80, R4, R48, R44 ;  /* 0x000000300450723c */ /* 0x020fe2000004182c */
[----:B--2---:R-:W-:-:S04]  /*1fc0*/  FMUL.FTZ R2, R87, c[0x0][0x320] ;  /* 0x0000c80057027a20 */ /* 0x004fc80000410000 */
[----:B------:R2:W1:Y:S03]  /*1fd0*/  MUFU.TANH R113, R2 ;  /* 0x0000000200717308 */ /* 0x0004660000002400 */
[----:B------:R-:W-:Y:S08]  /*1fe0*/  HMMA.16816.F32.BF16 R64, R16, R38, R64 ;  /* 0x000000261040723c */ /* 0x000ff00000041840 */
[----:B------:R-:W-:Y:S01]  /*1ff0*/  HMMA.16816.F32.BF16 R44, R28, R60, R136 ;  /* 0x0000003c1c2c723c */ /* 0x000fe20000041888 */
[----:B--2---:R-:W-:-:S04]  /*2000*/  FMUL.FTZ R2, R76, c[0x0][0x320] ;  /* 0x0000c8004c027a20 */ /* 0x004fc80000410000 */
[----:B------:R2:W1:Y:S02]  /*2010*/  MUFU.TANH R114, R2 ;  /* 0x0000000200727308 */ /* 0x0004640000002400 */
[----:B--2---:R-:W-:-:S06]  /*2020*/  FMUL.FTZ R2, R77, c[0x0][0x320] ;  /* 0x0000c8004d027a20 */ /* 0x004fcc0000410000 */
[----:B------:R2:W1:Y:S02]  /*2030*/  MUFU.TANH R112, R2 ;  /* 0x0000000200707308 */ /* 0x0004640000002400 */
[----:B--2---:R-:W-:-:S06]  /*2040*/  FMUL.FTZ R2, R78, c[0x0][0x320] ;  /* 0x0000c8004e027a20 */ /* 0x004fcc0000410000 */
[----:B------:R2:W1:Y:S02]  /*2050*/  MUFU.TANH R107, R2 ;  /* 0x00000002006b7308 */ /* 0x0004640000002400 */
[----:B--2---:R-:W-:Y:S02]  /*2060*/  FMUL.FTZ R2, R79, c[0x0][0x320] ;  /* 0x0000c8004f027a20 */ /* 0x004fe40000410000 */
[----:B------:R-:W-:Y:S04]  /*2070*/  HMMA.16816.F32.BF16 R76, R8, R48, R68 ;  /* 0x00000030084c723c */ /* 0x000fe80000041844 */
[----:B------:R2:W1:Y:S04]  /*2080*/  MUFU.TANH R106, R2 ;  /* 0x00000002006a7308 */ /* 0x0004680000002400 */
[----:B------:R-:W-:Y:S01]  /*2090*/  HMMA.16816.F32.BF16 R68, R20, R54, R72 ;  /* 0x000000361444723c */ /* 0x000fe20000041848 */
[----:B------:R-:W5:Y:S07]  /*20a0*/  LDSM.16.M88.4 R52, [R216+0x5900] ;  /* 0x00590000d834783b */ /* 0x000f6e0000000200 */
[----:B------:R-:W-:Y:S01]  /*20b0*/  HMMA.16816.F32.BF16 R72, R32, R60, R108 ;  /* 0x0000003c2048723c */ /* 0x000fe2000004186c */
[----:B--2---:R-:W-:-:S04]  /*20c0*/  FMUL.FTZ R2, R88, c[0x0][0x320] ;  /* 0x0000c80058027a20 */ /* 0x004fc80000410000 */
[----:B------:R2:W1:Y:S11]  /*20d0*/  MUFU.TANH R105, R2 ;  /* 0x0000000200697308 */ /* 0x0004760000002400 */
[----:B------:R-:W-:Y:S01]  /*20e0*/  HMMA.16816.F32.BF16 R68, R12, R38, R68 ;  /* 0x000000260c44723c */ /* 0x000fe20000041844 */
[----:B------:R-:W3:Y:S01]  /*20f0*/  LDSM.16.M88.4 R36, [R221+0x2800] ;  /* 0x00280000dd24783b */ /* 0x000ee20000000200 */
[----:B--2---:R-:W-:-:S06]  /*2100*/  FMUL.FTZ R2, R89, c[0x0][0x320] ;  /* 0x0000c80059027a20 */ /* 0x004fcc0000410000 */
[----:B-1----:R-:W-:Y:S01]  /*2110*/  HMMA.16816.F32.BF16 R72, R24, R40, R72 ;  /* 0x000000281848723c */ /* 0x002fe20000041848 */
[----:B------:R1:W2:Y:S11]  /*2120*/  MUFU.TANH R104, R2 ;  /* 0x0000000200687308 */ /* 0x0002b60000002400 */
[----:B------:R-:W-:Y:S04]  /*2130*/  @!UPT UIADD3 URZ, URZ, URZ, URZ ;  /* 0x0000003f3f3ff290 */ /* 0x000fe8000fffe03f */
[----:B------:R-:W-:Y:S01]  /*2140*/  HMMA.16816.F32.BF16 R84, R4, R50, R68 ;  /* 0x000000320454723c */ /* 0x000fe20000041844 */
[----:B-1----:R-:W-:-:S04]  /*2150*/  FMUL.FTZ R2, R90, c[0x0][0x320] ;  /* 0x0000c8005a027a20 */ /* 0x002fc80000410000 */
[----:B------:R1:W1:Y:S03]  /*2160*/  MUFU.TANH R103, R2 ;  /* 0x0000000200677308 */ /* 0x0002660000002400 */
[----:B-----5:R-:W-:Y:S08]  /*2170*/  HMMA.16816.F32.BF16 R68, R16, R52, R72 ;  /* 0x000000341044723c */ /* 0x020ff00000041848 */
[----:B------:R-:W-:Y:S01]  /*2180*/  HMMA.16816.F32.BF16 R72, R28, R62, R140 ;  /* 0x0000003e1c48723c */ /* 0x000fe2000004188c */
[----:B-1----:R-:W-:-:S04]  /*2190*/  FMUL.FTZ R2, R91, c[0x0][0x320] ;  /* 0x0000c8005b027a20 */ /* 0x002fc80000410000 */
[----:B------:R1:W1:Y:S11]  /*21a0*/  MUFU.TANH R100, R2 ;  /* 0x0000000200647308 */ /* 0x0002760000002400 */
[----:B------:R-:W-:Y:S08]  /*21b0*/  @!UPT UIADD3 URZ, URZ, URZ, URZ ;  /* 0x0000003f3f3ff290 */ /* 0x000ff0000fffe03f */
[----:B------:R-:W-:Y:S01]  /*21c0*/  HMMA.16816.F32.BF16 R72, R20, R42, R72 ;  /* 0x0000002a1448723c */ /* 0x000fe20000041848 */
[----:B-1----:R-:W-:-:S04]  /*21d0*/  FMUL.FTZ R2, R76, c[0x0][0x320] ;  /* 0x0000c8004c027a20 */ /* 0x002fc80000410000 */
[----:B------:R1:W1:Y:S02]  /*21e0*/  MUFU.TANH R102, R2 ;  /* 0x0000000200667308 */ /* 0x0002640000002400 */
[----:B-1----:R-:W-:Y:S11]  /*21f0*/  FMUL.FTZ R2, R77, c[0x0][0x320] ;  /* 0x0000c8004d027a20 */ /* 0x002ff60000410000 */
[----:B------:R-:W-:Y:S06]  /*2200*/  @!UPT UIADD3 URZ, URZ, URZ, URZ ;  /* 0x0000003f3f3ff290 */ /* 0x000fec000fffe03f */
[----:B------:R-:W-:Y:S01]  /*2210*/  HMMA.16816.F32.BF16 R72, R12, R54, R72 ;  /* 0x000000360c48723c */ /* 0x000fe20000041848 */
[----:B------:R1:W1:Y:S02]  /*2220*/  MUFU.TANH R101, R2 ;  /* 0x0000000200657308 */ /* 0x0002640000002400 */
[----:B-1----:R-:W-:-:S06]  /*2230*/  FMUL.FTZ R2, R78, c[0x0][0x320] ;  /* 0x0000c8004e027a20 */ /* 0x002fcc0000410000 */
[----:B------:R1:W1:Y:S11]  /*2240*/  MUFU.TANH R99, R2 ;  /* 0x0000000200637308 */ /* 0x0002760000002400 */
[----:B------:R-:W-:Y:S04]  /*2250*/  @!UPT UIADD3 URZ, URZ, URZ, URZ ;  /* 0x0000003f3f3ff290 */ /* 0x000fe8000fffe03f */
[----:B---3--:R-:W-:Y:S01]  /*2260*/  HMMA.16816.F32.BF16 R72, R4, R38, R72 ;  /* 0x000000260448723c */ /* 0x008fe20000041848 */
[----:B-1----:R-:W-:-:S07]  /*2270*/  FMUL.FTZ R2, R79, c[0x0][0x320] ;  /* 0x0000c8004f027a20 */ /* 0x002fce0000410000 */
[----:B------:R-:W-:Y:S01]  /*2280*/  HMMA.16816.F32.BF16 R76, R8, R50, R64 ;  /* 0x00000032084c723c */ /* 0x000fe20000041840 */
[----:B------:R1:W3:Y:S07]  /*2290*/  MUFU.TANH R98, R2 ;  /* 0x0000000200627308 */ /* 0x0002ee0000002400 */
[----:B------:R-:W-:Y:S01]  /*22a0*/  HMMA.16816.F32.BF16 R64, R20, R40, R44 ;  /* 0x000000281440723c */ /* 0x000fe2000004182c */
[----:B------:R-:W5:Y:S07]  /*22b0*/  LDSM.16.M88.4 R44, [R216+0x4d00] ;  /* 0x004d0000d82c783b */ /* 0x000f6e0000000200 */
[----:B------:R-:W-:-:S02]  /*22c0*/  FMUL.FTZ R72, R72, c[0x0][0x320] ;  /* 0x0000c80048487a20 */ /* 0x000fc40000410000 */
[----:B------:R-:W-:Y:S02]  /*22d0*/  FMUL.FTZ R73, R73, c[0x0][0x320] ;  /* 0x0000c80049497a20 */ /* 0x000fe40000410000 */
[----:B------:R-:W-:Y:S01]  /*22e0*/  FMUL.FTZ R74, R74, c[0x0][0x320] ;  /* 0x0000c8004a4a7a20 */ /* 0x000fe20000410000 */
[----:B------:R-:W-:Y:S01]  /*22f0*/  HMMA.16816.F32.BF16 R48, R32, R62, R132 ;  /* 0x0000003e2030723c */ /* 0x000fe20000041884 */
[----:B------:R-:W2:Y:S01]  /*2300*/  MUFU.TANH R72, R72 ;  /* 0x0000004800487308 */ /* 0x000ea20000002400 */
[----:B-1----:R-:W-:-:S07]  /*2310*/  FMUL.FTZ R2, R80, c[0x0][0x320] ;  /* 0x0000c80050027a20 */ /* 0x002fce0000410000 */
[----:B------:R1:W1:Y:S02]  /*2320*/  MUFU.TANH R97, R2 ;  /* 0x0000000200617308 */ /* 0x0002640000002400 */
[----:B------:R-:W-:Y:S06]  /*2330*/  HMMA.16816.F32.BF16 R60, R12, R52, R64 ;  /* 0x000000340c3c723c */ /* 0x000fec0000041840 */
[----:B------:R-:W2:Y:S07]  /*2340*/  MUFU.TANH R73, R73 ;  /* 0x0000004900497308 */ /* 0x000eae0000002400 */
[----:B------:R-:W-:Y:S01]  /*2350*/  HMMA.16816.F32.BF16 R64, R24, R42, R48 ;  /* 0x0000002a1840723c */ /* 0x000fe20000041830 */
[----:B-1----:R-:W-:Y:S01]  /*2360*/  FMUL.FTZ R2, R81, c[0x0][0x320] ;  /* 0x0000c80051027a20 */ /* 0x002fe20000410000 */
[----:B------:R-:W1:Y:S01]  /*2370*/  LDSM.16.M88.4 R48, [R221+0x1c00] ;  /* 0x001c0000dd30783b */ /* 0x000e620000000200 */
[----:B------:R-:W1:Y:S03]  /*2380*/  MUFU.TANH R74, R74 ;  /* 0x0000004a004a7308 */ /* 0x000e660000002400 */
[----:B------:R-:W1:Y:S05]  /*2390*/  LDSM.16.M88.4 R40, [R216+0x5d00] ;  /* 0x005d0000d828783b */ /* 0x000e6a0000000200 */
[----:B------:R2:W1:Y:S02]  /*23a0*/  MUFU.TANH R96, R2 ;  /* 0x0000000200607308 */ /* 0x0004640000002400 */
[----:B--2---:R-:W-:-:S06]  /*23b0*/  FMUL.FTZ R2, R82, c[0x0][0x320] ;  /* 0x0000c80052027a20 */ /* 0x004fcc0000410000 */
[----:B------:R2:W1:Y:S02]  /*23c0*/  MUFU.TANH R95, R2 ;  /* 0x00000002005f7308 */ /* 0x0004640000002400 */
[----:B--2---:R-:W-:Y:S02]  /*23d0*/  FMUL.FTZ R2, R83, c[0x0][0x320] ;  /* 0x0000c80053027a20 */ /* 0x004fe40000410000 */
[----:B------:R-:W-:Y:S04]  /*23e0*/  HMMA.16816.F32.BF16 R80, R4, R36, R60 ;  /* 0x000000240450723c */ /* 0x000fe8000004183c */
[----:B------:R2:W1:Y:S04]  /*23f0*/  MUFU.TANH R93, R2 ;  /* 0x00000002005d7308 */ /* 0x0004680000002400 */
[----:B------:R-:W-:Y:S08]  /*2400*/  HMMA.16816.F32.BF16 R60, R16, R54, R64 ;  /* 0x00000036103c723c */ /* 0x000ff00000041840 */
[----:B-----5:R-:W-:Y:S01]  /*2410*/  HMMA.16816.F32.BF16 R64, R28, R44, R144 ;  /* 0x0000002c1c40723c */ /* 0x020fe20000041890 */
[----:B--2---:R-:W-:-:S04]  /*2420*/  FMUL.FTZ R2, R76, c[0x0][0x320] ;  /* 0x0000c8004c027a20 */ /* 0x004fc80000410000 */
[----:B------:R2:W1:Y:S03]  /*2430*/  MUFU.TANH R94, R2 ;  /* 0x00000002005e7308 */ /* 0x0004660000002400 */
[----:B------:R-:W-:Y:S01]  /*2440*/  HMMA.16816.F32.BF16 R28, R28, R46, R148 ;  /* 0x0000002e1c1c723c */ /* 0x000fe20000041894 */
[----:B--2---:R-:W-:Y:S11]  /*2450*/  FMUL.FTZ R2, R77, c[0x0][0x320] ;  /* 0x0000c8004d027a20 */ /* 0x004ff60000410000 */
[----:B------:R-:W-:Y:S04]  /*2460*/  @!UPT UIADD3 URZ, URZ, URZ, URZ ;  /* 0x0000003f3f3ff290 */ /* 0x000fe8000fffe03f */
[----:B-1----:R-:W-:Y:S01]  /*2470*/  HMMA.16816.F32.BF16 R64, R20, R48, R64 ;  /* 0x000000301440723c */ /* 0x002fe20000041840 */
[----:B------:R1:W2:Y:S02]  /*2480*/  MUFU.TANH R92, R2 ;  /* 0x00000002005c7308 */ /* 0x0002a40000002400 */
[----:B-1----:R-:W-:-:S06]  /*2490*/  FMUL.FTZ R2, R78, c[0x0][0x320] ;  /* 0x0000c8004e027a20 */ /* 0x002fcc0000410000 */
[----:B------:R1:W1:Y:S02]  /*24a0*/  MUFU.TANH R91, R2 ;  /* 0x00000002005b7308 */ /* 0x0002640000002400 */
[----:B-1----:R-:W-:Y:S02]  /*24b0*/  FMUL.FTZ R2, R79, c[0x0][0x320] ;  /* 0x0000c8004f027a20 */ /* 0x002fe40000410000 */
[----:B------:R-:W-:Y:S04]  /*24c0*/  HMMA.16816.F32.BF16 R76, R8, R36, R68 ;  /* 0x00000024084c723c */ /* 0x000fe80000041844 */
[----:B------:R1:W1:Y:S04]  /*24d0*/  MUFU.TANH R90, R2 ;  /* 0x00000002005a7308 */ /* 0x0002680000002400 */
[----:B------:R-:W-:Y:S01]  /*24e0*/  HMMA.16816.F32.BF16 R68, R32, R44, R124 ;  /* 0x0000002c2044723c */ /* 0x000fe2000004187c */
[----:B-1----:R-:W-:-:S04]  /*24f0*/  FMUL.FTZ R2, R84, c[0x0][0x320] ;  /* 0x0000c80054027a20 */ /* 0x002fc80000410000 */
[----:B------:R1:W1:Y:S11]  /*2500*/  MUFU.TANH R89, R2 ;  /* 0x0000000200597308 */ /* 0x0002760000002400 */
[----:B------:R-:W-:Y:S08]  /*2510*/  @!UPT UIADD3 URZ, URZ, URZ, URZ ;  /* 0x0000003f3f3ff290 */ /* 0x000ff0000fffe03f */
[----:B------:R-:W-:Y:S01]  /*2520*/  HMMA.16816.F32.BF16 R52, R24, R48, R68 ;  /* 0x000000301834723c */ /* 0x000fe20000041844 */
[----:B-1----:R-:W-:-:S07]  /*2530*/  FMUL.FTZ R2, R85, c[0x0][0x320] ;  /* 0x0000c80055027a20 */ /* 0x002fce0000410000 */
[----:B------:R-:W-:Y:S01]  /*2540*/  HMMA.16816.F32.BF16 R68, R8, R38, R60 ;  /* 0x000000260844723c */ /* 0x000fe2000004183c */
[----:B------:R1:W1:Y:S07]  /*2550*/  MUFU.TANH R88, R2 ;  /* 0x0000000200587308 */ /* 0x00026e0000002400 */
[----:B------:R-:W-:Y:S01]  /*2560*/  HMMA.16816.F32.BF16 R60, R32, R46, R128 ;  /* 0x0000002e203c723c */ /* 0x000fe20000041880 */
[----:B------:R-:W5:Y:S01]  /*2570*/  LDSM.16.M88.4 R32, [R221+0x2c00] ;  /* 0x002c0000dd20783b */ /* 0x000f620000000200 */
[----:B------:R-:W-:-:S06]  /*2580*/  DEPBAR.LE SB0, 0x0 ;  /* 0x000080000000791a */ /* 0x000fcc0000000000 */
[----:B------:R-:W-:Y:S01]  /*2590*/  HMMA.16816.F32.BF16 R52, R16, R40, R52 ;  /* 0x000000281034723c */ /* 0x000fe20000041834 */
[----:B-1----:R-:W-:-:S04]  /*25a0*/  FMUL.FTZ R2, R86, c[0x0][0x320] ;  /* 0x0000c80056027a20 */ /* 0x002fc80000410000 */
[----:B------:R1:W1:Y:S03]  /*25b0*/  MUFU.TANH R58, R2 ;  /* 0x00000002003a7308 */ /* 0x0002660000002400 */
[----:B------:R-:W-:Y:S01]  /*25c0*/  HMMA.16816.F32.BF16 R36, R12, R40, R64 ;  /* 0x000000280c24723c */ /* 0x000fe20000041840 */
[----:B------:R-:W-:Y:S02]  /*25d0*/  FMUL.FTZ R69, R69, c[0x0][0x320] ;  /* 0x0000c80045457a20 */ /* 0x000fe40000410000 */
[----:B------:R-:W-:Y:S02]  /*25e0*/  FMUL.FTZ R70, R70, c[0x0][0x320] ;  /* 0x0000c80046467a20 */ /* 0x000fe40000410000 */
[----:B------:R-:W-:Y:S02]  /*25f0*/  FMUL.FTZ R71, R71, c[0x0][0x320] ;  /* 0x0000c80047477a20 */ /* 0x000fe40000410000 */
[----:B------:R-:W2:Y:S01]  /*2600*/  MUFU.TANH R69, R69 ;  /* 0x0000004500457308 */ /* 0x000ea20000002400 */
[----:B------:R-:W-:Y:S01]  /*2610*/  HMMA.16816.F32.BF16 R24, R24, R50, R60 ;  /* 0x000000321818723c */ /* 0x000fe2000004183c */
[----:B-1----:R-:W-:-:S06]  /*2620*/  FMUL.FTZ R2, R87, c[0x0][0x320] ;  /* 0x0000c80057027a20 */ /* 0x002fcc0000410000 */
[----:B------:R-:W1:Y:S01]  /*2630*/  MUFU.TANH R70, R70 ;  /* 0x0000004600467308 */ /* 0x000e620000002400 */
[----:B------:R-:W-:Y:S07]  /*2640*/  HMMA.16816.F32.BF16 R48, R20, R50, R28 ;  /* 0x000000321430723c */ /* 0x000fee000004181c */
[----:B------:R1:W1:Y:S01]  /*2650*/  MUFU.TANH R59, R2 ;  /* 0x00000002003b7308 */ /* 0x0002620000002400 */
[----:B-----5:R-:W-:Y:S07]  /*2660*/  HMMA.16816.F32.BF16 R52, R8, R32, R52 ;  /* 0x000000200834723c */ /* 0x020fee0000041834 */
[----:B------:R-:W2:Y:S01]  /*2670*/  MUFU.TANH R71, R71 ;  /* 0x0000004700477308 */ /* 0x000ea20000002400 */
[----:B------:R-:W-:Y:S01]  /*2680*/  HMMA.16816.F32.BF16 R16, R16, R42, R24 ;  /* 0x0000002a1010723c */ /* 0x000fe20000041818 */
[----:B-1----:R-:W-:-:S07]  /*2690*/  FMUL.FTZ R2, R76, c[0x0][0x320] ;  /* 0x0000c8004c027a20 */ /* 0x002fce0000410000 */
[----:B------:R-:W-:Y:S01]  /*26a0*/  HMMA.16816.F32.BF16 R12, R12, R42, R48 ;  /* 0x0000002a0c0c723c */ /* 0x000fe20000041830 */
[----:B------:R1:W1:Y:S07]  /*26b0*/  MUFU.TANH R86, R2 ;  /* 0x0000000200567308 */ /* 0x00026e0000002400 */
[----:B------:R-:W-:Y:S01]  /*26c0*/  HMMA.16816.F32.BF16 R20, R4, R32, R36 ;  /* 0x000000200414723c */ /* 0x000fe20000041824 */
[----:B------:R-:W-:Y:S02]  /*26d0*/  FMUL.FTZ R52, R52, c[0x0][0x320] ;  /* 0x0000c80034347a20 */ /* 0x000fe40000410000 */
[----:B------:R-:W-:-:S02]  /*26e0*/  FMUL.FTZ R53, R53, c[0x0][0x320] ;  /* 0x0000c80035357a20 */ /* 0x000fc40000410000 */
[----:B------:R-:W-:Y:S02]  /*26f0*/  FMUL.FTZ R54, R54, c[0x0][0x320] ;  /* 0x0000c80036367a20 */ /* 0x000fe40000410000 */
[----:B------:R-:W2:Y:S01]  /*2700*/  MUFU.TANH R52, R52 ;  /* 0x0000003400347308 */ /* 0x000ea20000002400 */
[----:B------:R-:W-:Y:S01]  /*2710*/  HMMA.16816.F32.BF16 R8, R8, R34, R16 ;  /* 0x000000220808723c */ /* 0x000fe20000041810 */
[----:B-1----:R-:W-:-:S06]  /*2720*/  FMUL.FTZ R2, R77, c[0x0][0x320] ;  /* 0x0000c8004d027a20 */ /* 0x002fcc0000410000 */
[----:B------:R1:W1:Y:S01]  /*2730*/  MUFU.TANH R87, R2 ;  /* 0x0000000200577308 */ /* 0x0002620000002400 */
[----:B------:R-:W-:Y:S07]  /*2740*/  HMMA.16816.F32.BF16 R4, R4, R34, R12 ;  /* 0x000000220404723c */ /* 0x000fee000004180c */
[----:B------:R-:W2:Y:S01]  /*2750*/  MUFU.TANH R53, R53 ;  /* 0x0000003500357308 */ /* 0x000ea20000002400 */
[----:B------:R-:W-:Y:S02]  /*2760*/  FMUL.FTZ R21, R21, c[0x0][0x320] ;  /* 0x0000c80015157a20 */ /* 0x000fe40000410000 */
[----:B------:R-:W-:-:S02]  /*2770*/  FMUL.FTZ R22, R22, c[0x0][0x320] ;  /* 0x0000c80016167a20 */ /* 0x000fc40000410000 */
[----:B------:R-:W-:Y:S02]  /*2780*/  FMUL.FTZ R23, R23, c[0x0][0x320] ;  /* 0x0000c80017177a20 */ /* 0x000fe40000410000 */
[----:B------:R-:W-:Y:S01]  /*2790*/  FMUL.FTZ R20, R20, c[0x0][0x320] ;  /* 0x0000c80014147a20 */ /* 0x000fe20000410000 */
[----:B------:R-:W2:Y:S01]  /*27a0*/  MUFU.TANH R26, R21 ;  /* 0x00000015001a7308 */ /* 0x000ea20000002400 */
[----:B-1----:R-:W-:Y:S02]  /*27b0*/  FMUL.FTZ R2, R78, c[0x0][0x320] ;  /* 0x0000c8004e027a20 */ /* 0x002fe40000410000 */
[----:B------:R-:W-:Y:S02]  /*27c0*/  FMUL.FTZ R8, R8, c[0x0][0x320] ;  /* 0x0000c80008087a20 */ /* 0x000fe40000410000 */
[----:B------:R-:W-:Y:S02]  /*27d0*/  FMUL.FTZ R9, R9, c[0x0][0x320] ;  /* 0x0000c80009097a20 */ /* 0x000fe40000410000 */
[----:B------:R-:W-:Y:S01]  /*27e0*/  FMUL.FTZ R10, R10, c[0x0][0x320] ;  /* 0x0000c8000a0a7a20 */ /* 0x000fe20000410000 */
[----:B------:R1:W1:Y:S01]  /*27f0*/  MUFU.TANH R85, R2 ;  /* 0x0000000200557308 */ /* 0x0002620000002400 */
[----:B------:R-:W-:-:S02]  /*2800*/  FMUL.FTZ R11, R11, c[0x0][0x320] ;  /* 0x0000c8000b0b7a20 */ /* 0x000fc40000410000 */
[----:B------:R-:W-:Y:S02]  /*2810*/  FMUL.FTZ R4, R4, c[0x0][0x320] ;  /* 0x0000c80004047a20 */ /* 0x000fe40000410000 */
[----:B------:R-:W-:Y:S02]  /*2820*/  FMUL.FTZ R5, R5, c[0x0][0x320] ;  /* 0x0000c80005057a20 */ /* 0x000fe40000410000 */
[----:B------:R-:W-:Y:S01]  /*2830*/  FMUL.FTZ R6, R6, c[0x0][0x320] ;  /* 0x0000c80006067a20 */ /* 0x000fe20000410000 */
[----:B------:R-:W2:Y:S01]  /*2840*/  MUFU.TANH R25, R22 ;  /* 0x0000001600197308 */ /* 0x000ea20000002400 */
[----:B------:R-:W-:Y:S02]  /*2850*/  FMUL.FTZ R7, R7, c[0x0][0x320] ;  /* 0x0000c80007077a20 */ /* 0x000fe40000410000 */
[----:B-1----:R-:W-:-:S05]  /*2860*/  FMUL.FTZ R2, R79, c[0x0][0x320] ;  /* 0x0000c8004f027a20 */ /* 0x002fca0000410000 */
[----:B------:R-:W1:Y:S08]  /*2870*/  MUFU.TANH R28, R23 ;  /* 0x00000017001c7308 */ /* 0x000e700000002400 */
[----:B------:R5:W1:Y:S08]  /*2880*/  MUFU.TANH R84, R2 ;  /* 0x0000000200547308 */ /* 0x000a700000002400 */
[----:B------:R-:W1:Y:S01]  /*2890*/  MUFU.TANH R54, R54 ;  /* 0x0000003600367308 */ /* 0x000e620000002400 */
[----:B-----5:R-:W-:-:S07]  /*28a0*/  FMUL.FTZ R2, R80, c[0x0][0x320] ;  /* 0x0000c80050027a20 */ /* 0x020fce0000410000 */
        /* <DEDUP_REMOVED lines=17> */
[----:B------:R5:W1:Y:S02]  /*29c0*/  MUFU.TANH R68, R2 ;  /* 0x0000000200447308 */ /* 0x000a640000002400 */
[----:B-----5:R-:W-:-:S06]  /*29d0*/  FMUL.FTZ R2, R75, c[0x0][0x320] ;  /* 0x0000c8004b027a20 */ /* 0x020fcc0000410000 */
[----:B------:R5:W1:Y:S02]  /*29e0*/  MUFU.TANH R31, R2 ;  /* 0x00000002001f7308 */ /* 0x000a640000002400 */
[----:B-----5:R-:W-:-:S06]  /*29f0*/  FMUL.FTZ R2, R55, c[0x0][0x320] ;  /* 0x0000c80037027a20 */ /* 0x020fcc0000410000 */
[----:B------:R1:W1:Y:S01]  /*2a00*/  MUFU.TANH R40, R2 ;  /* 0x0000000200287308 */ /* 0x0002620000002400 */
[----:B------:R-:W-:Y:S06]  /*2a10*/  BAR.SYNC.DEFER_BLOCKING 0x0 ;  /* 0x0000000000007b1d */ /* 0x000fec0000010000 */
[----:B------:R-:W-:Y:S05]  /*2a20*/  @P0 BRA `(.L_x_1) ;  /* 0x0000048000000947 */ /* 0x000fea0003800000 */
[----:B--234-:R-:W-:Y:S01]  /*2a30*/  ULEA UR4, UR7, UR10, 0x6 ;  /* 0x0000000a07047291 */ /* 0x01cfe2000f8e303f */
[----:B------:R-:W-:Y:S01]  /*2a40*/  PLOP3.LUT P1, PT, PT, PT, UP1, 0x80, 0x0 ;  /* 0x000000000000781c */ /* 0x000fe20003f2f018 */
[----:B------:R-:W-:Y:S01]  /*2a50*/  IMAD.MOV.U32 R236, RZ, RZ, RZ ;  /* 0x000000ffffec7224 */ /* 0x000fe200078e00ff */
[----:B------:R-:W-:-:S03]  /*2a60*/  PLOP3.LUT P0, PT, PT, PT, UP1, 0x80, 0x0 ;  /* 0x000000000000781c */ /* 0x000fc60003f0f018 */
[----:B------:R-:W-:-:S05]  /*2a70*/  IMAD.U32 R4, RZ, RZ, UR4 ;  /* 0x00000004ff047e24 */ /* 0x000fca000f8e00ff */
[----:B------:R-:W-:-:S05]  /*2a80*/  IADD3 R4, R4, -0x80, R156 ;  /* 0xffffff8004047810 */ /* 0x000fca0007ffe09c */
[----:B------:R-:W-:-:S04]  /*2a90*/  @P1 IMAD.HI.U32 R5, R4, c[0x0][0x2bc], RZ ;  /* 0x0000af0004051a27 */ /* 0x000fc800078e00ff */
[----:B-1----:R-:W-:Y:S01]  /*2aa0*/  IMAD.MOV.U32 R2, RZ, RZ, R4 ;  /* 0x000000ffff027224 */ /* 0x002fe200078e0004 */
[----:B------:R-:W-:-:S04]  /*2ab0*/  @P0 SHF.R.U32.HI R2, RZ, c[0x0][0x2c0], R5 ;  /* 0x0000b000ff020a19 */ /* 0x000fc80000011605 */
[----:B------:R-:W-:-:S04]  /*2ac0*/  @!P2 IADD3 R5, P0, R2, UR12, RZ ;  /* 0x0000000c0205ac10 */ /* 0x000fc8000ff1e0ff */
[----:B------:R-:W-:Y:S02]  /*2ad0*/  @!P2 LEA.HI.X.SX32 R7, R2, UR11, 0x1, P0 ;  /* 0x0000000b0207ac11 */ /* 0x000fe400080f0eff */
[----:B------:R-:W-:-:S04]  /*2ae0*/  @!P2 LEA R6, P0, R5, c[0x0][0x2a0], 0x2 ;  /* 0x0000a8000506aa11 */ /* 0x000fc800078010ff */
[----:B------:R-:W-:-:S05]  /*2af0*/  @!P2 LEA.HI.X R7, R5, c[0x0][0x2a4], R7, 0x2, P0 ;  /* 0x0000a9000507aa11 */ /* 0x000fca00000f1407 */
[----:B------:R-:W2:Y:S01]  /*2b00*/  @!P2 LDG.E R236, [R6.64] ;  /* 0x0000000e06eca981 */ /* 0x000ea2000c1e1900 */
[----:B------:R-:W-:Y:S01]  /*2b10*/  IMAD.MOV R2, RZ, RZ, -R2 ;  /* 0x000000ffff027224 */ /* 0x000fe200078e0a02 */
[----:B------:R-:W-:Y:S01]  /*2b20*/  SEL R20, RZ, 0x10, P3 ;  /* 0x00000010ff147807 */ /* 0x000fe20001800000 */
[----:B------:R-:W-:Y:S01]  /*2b30*/  IMAD.WIDE R14, R56, 0x2, RZ ;  /* 0x00000002380e7825 */ /* 0x000fe200078e02ff */
[----:B------:R-:W-:Y:S02]  /*2b40*/  SEL R11, RZ, 0x10, P4 ;  /* 0x00000010ff0b7807 */ /* 0x000fe40002000000 */
[----:B------:R-:W-:Y:S01]  /*2b50*/  IADD3 R18, -R20, 0x10, RZ ;  /* 0x0000001014127810 */ /* 0x000fe20007ffe1ff */
[----:B------:R-:W-:Y:S01]  /*2b60*/  IMAD R238, R2, c[0x0][0x2b8], R4 ;  /* 0x0000ae0002ee7a24 */ /* 0x000fe200078e0204 */
[----:B------:R-:W-:Y:S02]  /*2b70*/  IADD3 R16, -R11, 0x10, RZ ;  /* 0x000000100b107810 */ /* 0x000fe40007ffe1ff */
[----:B------:R-:W-:Y:S01]  /*2b80*/  LOP3.LUT R18, R18, 0xf, RZ, 0xc0, !PT ;  /* 0x0000000f12127812 */ /* 0x000fe200078ec0ff */
[----:B------:R-:W-:Y:S01]  /*2b90*/  IMAD.WIDE.U32 R4, R238, c[0x0][0x1e0], RZ ;  /* 0x00007800ee047a25 */ /* 0x000fe200078e00ff */
[----:B------:R-:W-:-:S02]  /*2ba0*/  SHF.R.S32.HI R2, RZ, 0x1f, R238 ;  /* 0x0000001fff027819 */ /* 0x000fc400000114ee */
[----:B------:R-:W-:Y:S02]  /*2bb0*/  LOP3.LUT R16, R16, 0xf, RZ, 0xc0, !PT ;  /* 0x0000000f10107812 */ /* 0x000fe400078ec0ff */
[----:B------:R-:W-:Y:S01]  /*2bc0*/  IADD3 R12, -R152, 0x10, RZ ;  /* 0x00000010980c7810 */ /* 0x000fe20007ffe1ff */
[----:B------:R-:W-:-:S03]  /*2bd0*/  IMAD R2, R2, c[0x0][0x1e0], RZ ;  /* 0x0000780002027a24 */ /* 0x000fc600078e02ff */
[----:B------:R-:W-:Y:S01]  /*2be0*/  LOP3.LUT R12, R12, 0xf, RZ, 0xc0, !PT ;  /* 0x0000000f0c0c7812 */ /* 0x000fe200078ec0ff */
[----:B------:R-:W-:-:S04]  /*2bf0*/  IMAD R2, R238, c[0x0][0x1e4], R2 ;  /* 0x00007900ee027a24 */ /* 0x000fc800078e0202 */
[----:B------:R-:W-:Y:S01]  /*2c00*/  IMAD.IADD R5, R5, 0x1, R2 ;  /* 0x0000000105057824 */ /* 0x000fe200078e0202 */
[----:B--2---:R-:W-:-:S03]  /*2c10*/  SHF.R.S32.HI R2, RZ, 0x1f, R236 ;  /* 0x0000001fff027819 */ /* 0x004fc600000114ec */
[----:B------:R-:W-:-:S04]  /*2c20*/  IMAD.WIDE.U32 R4, R236, c[0x0][0x1f0], R4 ;  /* 0x00007c00ec047a25 */ /* 0x000fc800078e0004 */
[----:B------:R-:W-:-:S04]  /*2c30*/  IMAD R2, R2, c[0x0][0x1f0], RZ ;  /* 0x00007c0002027a24 */ /* 0x000fc800078e02ff */
[----:B------:R-:W-:Y:S01]  /*2c40*/  IMAD R6, R236, c[0x0][0x1f4], R2 ;  /* 0x00007d00ec067a24 */ /* 0x000fe200078e0202 */
[----:B------:R-:W-:-:S04]  /*2c50*/  IADD3 R2, P0, R4, UR18, RZ ;  /* 0x0000001204027c10 */ /* 0x000fc8000ff1e0ff */
[----:B------:R-:W-:Y:S02]  /*2c60*/  IADD3.X R4, R5, UR16, R6, P0, !PT ;  /* 0x0000001005047c10 */ /* 0x000fe400087fe406 */
[C---:B------:R-:W-:Y:S02]  /*2c70*/  LEA R9, P0, R2.reuse, c[0x0][0x1c8], 0x1 ;  /* 0x0000720002097a11 */ /* 0x040fe400078008ff */
[----:B------:R-:W-:Y:S02]  /*2c80*/  SHF.R.S32.HI R5, RZ, 0x1f, R155 ;  /* 0x0000001fff057819 */ /* 0x000fe4000001149b */
[----:B------:R-:W-:Y:S02]  /*2c90*/  LEA.HI.X R4, R2, c[0x0][0x1cc], R4, 0x1, P0 ;  /* 0x0000730002047a11 */ /* 0x000fe400000f0c04 */
[----:B------:R-:W1:Y:S01]  /*2ca0*/  SHFL.IDX PT, R2, R9, 0x1, 0x1c1f ;  /* 0x003c1f0009027f89 */ /* 0x000e6200000e0000 */
[----:B------:R-:W-:Y:S02]  /*2cb0*/  LEA.HI R5, R5, R155, RZ, 0x3 ;  /* 0x0000009b05057211 */ /* 0x000fe400078f18ff */
[----:B------:R-:W-:Y:S01]  /*2cc0*/  SHF.R.S32.HI R6, RZ, 0x1f, R154 ;  /* 0x0000001fff067819 */ /* 0x000fe2000001149a */
[----:B------:R-:W2:Y:S03]  /*2cd0*/  SHFL.IDX PT, R8, R4, 0x1, 0x1c1f ;  /* 0x003c1f0004087f89 */ /* 0x000ea600000e0000 */
[----:B------:R-:W-:Y:S01]  /*2ce0*/  LEA.HI R6, R6, R154, RZ, 0x3 ;  /* 0x0000009a06067211 */ /* 0x000fe200078f18ff */
[----:B------:R-:W3:Y:S03]  /*2cf0*/  SHFL.IDX PT, R9, R9, RZ, 0x1c1f ;  /* 0x001c1fff09097589 */ /* 0x000ee600000e0000 */
[----:B------:R-:W-:Y:S01]  /*2d00*/  LOP3.LUT R6, R6, 0xfffffff8, RZ, 0xc0, !PT ;  /* 0xfffffff806067812 */ /* 0x000fe200078ec0ff */
[----:B------:R4:W5:Y:S04]  /*2d10*/  SHFL.IDX PT, R10, R4, RZ, 0x1c1f ;  /* 0x001c1fff040a7589 */ /* 0x00096800000e0000 */
[----:B------:R-:W-:Y:S01]  /*2d20*/  IMAD.WIDE R6, R6, 0x2, RZ ;  /* 0x0000000206067825 */ /* 0x000fe200078e02ff */
[----:B-1----:R-:W-:-:S04]  /*2d30*/  IADD3 R18, P1, P0, R18, R2, R14 ;  /* 0x0000000212127210 */ /* 0x002fc8000783e00e */
[----:B--2---:R-:W-:Y:S02]  /*2d40*/  IADD3.X R19, RZ, R8, R15, P1, P0 ;  /* 0x00000008ff137210 */ /* 0x004fe40000fe040f */
[----:B---3--:R-:W-:Y:S02]  /*2d50*/  IADD3 R14, P6, R14, R9, RZ ;  /* 0x000000090e0e7210 */ /* 0x008fe40007fde0ff */
[----:B----4-:R-:W-:-:S03]  /*2d60*/  LOP3.LUT R4, R5, 0xfffffff8, RZ, 0xc0, !PT ;  /* 0xfffffff805047812 */ /* 0x010fc600078ec0ff */
[----:B-----5:R-:W-:Y:S01]  /*2d70*/  IMAD.X R15, R15, 0x1, R10, P6 ;  /* 0x000000010f0f7824 */ /* 0x020fe200030e060a */
[----:B------:R-:W-:Y:S01]  /*2d80*/  ISETP.NE.U32.AND P6, PT, R20, RZ, PT ;  /* 0x000000ff1400720c */ /* 0x000fe20003fc5070 */
[----:B------:R-:W-:-:S05]  /*2d90*/  IMAD.WIDE R4, R4, 0x2, RZ ;  /* 0x0000000204047825 */ /* 0x000fca00078e02ff */
[----:B------:R-:W-:-:S04]  /*2da0*/  IADD3 R16, P1, P0, R16, R2, R4 ;  /* 0x0000000210107210 */ /* 0x000fc8000783e004 */
[----:B------:R-:W-:Y:S02]  /*2db0*/  IADD3.X R17, RZ, R8, R5, P1, P0 ;  /* 0x00000008ff117210 */ /* 0x000fe40000fe0405 */
[----:B------:R-:W-:Y:S01]  /*2dc0*/  IADD3 R12, P1, P0, R12, R2, R6 ;  /* 0x000000020c0c7210 */ /* 0x000fe2000783e006 */
[----:B------:R-:W-:-:S03]  /*2dd0*/  IMAD.SHL.U32 R2, R153, 0x2, RZ ;  /* 0x0000000299027824 */ /* 0x000fc600078e00ff */
[----:B------:R-:W-:Y:S02]  /*2de0*/  IADD3.X R13, RZ, R8, R7, P1, P0 ;  /* 0x00000008ff0d7210 */ /* 0x000fe40000fe0407 */
[-C--:B------:R-:W-:Y:S01]  /*2df0*/  IADD3 R8, P1, R4, R9.reuse, RZ ;  /* 0x0000000904087210 */ /* 0x080fe20007f3e0ff */
[----:B------:R1:W-:Y:S01]  /*2e00*/  LDGSTS.E.BYPASS.LTC128B.128 [R2+0x3100], [R14.64], !P3 ;  /* 0x031000000e027fae */ /* 0x0003e2000d901d4e */
[----:B------:R-:W-:-:S03]  /*2e10*/  IADD3 R4, P0, R6, R9, RZ ;  /* 0x0000000906047210 */ /* 0x000fc60007f1e0ff */
[--C-:B------:R-:W-:Y:S01]  /*2e20*/  IMAD.X R9, R5, 0x1, R10.reuse, P1 ;  /* 0x0000000105097824 */ /* 0x100fe200008e060a */
[----:B------:R-:W-:Y:S01]  /*2e30*/  ISETP.NE.U32.AND P1, PT, R11, RZ, PT ;  /* 0x000000ff0b00720c */ /* 0x000fe20003f25070 */
[----:B------:R-:W-:Y:S01]  /*2e40*/  IMAD.X R5, R7, 0x1, R10, P0 ;  /* 0x0000000107057824 */ /* 0x000fe200000e060a */
[----:B------:R-:W-:Y:S02]  /*2e50*/  ISETP.NE.U32.AND P0, PT, R152, RZ, PT ;  /* 0x000000ff9800720c */ /* 0x000fe40003f05070 */
[----:B------:R1:W-:Y:S04]  /*2e60*/  LDGSTS.E.BYPASS.LTC128B.128 [R2+0x4100], [R8.64], !P4 ;  /* 0x0410000008027fae */ /* 0x0003e8000e101d4e */
[----:B------:R1:W-:Y:S04]  /*2e70*/  LDGSTS.E.BYPASS.LTC128B.128 [R2+0x5100], [R4.64], !P5 ;  /* 0x0510000004027fae */ /* 0x0003e8000e901d4e */
[----:B------:R1:W-:Y:S04]  /*2e80*/  LDGSTS.E.BYPASS.LTC128B.128.ZFILL [R2+0x3900], [R18.64], P6 ;  /* 0x0390000012027fae */ /* 0x0003e8000b141d4e */
[----:B------:R1:W-:Y:S04]  /*2e90*/  LDGSTS.E.BYPASS.LTC128B.128.ZFILL [R2+0x4900], [R16.64], P1 ;  /* 0x0490000010027fae */ /* 0x0003e80008941d4e */
[----:B------:R1:W-:Y:S02]  /*2ea0*/  LDGSTS.E.BYPASS.LTC128B.128.ZFILL [R2+0x5900], [R12.64], P0 ;  /* 0x059000000c027fae */ /* 0x0003e40008141d4e */
.L_x_1:
[----:B-1234-:R-:W-:Y:S01]  /*2eb0*/  SHF.R.S32.HI R2, RZ, 0x1f, R57 ;  /* 0x0000001fff027819 */ /* 0x01efe20000011439 */
[----:B------:R-:W-:Y:S01]  /*2ec0*/  IMAD.SHL.U32 R217, R0, 0x2, RZ ;  /* 0x0000000200d97824 */ /* 0x000fe200078e00ff */
[----:B------:R-:W0:Y:S02]  /*2ed0*/  LDGDEPBAR ;  /* 0x00000000000079af */ /* 0x000e240000000000 */
[----:B------:R-:W-:Y:S01]  /*2ee0*/  LEA.HI R4, R2, R57, RZ, 0x2 ;  /* 0x0000003902047211 */ /* 0x000fe200078f10ff */
[----:B------:R-:W-:-:S03]  /*2ef0*/  IMAD R218, R3, 0x2, R217 ;  /* 0x0000000203da7824 */ /* 0x000fc600078e02d9 */
[----:B------:R-:W-:Y:S01]  /*2f00*/  LOP3.LUT R2, R4, 0x7ffffffc, RZ, 0xc0, !PT ;  /* 0x7ffffffc04027812 */ /* 0x000fe200078ec0ff */
[----:B------:R1:W-:Y:S04]  /*2f10*/  STL [R1+0x44], R4 ;  /* 0x0000440401007387 */ /* 0x0003e80000100800 */
[----:B------:R-:W-:Y:S02]  /*2f20*/  IMAD.IADD R2, R57, 0x1, -R2 ;  /* 0x0000000139027824 */ /* 0x000fe400078e0a02 */
[----:B-1----:R-:W-:-:S04]  /*2f30*/  IMAD.U32 R4, RZ, RZ, UR17 ;  /* 0x00000011ff047e24 */ /* 0x002fc8000f8e00ff */
[----:B------:R-:W-:-:S05]  /*2f40*/  IMAD R2, R2, -0x2, R4 ;  /* 0xfffffffe02027824 */ /* 0x000fca00078e0204 */
[C---:B------:R-:W-:Y:S02]  /*2f50*/  ISETP.GT.AND P0, PT, R2.reuse, RZ, PT ;  /* 0x000000ff0200720c */ /* 0x040fe40003f04270 */
[C---:B------:R-:W-:Y:S02]  /*2f60*/  ISETP.GT.AND P1, PT, R2.reuse, 0x1, PT ;  /* 0x000000010200780c */ /* 0x040fe40003f24270 */
[----:B------:R-:W-:Y:S02]  /*2f70*/  ISETP.GT.AND P6, PT, R2, 0x8, PT ;  /* 0x000000080200780c */ /* 0x000fe40003fc4270 */
[----:B------:R-:W-:Y:S02]  /*2f80*/  FSEL R9, R117, -INF , P0 ;  /* 0xff80000075097808 */ /* 0x000fe40000000000 */
[----:B------:R-:W-:Y:S02]  /*2f90*/  FSEL R10, R116, -INF , P1 ;  /* 0xff800000740a7808 */ /* 0x000fe40000800000 */
[----:B------:R-:W-:-:S02]  /*2fa0*/  FSEL R15, R115, -INF , P0 ;  /* 0xff800000730f7808 */ /* 0x000fc40000000000 */
[----:B------:R-:W-:Y:S02]  /*2fb0*/  FSEL R39, R119, -INF , P0 ;  /* 0xff80000077277808 */ /* 0x000fe40000000000 */
[----:B------:R-:W-:Y:S02]  /*2fc0*/  FSEL R32, R121, -INF , P0 ;  /* 0xff80000079207808 */ /* 0x000fe40000000000 */
[----:B------:R-:W-:Y:S02]  /*2fd0*/  ISETP.GT.AND P0, PT, R2, 0x9, PT ;  /* 0x000000090200780c */ /* 0x000fe40003f04270 */
[----:B------:R-:W-:Y:S02]  /*2fe0*/  FSEL R11, R105, -INF , P6 ;  /* 0xff800000690b7808 */ /* 0x000fe40003000000 */
[----:B------:R-:W-:Y:S02]  /*2ff0*/  FMNMX.FTZ R4, R9, R10, !PT ;  /* 0x0000000a09047209 */ /* 0x000fe40007810000 */
        /* <DEDUP_REMOVED lines=9> */
[----:B------:R-:W-:Y:S02]  /*3090*/  FSEL R47, R97, -INF , P1 ;  /* 0xff800000612f7808 */ /* 0x000fe40000800000 */
[----:B------:R-:W-:Y:S02]  /*30a0*/  FSEL R107, R99, -INF , P1 ;  /* 0xff800000636b7808 */ /* 0x000fe40000800000 */
[----:B------:R-:W-:Y:S02]  /*30b0*/  FSEL R100, R102, -INF , P1 ;  /* 0xff80000066647808 */ /* 0x000fe40000800000 */
[----:B------:R-:W-:-:S02]  /*30c0*/  ISETP.GT.AND P1, PT, R2, 0x11, PT ;  /* 0x000000110200780c */ /* 0x000fc40003f24270 */
[----:B------:R-:W-:Y:S02]  /*30d0*/  FMNMX.FTZ R4, R14, R4, !PT ;  /* 0x000000040e047209 */ /* 0x000fe40007810000 */
[----:B------:R-:W-:Y:S02]  /*30e0*/  FSEL R46, R106, -INF , P0 ;  /* 0xff8000006a2e7808 */ /* 0x000fe40000000000 */
[----:B------:R-:W-:Y:S02]  /*30f0*/  FSEL R38, R112, -INF , P0 ;  /* 0xff80000070267808 */ /* 0x000fe40000000000 */
[----:B------:R-:W-:Y:S02]  /*3100*/  ISETP.GT.AND P0, PT, R2, 0x18, PT ;  /* 0x000000180200780c */ /* 0x000fe40003f04270 */
[----:B------:R-:W-:Y:S02]  /*3110*/  FSEL R48, R96, -INF , P1 ;  /* 0xff80000060307808 */ /* 0x000fe40000800000 */
[----:B------:R-:W-:-:S02]  /*3120*/  FMNMX.FTZ R4, R47, R4, !PT ;  /* 0x000000042f047209 */ /* 0x000fc40007810000 */
        /* <DEDUP_REMOVED lines=9> */
[----:B------:R-:W-:Y:S02]  /*31c0*/  ISETP.GT.AND P6, PT, R2, 0x20, PT ;  /* 0x000000200200780c */ /* 0x000fe40003fc4270 */
[----:B------:R-:W-:Y:S02]  /*31d0*/  FMNMX.FTZ R4, R49, R4, !PT ;  /* 0x0000000431047209 */ /* 0x000fe40007810000 */
[----:B------:R-:W-:-:S02]  /*31e0*/  FMNMX.FTZ R5, R15, R16, !PT ;  /* 0x000000100f057209 */ /* 0x000fc40007810000 */
[----:B------:R-:W-:Y:S02]  /*31f0*/  FSEL R57, R93, -INF , P1 ;  /* 0xff8000005d397808 */ /* 0x000fe40000800000 */
[----:B------:R-:W-:Y:S02]  /*3200*/  FSEL R128, R98, -INF , P1 ;  /* 0xff80000062807808 */ /* 0x000fe40000800000 */
[----:B------:R-:W-:Y:S02]  /*3210*/  FSEL R101, R101, -INF , P1 ;  /* 0xff80000065657808 */ /* 0x000fe40000800000 */
[----:B------:R-:W-:Y:S02]  /*3220*/  ISETP.GT.AND P1, PT, R2, 0x21, PT ;  /* 0x000000210200780c */ /* 0x000fe40003f24270 */
[----:B------:R-:W-:Y:S02]  /*3230*/  FSEL R131, R79, -INF , P6 ;  /* 0xff8000004f837808 */ /* 0x000fe40003000000 */
[----:B------:R-:W-:-:S02]  /*3240*/  FMNMX.FTZ R4, R50, R4, !PT ;  /* 0x0000000432047209 */ /* 0x000fc40007810000 */
[----:B------:R-:W-:Y:S02]  /*3250*/  FMNMX.FTZ R5, R17, R5, !PT ;  /* 0x0000000511057209 */ /* 0x000fe40007810000 */
[----:B------:R-:W-:Y:S02]  /*3260*/  FSEL R58, R58, -INF , P0 ;  /* 0xff8000003a3a7808 */ /* 0x000fe40000000000 */
[----:B------:R-:W-:Y:S02]  /*3270*/  FSEL R129, R91, -INF , P0 ;  /* 0xff8000005b817808 */ /* 0x000fe40000000000 */
[----:B------:R-:W-:Y:S02]  /*3280*/  FSEL R102, R94, -INF , P0 ;  /* 0xff8000005e667808 */ /* 0x000fe40000000000 */
[----:B------:R-:W-:Y:S02]  /*3290*/  ISETP.GT.AND P0, PT, R2, 0x28, PT ;  /* 0x000000280200780c */ /* 0x000fe40003f04270 */
[----:B------:R-:W-:-:S02]  /*32a0*/  FSEL R154, R78, -INF , P1 ;  /* 0xff8000004e9a7808 */ /* 0x000fc40000800000 */
[----:B------:R-:W-:Y:S02]  /*32b0*/  FMNMX.FTZ R4, R131, R4, !PT ;  /* 0x0000000483047209 */ /* 0x000fe40007810000 */
[----:B------:R-:W-:Y:S02]  /*32c0*/  FMNMX.FTZ R5, R18, R5, !PT ;  /* 0x0000000512057209 */ /* 0x000fe40007810000 */
[----:B------:R-:W-:Y:S02]  /*32d0*/  FSEL R164, R76, -INF , P1 ;  /* 0xff8000004ca47808 */ /* 0x000fe40000800000 */
[----:B------:R-:W-:Y:S02]  /*32e0*/  FSEL R187, R84, -INF , P1 ;  /* 0xff80000054bb7808 */ /* 0x000fe40000800000 */
[----:B------:R-:W-:Y:S02]  /*32f0*/  FSEL R184, R87, -INF , P1 ;  /* 0xff80000057b87808 */ /* 0x000fe40000800000 */
[----:B------:R-:W-:-:S02]  /*3300*/  FSEL R153, R72, -INF , P0 ;  /* 0xff80000048997808 */ /* 0x000fc40000000000 */
[----:B------:R-:W-:Y:S02]  /*3310*/  ISETP.GT.AND P1, PT, R2, 0x29, PT ;  /* 0x000000290200780c */ /* 0x000fe40003f24270 */
[----:B------:R-:W-:Y:S02]  /*3320*/  FMNMX.FTZ R4, R154, R4, !PT ;  /* 0x000000049a047209 */ /* 0x000fe40007810000 */
[----:B------:R-:W-:Y:S02]  /*3330*/  FMNMX.FTZ R5, R51, R5, !PT ;  /* 0x0000000533057209 */ /* 0x000fe40007810000 */
[----:B------:R-:W-:Y:S02]  /*3340*/  FSEL R165, R74, -INF , P0 ;  /* 0xff8000004aa57808 */ /* 0x000fe40000000000 */
[----:B------:R-:W-:Y:S02]  /*3350*/  FSEL R190, R70, -INF , P0 ;  /* 0xff80000046be7808 */ /* 0x000fe40000000000 */
[----:B------:R-:W-:-:S02]  /*3360*/  FSEL R186, R68, -INF , P0 ;  /* 0xff80000044ba7808 */ /* 0x000fc40000000000 */
[----:B------:R-:W-:Y:S02]  /*3370*/  FSEL R152, R73, -INF , P1 ;  /* 0xff80000049987808 */ /* 0x000fe40000800000 */
[----:B------:R-:W-:Y:S02]  /*3380*/  ISETP.GT.AND P0, PT, R2, 0x30, PT ;  /* 0x000000300200780c */ /* 0x000fe40003f04270 */
[----:B------:R-:W-:Y:S02]  /*3390*/  FMNMX.FTZ R4, R153, R4, !PT ;  /* 0x0000000499047209 */ /* 0x000fe40007810000 */
[----:B------:R-:W-:Y:S02]  /*33a0*/  FMNMX.FTZ R5, R57, R5, !PT ;  /* 0x0000000539057209 */ /* 0x000fe40007810000 */
[----:B------:R-:W-:Y:S02]  /*33b0*/  FSEL R155, R77, -INF , P6 ;  /* 0xff8000004d9b7808 */ /* 0x000fe40003000000 */
[----:B------:R-:W-:-:S02]  /*33c0*/  FSEL R189, R85, -INF , P6 ;  /* 0xff80000055bd7808 */ /* 0x000fc40003000000 */
[----:B------:R-:W-:Y:S02]  /*33d0*/  FSEL R167, R86, -INF , P6 ;  /* 0xff80000056a77808 */ /* 0x000fe40003000000 */
[----:B------:R-:W-:Y:S02]  /*33e0*/  ISETP.GT.AND P6, PT, R2, 0x31, PT ;  /* 0x000000310200780c */ /* 0x000fe40003fc4270 */
[----:B------:R-:W-:Y:S02]  /*33f0*/  FSEL R200, R27, -INF , P0 ;  /* 0xff8000001bc87808 */ /* 0x000fe40000000000 */
[----:B------:R-:W-:Y:S02]  /*3400*/  FMNMX.FTZ R4, R152, R4, !PT ;  /* 0x0000000498047209 */ /* 0x000fe40007810000 */
        /* <DEDUP_REMOVED lines=10> */
[----:B------:R-:W-:Y:S02]  /*34b0*/  FMNMX.FTZ R5, R59, R5, !PT ;  /* 0x000000053b057209 */ /* 0x000fe40007810000 */
[----:B------:R-:W-:Y:S02]  /*34c0*/  ISETP.GT.AND P0, PT, R2, 0x39, PT ;  /* 0x000000390200780c */ /* 0x000fe40003f04270 */
[----:B------:R-:W-:Y:S02]  /*34d0*/  FSEL R202, R22, -INF , P1 ;  /* 0xff80000016ca7808 */ /* 0x000fe40000800000 */
[----:B------:R-:W-:-:S02]  /*34e0*/  FMNMX.FTZ R2, R201, R4, !PT ;  /* 0x00000004c9027209 */ /* 0x000fc40007810000 */
[----:B------:R-:W-:Y:S02]  /*34f0*/  FMNMX.FTZ R6, R32, R36, !PT ;  /* 0x0000002420067209 */ /* 0x000fe40007810000 */
[----:B------:R-:W-:Y:S02]  /*3500*/  FMNMX.FTZ R4, R155, R5, !PT ;  /* 0x000000059b047209 */ /* 0x000fe40007810000 */
[----:B------:R-:W-:Y:S02]  /*3510*/  FSEL R203, R21, -INF , P0 ;  /* 0xff80000015cb7808 */ /* 0x000fe40000000000 */
[----:B------:R-:W-:Y:S02]  /*3520*/  FMNMX.FTZ R2, R202, R2, !PT ;  /* 0x00000002ca027209 */ /* 0x000fe40007810000 */
[----:B------:R-:W-:Y:S02]  /*3530*/  FMNMX.FTZ R5, R37, R6, !PT ;  /* 0x0000000625057209 */ /* 0x000fe40007810000 */
[----:B------:R-:W-:-:S02]  /*3540*/  FMNMX.FTZ R4, R164, R4, !PT ;  /* 0x00000004a4047209 */ /* 0x000fc40007810000 */
[----:B------:R-:W-:Y:S02]  /*3550*/  FMNMX.FTZ R103, R203, R2, !PT ;  /* 0x00000002cb677209 */ /* 0x000fe40007810000 */
[----:B------:R-:W-:Y:S02]  /*3560*/  FMNMX.FTZ R5, R38, R5, !PT ;  /* 0x0000000526057209 */ /* 0x000fe40007810000 */
[----:B------:R-:W-:Y:S01]  /*3570*/  FMNMX.FTZ R2, R165, R4, !PT ;  /* 0x00000004a5027209 */ /* 0x000fe20007810000 */
[----:B------:R-:W1:Y:S01]  /*3580*/  SHFL.BFLY PT, R7, R103, 0x2, 0x1f ;  /* 0x0c401f0067077f89 */ /* 0x000e6200000e0000 */
[----:B------:R-:W-:Y:S02]  /*3590*/  FMNMX.FTZ R4, R100, R5, !PT ;  /* 0x0000000564047209 */ /* 0x000fe40007810000 */
[----:B------:R-:W-:Y:S02]  /*35a0*/  FMNMX.FTZ R2, R166, R2, !PT ;  /* 0x00000002a6027209 */ /* 0x000fe40007810000 */
[----:B------:R-:W-:-:S02]  /*35b0*/  FSEL R205, R28, -INF , P6 ;  /* 0xff8000001ccd7808 */ /* 0x000fc40003000000 */
[----:B------:R-:W-:Y:S02]  /*35c0*/  FMNMX.FTZ R4, R101, R4, !PT ;  /* 0x0000000465047209 */ /* 0x000fe40007810000 */
[----:B------:R-:W-:Y:S02]  /*35d0*/  FMNMX.FTZ R2, R211, R2, !PT ;  /* 0x00000002d3027209 */ /* 0x000fe40007810000 */
[----:B------:R-:W-:Y:S02]  /*35e0*/  FSEL R204, R24, -INF , P1 ;  /* 0xff80000018cc7808 */ /* 0x000fe40000800000 */
[----:B------:R-:W-:Y:S01]  /*35f0*/  FMNMX.FTZ R4, R102, R4, !PT ;  /* 0x0000000466047209 */ /* 0x000fe20007810000 */
[----:B------:R-:W-:Y:S01]  /*3600*/  LDSM.16.MT88.4 R24, [R218+0x100] ;  /* 0x00010000da18783b */ /* 0x000fe20000004200 */
[----:B------:R-:W-:Y:S02]  /*3610*/  FMNMX.FTZ R2, R205, R2, !PT ;  /* 0x00000002cd027209 */ /* 0x000fe40007810000 */
[----:B------:R-:W-:-:S02]  /*3620*/  FSEL R210, R23, -INF , P0 ;  /* 0xff80000017d27808 */ /* 0x000fc40000000000 */
[----:B------:R-:W-:Y:S01]  /*3630*/  FMNMX.FTZ R4, R106, R4, !PT ;  /* 0x000000046a047209 */ /* 0x000fe20007810000 */
[----:B------:R-:W-:Y:S01]  /*3640*/  LDSM.16.MT88.4 R20, [R217+0x1100] ;  /* 0x00110000d914783b */ /* 0x000fe20000004200 */
[----:B------:R-:W-:Y:S02]  /*3650*/  FMNMX.FTZ R2, R204, R2, !PT ;  /* 0x00000002cc027209 */ /* 0x000fe40007810000 */
[----:B------:R-:W-:Y:S02]  /*3660*/  FMNMX.FTZ R5, R39, R44, !PT ;  /* 0x0000002c27057209 */ /* 0x000fe40007810000 */
[----:B------:R-:W-:Y:S02]  /*3670*/  FMNMX.FTZ R4, R167, R4, !PT ;  /* 0x00000004a7047209 */ /* 0x000fe40007810000 */
[----:B------:R-:W-:Y:S02]  /*3680*/  FMNMX.FTZ R6, R210, R2, !PT ;  /* 0x00000002d2067209 */ /* 0x000fe40007810000 */
[----:B------:R-:W-:-:S02]  /*3690*/  FMNMX.FTZ R2, R45, R5, !PT ;  /* 0x000000052d027209 */ /* 0x000fc40007810000 */
[----:B------:R-:W-:Y:S02]  /*36a0*/  FMNMX.FTZ R4, R184, R4, !PT ;  /* 0x00000004b8047209 */ /* 0x000fe40007810000 */
[----:B------:R-:W-:Y:S02]  /*36b0*/  FMNMX.FTZ R2, R46, R2, !PT ;  /* 0x000000022e027209 */ /* 0x000fe40007810000 */
[----:B-1----:R-:W-:Y:S02]  /*36c0*/  FMNMX.FTZ R103, R103, R7, !PT ;  /* 0x0000000767677209 */ /* 0x002fe40007810000 */
[----:B------:R-:W1:Y:S01]  /*36d0*/  SHFL.BFLY PT, R7, R6, 0x2, 0x1f ;  /* 0x0c401f0006077f89 */ /* 0x000e6200000e0000 */
[----:B------:R-:W-:Y:S02]  /*36e0*/  FMNMX.FTZ R4, R186, R4, !PT ;  /* 0x00000004ba047209 */ /* 0x000fe40007810000 */
[----:B------:R-:W-:Y:S01]  /*36f0*/  FMNMX.FTZ R2, R107, R2, !PT ;  /* 0x000000026b027209 */ /* 0x000fe20007810000 */
[----:B------:R-:W2:Y:S01]  /*3700*/  SHFL.BFLY PT, R8, R103, 0x1, 0x1f ;  /* 0x0c201f0067087f89 */ /* 0x000ea200000e0000 */
[----:B------:R-:W-:-:S02]  /*3710*/  FMNMX.FTZ R4, R185, R4, !PT ;  /* 0x00000004b9047209 */ /* 0x000fc40007810000 */
[----:B------:R-:W-:Y:S02]  /*3720*/  FMNMX.FTZ R2, R128, R2, !PT ;  /* 0x0000000280027209 */ /* 0x000fe40007810000 */
[----:B------:R-:W-:Y:S02]  /*3730*/  FSEL R207, R53, -INF , P6 ;  /* 0xff80000035cf7808 */ /* 0x000fe40003000000 */
[----:B------:R-:W-:Y:S02]  /*3740*/  FMNMX.FTZ R4, R239, R4, !PT ;  /* 0x00000004ef047209 */ /* 0x000fe40007810000 */
[----:B------:R-:W-:Y:S02]  /*3750*/  FMNMX.FTZ R2, R129, R2, !PT ;  /* 0x0000000281027209 */ /* 0x000fe40007810000 */
[----:B------:R-:W-:Y:S02]  /*3760*/  FSEL R212, R30, -INF , P1 ;  /* 0xff8000001ed47808 */ /* 0x000fe40000800000 */
[----:B------:R-:W-:-:S02]  /*3770*/  FMNMX.FTZ R4, R207, R4, !PT ;  /* 0x00000004cf047209 */ /* 0x000fc40007810000 */
[----:B------:R-:W-:Y:S02]  /*3780*/  FMNMX.FTZ R2, R130, R2, !PT ;  /* 0x0000000282027209 */ /* 0x000fe40007810000 */
[----:B------:R-:W-:Y:S02]  /*3790*/  FSEL R214, R29, -INF , P0 ;  /* 0xff8000001dd67808 */ /* 0x000fe40000000000 */
[----:B------:R-:W-:Y:S01]  /*37a0*/  FMNMX.FTZ R4, R212, R4, !PT ;  /* 0x00000004d4047209 */ /* 0x000fe20007810000 */
[----:B------:R-:W-:Y:S01]  /*37b0*/  LDSM.16.MT88.4 R28, [R217+0x100] ;  /* 0x00010000d91c783b */ /* 0x000fe20000004200 */
[----:B------:R-:W-:Y:S02]  /*37c0*/  FMNMX.FTZ R5, R189, R2, !PT ;  /* 0x00000002bd057209 */ /* 0x000fe40007810000 */
[----:B------:R-:W-:Y:S02]  /*37d0*/  FMNMX.FTZ R4, R214, R4, !PT ;  /* 0x00000004d6047209 */ /* 0x000fe40007810000 */
[----:B------:R-:W-:-:S02]  /*37e0*/  FMNMX.FTZ R5, R187, R5, !PT ;  /* 0x00000005bb057209 */ /* 0x000fc40007810000 */
[----:B-1----:R-:W-:Y:S02]  /*37f0*/  FMNMX.FTZ R2, R6, R7, !PT ;  /* 0x0000000706027209 */ /* 0x002fe40007810000 */
[----:B------:R-:W-:Y:S01]  /*3800*/  SHFL.BFLY PT, R7, R4, 0x2, 0x1f ;  /* 0x0c401f0004077f89 */ /* 0x000fe200000e0000 */
[----:B------:R-:W-:Y:S02]  /*3810*/  FMNMX.FTZ R5, R190, R5, !PT ;  /* 0x00000005be057209 */ /* 0x000fe40007810000 */
[----:B--2---:R-:W-:Y:S02]  /*3820*/  FMNMX.FTZ R103, R103, R8, !PT ;  /* 0x0000000867677209 */ /* 0x004fe40007810000 */
[----:B------:R-:W-:Y:S01]  /*3830*/  FMNMX.FTZ R5, R188, R5, !PT ;  /* 0x00000005bc057209 */ /* 0x000fe20007810000 */
[----:B------:R-:W1:Y:S01]  /*3840*/  SHFL.BFLY PT, R8, R2, 0x1, 0x1f ;  /* 0x0c201f0002087f89 */ /* 0x000e6200000e0000 */
[----:B------:R-:W-:Y:S01]  /*3850*/  FSEL R215, R40, -INF , P6 ;  /* 0xff80000028d77808 */ /* 0x000fe20003000000 */
[----:B------:R-:W-:Y:S01]  /*3860*/  FMUL.FTZ R13, R103, c[0x0][0x2d0] ;  /* 0x0000b400670d7a20 */ /* 0x000fe20000410000 */
[----:B------:R-:W-:Y:S01]  /*3870*/  FMNMX.FTZ R5, R137, R5, !PT ;  /* 0x0000000589057209 */ /* 0x000fe20007810000 */
[----:B------:R-:W-:Y:S01]  /*3880*/  LDSM.16.MT88.4 R40, [R218+0x2100] ;  /* 0x00210000da28783b */ /* 0x000fe20000004200 */
[----:B------:R-:W-:-:S02]  /*3890*/  FSETP.NEU.FTZ.AND P6, PT, R103, -INF , PT ;  /* 0xff8000006700780b */ /* 0x000fc40003fdd000 */
[----:B------:R-:W-:Y:S02]  /*38a0*/  FSEL R234, R34, -INF , P1 ;  /* 0xff80000022ea7808 */ /* 0x000fe40000800000 */
[----:B------:R-:W-:Y:S02]  /*38b0*/  FMNMX.FTZ R5, R215, R5, !PT ;  /* 0x00000005d7057209 */ /* 0x000fe40007810000 */
[----:B------:R-:W-:Y:S02]  /*38c0*/  FSEL R13, R13, RZ, P6 ;  /* 0x000000ff0d0d7208 */ /* 0x000fe40003000000 */
[----:B------:R-:W-:Y:S02]  /*38d0*/  FSEL R237, R33, -INF , P0 ;  /* 0xff80000021ed7808 */ /* 0x000fe40000000000 */
[----:B------:R-:W-:Y:S01]  /*38e0*/  FMNMX.FTZ R5, R234, R5, !PT ;  /* 0x00000005ea057209 */ /* 0x000fe20007810000 */
[----:B------:R-:W-:-:S03]  /*38f0*/  FFMA.FTZ R6, R9, c[0x0][0x2d0], -R13 ;  /* 0x0000b40009067a23 */ /* 0x000fc6000001080d */
[----:B------:R-:W-:Y:S01]  /*3900*/  FMNMX.FTZ R5, R237, R5, !PT ;  /* 0x00000005ed057209 */ /* 0x000fe20007810000 */
[----:B------:R2:W-:Y:S01]  /*3910*/  MUFU.EX2 R192, R6 ;  /* 0x0000000600c07308 */ /* 0x0005e20000000800 */
[----:B-1----:R-:W-:-:S04]  /*3920*/  FMNMX.FTZ R2, R2, R8, !PT ;  /* 0x0000000802027209 */ /* 0x002fc80007810000 */
[C---:B------:R-:W-:Y:S01]  /*3930*/  FSETP.NEU.FTZ.AND P0, PT, R2.reuse, -INF , PT ;  /* 0xff8000000200780b */ /* 0x040fe20003f1d000 */
[----:B------:R-:W-:-:S05]  /*3940*/  FMUL.FTZ R12, R2, c[0x0][0x2d0] ;  /* 0x0000b400020c7a20 */ /* 0x000fca0000410000 */
[----:B------:R-:W-:Y:S02]  /*3950*/  FSEL R12, R12, RZ, P0 ;  /* 0x000000ff0c0c7208 */ /* 0x000fe40000000000 */
[----:B--2---:R-:W-:Y:S01]  /*3960*/  FMNMX.FTZ R6, R4, R7, !PT ;  /* 0x0000000704067209 */ /* 0x004fe20007810000 */
[----:B------:R-:W-:Y:S01]  /*3970*/  FFMA.FTZ R4, R10, c[0x0][0x2d0], -R13 ;  /* 0x0000b4000a047a23 */ /* 0x000fe2000001080d */
[----:B------:R-:W-:Y:S01]  /*3980*/  SHFL.BFLY PT, R7, R5, 0x2, 0x1f ;  /* 0x0c401f0005077f89 */ /* 0x000fe200000e0000 */
[--C-:B------:R-:W-:Y:S02]  /*3990*/  FFMA.FTZ R0, R16, c[0x0][0x2d0], -R12.reuse ;  /* 0x0000b40010007a23 */ /* 0x100fe4000001080c */
[----:B------:R1:W-:Y:S01]  /*39a0*/  MUFU.EX2 R19, R4 ;  /* 0x0000000400137308 */ /* 0x0003e20000000800 */
[----:B------:R-:W2:Y:S01]  /*39b0*/  SHFL.BFLY PT, R105, R6, 0x1, 0x1f ;  /* 0x0c201f0006697f89 */ /* 0x000ea200000e0000 */
[----:B------:R-:W-:-:S06]  /*39c0*/  FFMA.FTZ R3, R18, c[0x0][0x2d0], -R12 ;  /* 0x0000b40012037a23 */ /* 0x000fcc000001080c */
[----:B------:R3:W-:Y:S01]  /*39d0*/  MUFU.EX2 R197, R0 ;  /* 0x0000000000c57308 */ /* 0x0007e20000000800 */
[----:B-1----:R-:W-:-:S07]  /*39e0*/  FFMA.FTZ R4, R11, c[0x0][0x2d0], -R13 ;  /* 0x0000b4000b047a23 */ /* 0x002fce000001080d */
[----:B------:R-:W-:Y:S01]  /*39f0*/  MUFU.EX2 R182, R3 ;  /* 0x0000000300b67308 */ /* 0x000fe20000000800 */
[----:B---3--:R-:W-:-:S07]  /*3a00*/  FFMA.FTZ R0, R17, c[0x0][0x2d0], -R12 ;  /* 0x0000b40011007a23 */ /* 0x008fce000001080c */
[----:B------:R1:W-:Y:S01]  /*3a10*/  MUFU.EX2 R136, R4 ;  /* 0x0000000400887308 */ /* 0x0003e20000000800 */
[----:B--2---:R-:W-:-:S04]  /*3a20*/  FMNMX.FTZ R105, R6, R105, !PT ;  /* 0x0000006906697209 */ /* 0x004fc80007810000 */
[C---:B------:R-:W-:Y:S01]  /*3a30*/  FSETP.NEU.FTZ.AND P0, PT, R105.reuse, -INF , PT ;  /* 0xff8000006900780b */ /* 0x040fe20003f1d000 */
[----:B-1----:R-:W-:Y:S02]  /*3a40*/  FFMA.FTZ R4, R14, c[0x0][0x2d0], -R13 ;  /* 0x0000b4000e047a23 */ /* 0x002fe4000001080d */
[----:B------:R1:W-:Y:S08]  /*3a50*/  MUFU.EX2 R14, R0 ;  /* 0x00000000000e7308 */ /* 0x0003f00000000800 */
[----:B------:R2:W3:Y:S01]  /*3a60*/  MUFU.EX2 R181, R4 ;  /* 0x0000000400b57308 */ /* 0x0004e20000000800 */
[----:B-1----:R-:W-:-:S05]  /*3a70*/  FMUL.FTZ R0, R105, c[0x0][0x2d0] ;  /* 0x0000b40069007a20 */ /* 0x002fca0000410000 */
[----:B------:R-:W-:Y:S01]  /*3a80*/  FSEL R0, R0, RZ, P0 ;  /* 0x000000ff00007208 */ /* 0x000fe20000000000 */
[----:B--2---:R-:W-:Y:S01]  /*3a90*/  FFMA.FTZ R4, R15, c[0x0][0x2d0], -R12 ;  /* 0x0000b4000f047a23 */ /* 0x004fe2000001080c */
[----:B---3--:R-:W-:Y:S01]  /*3aa0*/  F2FP.BF16.PACK_AB R6, R181, R136 ;  /* 0x00000088b506723e */ /* 0x008fe200000010ff */
[----:B------:R-:W-:Y:S02]  /*3ab0*/  IMAD.MOV.U32 R15, RZ, RZ, R19 ;  /* 0x000000ffff0f7224 */ /* 0x000fe400078e0013 */
[----:B------:R1:W2:Y:S01]  /*3ac0*/  MUFU.EX2 R196, R4 ;  /* 0x0000000400c47308 */ /* 0x0002a20000000800 */
[--C-:B------:R-:W-:Y:S01]  /*3ad0*/  FFMA.FTZ R3, R32, c[0x0][0x2d0], -R0.reuse ;  /* 0x0000b40020037a23 */ /* 0x100fe20000010800 */
[----:B------:R-:W-:Y:S01]  /*3ae0*/  LDSM.16.MT88.4 R16, [R218+0x1100] ;  /* 0x00110000da10783b */ /* 0x000fe20000004200 */
[----:B------:R-:W-:-:S03]  /*3af0*/  FFMA.FTZ R8, R37, c[0x0][0x2d0], -R0 ;  /* 0x0000b40025087a23 */ /* 0x000fc60000010800 */
[----:B------:R-:W-:Y:S02]  /*3b00*/  LDSM.16.MT88.4 R32, [R217+0x2100] ;  /* 0x00210000d920783b */ /* 0x000fe40000004200 */
[----:B------:R3:W-:Y:S01]  /*3b10*/  MUFU.EX2 R251, R3 ;  /* 0x0000000300fb7308 */ /* 0x0007e20000000800 */
[----:B-1----:R-:W-:-:S07]  /*3b20*/  FMNMX.FTZ R4, R5, R7, !PT ;  /* 0x0000000705047209 */ /* 0x002fce0007810000 */
[----:B------:R1:W-:Y:S01]  /*3b30*/  MUFU.EX2 R252, R8 ;  /* 0x0000000800fc7308 */ /* 0x0003e20000000800 */
[----:B------:R-:W-:Y:S01]  /*3b40*/  F2FP.BF16.PACK_AB R7, R182, R14 ;  /* 0x0000000eb607723e */ /* 0x000fe200000010ff */
[----:B------:R-:W4:Y:S01]  /*3b50*/  SHFL.BFLY PT, R5, R4, 0x1, 0x1f ;  /* 0x0c201f0004057f89 */ /* 0x000f2200000e0000 */
[----:B---3--:R-:W-:-:S05]  /*3b60*/  FFMA.FTZ R3, R36, c[0x0][0x2d0], -R0 ;  /* 0x0000b40024037a23 */ /* 0x008fca0000010800 */
[----:B------:R3:W-:Y:S01]  /*3b70*/  MUFU.EX2 R247, R3 ;  /* 0x0000000300f77308 */ /* 0x0007e20000000800 */
[----:B-1----:R-:W-:-:S07]  /*3b80*/  FFMA.FTZ R8, R38, c[0x0][0x2d0], -R0 ;  /* 0x0000b40026087a23 */ /* 0x002fce0000010800 */
[----:B------:R-:W1:Y:S01]  /*3b90*/  MUFU.EX2 R180, R8 ;  /* 0x0000000800b47308 */ /* 0x000e620000000800 */
[----:B----4-:R-:W-:Y:S02]  /*3ba0*/  FMNMX.FTZ R104, R4, R5, !PT ;  /* 0x0000000504687209 */ /* 0x010fe40007810000 */
[----:B------:R-:W-:Y:S02]  /*3bb0*/  F2FP.BF16.PACK_AB R4, R15, R192 ;  /* 0x000000c00f04723e */ /* 0x000fe400000010ff */
[C---:B------:R-:W-:Y:S01]  /*3bc0*/  FSETP.NEU.FTZ.AND P0, PT, R104.reuse, -INF , PT ;  /* 0xff8000006800780b */ /* 0x040fe20003f1d000 */
[----:B---3--:R-:W-:Y:S01]  /*3bd0*/  FMUL.FTZ R3, R104, c[0x0][0x2d0] ;  /* 0x0000b40068037a20 */ /* 0x008fe20000410000 */
[----:B--2---:R-:W-:Y:S02]  /*3be0*/  F2FP.BF16.PACK_AB R5, R197, R196 ;  /* 0x000000c4c505723e */ /* 0x004fe400000010ff */
[----:B-1----:R-:W-:Y:S02]  /*3bf0*/  F2FP.BF16.PACK_AB R10, R180, R252 ;  /* 0x000000fcb40a723e */ /* 0x002fe400000010ff */
[----:B------:R-:W-:-:S02]  /*3c00*/  FSEL R3, R3, RZ, P0 ;  /* 0x000000ff03037208 */ /* 0x000fc40000000000 */
[----:B------:R-:W-:Y:S01]  /*3c10*/  PLOP3.LUT P0, PT, PT, PT, UP0, 0x40, 0x0 ;  /* 0x000000000000781c */ /* 0x000fe20003f0e808 */
[C---:B------:R-:W-:Y:S02]  /*3c20*/  HMMA.16816.F32.BF16 R124, R4.reuse, R28, RZ ;  /* 0x0000001c047c723c */ /* 0x040fe400000418ff */
[--C-:B------:R-:W-:Y:S02]  /*3c30*/  FFMA.FTZ R8, R39, c[0x0][0x2d0], -R3.reuse ;  /* 0x0000b40027087a23 */ /* 0x100fe40000010803 */
[----:B------:R-:W-:Y:S02]  /*3c40*/  LDSM.16.MT88.4 R36, [R218+0x2500] ;  /* 0x00250000da24783b */ /* 0x000fe40000004200 */
[----:B------:R1:W-:Y:S02]  /*3c50*/  MUFU.EX2 R244, R8 ;  /* 0x0000000800f47308 */ /* 0x0003e40000000800 */
[C---:B------:R-:W-:Y:S08]  /*3c60*/  HMMA.16816.F32.BF16 R120, R4.reuse, R24, RZ ;  /* 0x000000180478723c */ /* 0x040ff000000418ff */
[----:B------:R-:W-:Y:S01]  /*3c70*/  HMMA.16816.F32.BF16 R116, R4, R20, RZ ;  /* 0x000000140474723c */ /* 0x000fe200000418ff */
[----:B-1----:R-:W-:-:S07]  /*3c80*/  FFMA.FTZ R8, R44, c[0x0][0x2d0], -R3 ;  /* 0x0000b4002c087a23 */ /* 0x002fce0000010803 */
[C---:B------:R-:W-:Y:S01]  /*3c90*/  HMMA.16816.F32.BF16 R112, R4.reuse, R16, RZ ;  /* 0x000000100470723c */ /* 0x040fe200000418ff */
[----:B------:R1:W2:Y:S07]  /*3ca0*/  MUFU.EX2 R243, R8 ;  /* 0x0000000800f37308 */ /* 0x0002ae0000000800 */
[C---:B------:R-:W-:Y:S08]  /*3cb0*/  HMMA.16816.F32.BF16 R108, R4.reuse, R32, RZ ;  /* 0x00000020046c723c */ /* 0x040ff000000418ff */
[----:B------:R-:W-:Y:S01]  /*3cc0*/  HMMA.16816.F32.BF16 R96, R4, R40, RZ ;  /* 0x000000280460723c */ /* 0x000fe200000418ff */
[----:B-1----:R-:W-:Y:S01]  /*3cd0*/  FFMA.FTZ R8, R45, c[0x0][0x2d0], -R3 ;  /* 0x0000b4002d087a23 */ /* 0x002fe20000010803 */
[----:B--2---:R-:W-:-:S03]  /*3ce0*/  F2FP.BF16.PACK_AB R9, R243, R244 ;  /* 0x000000f4f309723e */ /* 0x004fc600000010ff */
[----:B------:R1:W-:Y:S03]  /*3cf0*/  MUFU.EX2 R246, R8 ;  /* 0x0000000800f67308 */ /* 0x0003e60000000800 */
[C---:B------:R-:W-:Y:S08]  /*3d00*/  HMMA.16816.F32.BF16 R92, R4.reuse, R30, RZ ;  /* 0x0000001e045c723c */ /* 0x040ff000000418ff */
[----:B------:R-:W-:Y:S01]  /*3d10*/  HMMA.16816.F32.BF16 R88, R4, R26, RZ ;  /* 0x0000001a0458723c */ /* 0x000fe200000418ff */
[----:B-1----:R-:W-:-:S07]  /*3d20*/  FFMA.FTZ R8, R46, c[0x0][0x2d0], -R3 ;  /* 0x0000b4002e087a23 */ /* 0x002fce0000010803 */
[C---:B------:R-:W-:Y:S01]  /*3d30*/  HMMA.16816.F32.BF16 R84, R4.reuse, R22, RZ ;  /* 0x000000160454723c */ /* 0x040fe200000418ff */
[----:B------:R1:W2:Y:S07]  /*3d40*/  MUFU.EX2 R250, R8 ;  /* 0x0000000800fa7308 */ /* 0x0002ae0000000800 */
[C---:B------:R-:W-:Y:S08]  /*3d50*/  HMMA.16816.F32.BF16 R80, R4.reuse, R18, RZ ;  /* 0x000000120450723c */ /* 0x040ff000000418ff */
[----:B------:R-:W-:Y:S01]  /*3d60*/  HMMA.16816.F32.BF16 R76, R4, R34, RZ ;  /* 0x00000022044c723c */ /* 0x000fe200000418ff */
[----:B-1----:R-:W-:-:S02]  /*3d70*/  F2FP.BF16.PACK_AB R8, R247, R251 ;  /* 0x000000fbf708723e */ /* 0x002fc400000010ff */
[----:B--2---:R-:W-:-:S05]  /*3d80*/  F2FP.BF16.PACK_AB R11, R250, R246 ;  /* 0x000000f6fa0b723e */ /* 0x004fca00000010ff */
[----:B------:R-:W-:Y:S07]  /*3d90*/  HMMA.16816.F32.BF16 R68, R4, R42, RZ ;  /* 0x0000002a0444723c */ /* 0x000fee00000418ff */
[--C-:B------:R-:W-:Y:S01]  /*3da0*/  FFMA.FTZ R4, R47, c[0x0][0x2d0], -R13.reuse ;  /* 0x0000b4002f047a23 */ /* 0x100fe2000001080d */
[C---:B------:R-:W-:Y:S03]  /*3db0*/  HMMA.16816.F32.BF16 R72, R8.reuse, R28, RZ ;  /* 0x0000001c0848723c */ /* 0x040fe600000418ff */
[----:B------:R1:W-:Y:S05]  /*3dc0*/  MUFU.EX2 R245, R4 ;  /* 0x0000000400f57308 */ /* 0x0003ea0000000800 */
[C---:B------:R-:W-:Y:S01]  /*3dd0*/  HMMA.16816.F32.BF16 R144, R8.reuse, R30, RZ ;  /* 0x0000001e0890723c */ /* 0x040fe200000418ff */
[----:B------:R-:W-:Y:S07]  /*3de0*/  LDSM.16.MT88.4 R28, [R218+0x1500] ;  /* 0x00150000da1c783b */ /* 0x000fee0000004200 */
[----:B------:R-:W-:Y:S01]  /*3df0*/  HMMA.16816.F32.BF16 R64, R8, R24, RZ ;  /* 0x000000180840723c */ /* 0x000fe200000418ff */
[----:B-1----:R-:W-:-:S04]  /*3e00*/  FFMA.FTZ R4, R48, c[0x0][0x2d0], -R13 ;  /* 0x0000b40030047a23 */ /* 0x002fc8000001080d */
[----:B------:R1:W-:Y:S03]  /*3e10*/  MUFU.EX2 R138, R4 ;  /* 0x00000004008a7308 */ /* 0x0003e60000000800 */
[C---:B------:R-:W-:Y:S01]  /*3e20*/  HMMA.16816.F32.BF16 R140, R8.reuse, R26, RZ ;  /* 0x0000001a088c723c */ /* 0x040fe200000418ff */
[----:B------:R-:W-:Y:S07]  /*3e30*/  LDSM.16.MT88.4 R24, [R217+0x500] ;  /* 0x00050000d918783b */ /* 0x000fee0000004200 */
[----:B------:R-:W-:Y:S01]  /*3e40*/  HMMA.16816.F32.BF16 R60, R8, R20, RZ ;  /* 0x00000014083c723c */ /* 0x000fe200000418ff */
[----:B-1----:R-:W-:-:S07]  /*3e50*/  FFMA.FTZ R4, R49, c[0x0][0x2d0], -R13 ;  /* 0x0000b40031047a23 */ /* 0x002fce000001080d */
[C---:B------:R-:W-:Y:S01]  /*3e60*/  HMMA.16816.F32.BF16 R132, R8.reuse, R22, RZ ;  /* 0x000000160884723c */ /* 0x040fe200000418ff */
[----:B------:R-:W-:Y:S01]  /*3e70*/  LDSM.16.MT88.4 R20, [R218+0x500] ;  /* 0x00050000da14783b */ /* 0x000fe20000004200 */
[----:B------:R1:W-:Y:S06]  /*3e80*/  MUFU.EX2 R249, R4 ;  /* 0x0000000400f97308 */ /* 0x0003ec0000000800 */
[C---:B------:R-:W-:Y:S08]  /*3e90*/  HMMA.16816.F32.BF16 R52, R8.reuse, R16, RZ ;  /* 0x000000100834723c */ /* 0x040ff000000418ff */
[----:B------:R-:W-:Y:S01]  /*3ea0*/  HMMA.16816.F32.BF16 R148, R8, R18, RZ ;  /* 0x000000120894723c */ /* 0x000fe200000418ff */
[----:B------:R-:W2:Y:S01]  /*3eb0*/  LDSM.16.MT88.4 R16, [R217+0x1500] ;  /* 0x00150000d910783b */ /* 0x000ea20000004200 */
[----:B-1----:R-:W-:-:S04]  /*3ec0*/  FFMA.FTZ R4, R50, c[0x0][0x2d0], -R13 ;  /* 0x0000b40032047a23 */ /* 0x002fc8000001080d */
[----:B------:R1:W3:Y:S02]  /*3ed0*/  MUFU.EX2 R248, R4 ;  /* 0x0000000400f87308 */ /* 0x0002e40000000800 */
[C---:B------:R-:W-:Y:S08]  /*3ee0*/  HMMA.16816.F32.BF16 R156, R8.reuse, R34, RZ ;  /* 0x00000022089c723c */ /* 0x040ff000000418ff */
[----:B------:R-:W-:Y:S01]  /*3ef0*/  HMMA.16816.F32.BF16 R44, R8, R40, RZ ;  /* 0x00000028082c723c */ /* 0x000fe200000418ff */
[----:B-1----:R-:W-:-:S07]  /*3f00*/  FFMA.FTZ R4, R51, c[0x0][0x2d0], -R12 ;  /* 0x0000b40033047a23 */ /* 0x002fce000001080c */
[C---:B------:R-:W-:Y:S01]  /*3f10*/  HMMA.16816.F32.BF16 R168, R8.reuse, R42, RZ ;  /* 0x0000002a08a8723c */ /* 0x040fe200000418ff */
[----:B---3--:R-:W-:Y:S01]  /*3f20*/  F2FP.BF16.PACK_AB R6, R248, R249 ;  /* 0x000000f9f806723e */ /* 0x008fe200000010ff */
[----:B------:R1:W-:Y:S06]  /*3f30*/  MUFU.EX2 R240, R4 ;  /* 0x0000000400f07308 */ /* 0x0003ec0000000800 */
[----:B------:R-:W-:Y:S01]  /*3f40*/  HMMA.16816.F32.BF16 R48, R8, R32, RZ ;  /* 0x000000200830723c */ /* 0x000fe200000418ff */
[----:B------:R-:W3:Y:S06]  /*3f50*/  LDSM.16.MT88.4 R32, [R217+0x2500] ;  /* 0x00250000d920783b */ /* 0x000eec0000004200 */
[----:B------:R-:W-:-:S02]  /*3f60*/  FFMA.FTZ R8, R102, c[0x0][0x2d0], -R0 ;  /* 0x0000b40066087a23 */ /* 0x000fc40000010800 */
[----:B-1----:R-:W-:Y:S02]  /*3f70*/  FFMA.FTZ R4, R57, c[0x0][0x2d0], -R12 ;  /* 0x0000b40039047a23 */ /* 0x002fe4000001080c */
[----:B------:R1:W-:Y:S01]  /*3f80*/  MUFU.EX2 R233, R8 ;  /* 0x0000000800e97308 */ /* 0x0003e20000000800 */
[----:B------:R-:W-:-:S07]  /*3f90*/  IMAD.MOV.U32 R57, RZ, RZ, R138 ;  /* 0x000000ffff397224 */ /* 0x000fce00078e008a */
[----:B------:R4:W5:Y:S01]  /*3fa0*/  MUFU.EX2 R5, R4 ;  /* 0x0000000400057308 */ /* 0x0009620000000800 */
[----:B-1----:R-:W-:-:S07]  /*3fb0*/  FFMA.FTZ R8, R106, c[0x0][0x2d0], -R0 ;  /* 0x0000b4006a087a23 */ /* 0x002fce0000010800 */
[----:B------:R1:W-:Y:S01]  /*3fc0*/  MUFU.EX2 R213, R8 ;  /* 0x0000000800d57308 */ /* 0x0003e20000000800 */
[----:B----4-:R-:W-:Y:S02]  /*3fd0*/  FFMA.FTZ R4, R58, c[0x0][0x2d0], -R12 ;  /* 0x0000b4003a047a23 */ /* 0x010fe4000001080c */
[----:B-----5:R-:W-:-:S05]  /*3fe0*/  IMAD.MOV.U32 R58, RZ, RZ, R5 ;  /* 0x000000ffff3a7224 */ /* 0x020fca00078e0005 */
[----:B------:R4:W-:Y:S01]  /*3ff0*/  MUFU.EX2 R242, R4 ;  /* 0x0000000400f27308 */ /* 0x0009e20000000800 */
[----:B------:R-:W-:Y:S01]  /*4000*/  F2FP.BF16.PACK_AB R5, R58, R240 ;  /* 0x000000f03a05723e */ /* 0x000fe200000010ff */
[----:B-1----:R-:W-:-:S06]  /*4010*/  FFMA.FTZ R8, R107, c[0x0][0x2d0], -R3 ;  /* 0x0000b4006b087a23 */ /* 0x002fcc0000010803 */
[----:B------:R1:W-:Y:S01]  /*4020*/  MUFU.EX2 R209, R8 ;  /* 0x0000000800d17308 */ /* 0x0003e20000000800 */
[----:B----4-:R-:W-:Y:S02]  /*4030*/  FFMA.FTZ R4, R59, c[0x0][0x2d0], -R12 ;  /* 0x0000b4003b047a23 */ /* 0x010fe4000001080c */
[----:B------:R-:W-:-:S05]  /*4040*/  IMAD.MOV.U32 R59, RZ, RZ, R137 ;  /* 0x000000ffff3b7224 */ /* 0x000fca00078e0089 */
[----:B------:R4:W5:Y:S01]  /*4050*/  MUFU.EX2 R241, R4 ;  /* 0x0000000400f17308 */ /* 0x0009620000000800 */
[----:B-1----:R-:W-:Y:S02]  /*4060*/  FFMA.FTZ R8, R128, c[0x0][0x2d0], -R3 ;  /* 0x0000b40080087a23 */ /* 0x002fe40000010803 */
[----:B------:R-:W-:-:S05]  /*4070*/  IMAD.MOV.U32 R128, RZ, RZ, R180 ;  /* 0x000000ffff807224 */ /* 0x000fca00078e00b4 */
[----:B------:R1:W-:Y:S01]  /*4080*/  MUFU.EX2 R191, R8 ;  /* 0x0000000800bf7308 */ /* 0x0003e20000000800 */
[----:B----4-:R-:W-:Y:S01]  /*4090*/  FFMA.FTZ R4, R100, c[0x0][0x2d0], -R0 ;  /* 0x0000b40064047a23 */ /* 0x010fe20000010800 */
[----:B-----5:R-:W-:Y:S01]  /*40a0*/  F2FP.BF16.PACK_AB R7, R241, R242 ;  /* 0x000000f2f107723e */ /* 0x020fe200000010ff */
[----:B------:R-:W-:-:S05]  /*40b0*/  IMAD.MOV.U32 R100, RZ, RZ, R136 ;  /* 0x000000ffff647224 */ /* 0x000fca00078e0088 */
[----:B------:R4:W-:Y:S01]  /*40c0*/  MUFU.EX2 R235, R4 ;  /* 0x0000000400eb7308 */ /* 0x0009e20000000800 */
[----:B-1----:R-:W-:Y:S02]  /*40d0*/  FFMA.FTZ R8, R129, c[0x0][0x2d0], -R3 ;  /* 0x0000b40081087a23 */ /* 0x002fe40000010803 */
[----:B------:R-:W-:-:S05]  /*40e0*/  IMAD.MOV.U32 R129, RZ, RZ, R14 ;  /* 0x000000ffff817224 */ /* 0x000fca00078e000e */
[----:B------:R1:W-:Y:S01]  /*40f0*/  MUFU.EX2 R208, R8 ;  /* 0x0000000800d07308 */ /* 0x0003e20000000800 */
[----:B------:R-:W-:Y:S02]  /*4100*/  FFMA.FTZ R14, R165, c[0x0][0x2d0], -R12 ;  /* 0x0000b400a50e7a23 */ /* 0x000fe4000001080c */
[----:B----4-:R-:W-:-:S05]  /*4110*/  FFMA.FTZ R4, R101, c[0x0][0x2d0], -R0 ;  /* 0x0000b40065047a23 */ /* 0x010fca0000010800 */
[----:B------:R4:W5:Y:S01]  /*4120*/  MUFU.EX2 R183, R4 ;  /* 0x0000000400b77308 */ /* 0x0009620000000800 */
[----:B-1----:R-:W-:-:S07]  /*4130*/  FFMA.FTZ R8, R130, c[0x0][0x2d0], -R3 ;  /* 0x0000b40082087a23 */ /* 0x002fce0000010803 */
[----:B------:R1:W-:Y:S01]  /*4140*/  MUFU.EX2 R180, R14 ;  /* 0x0000000e00b47308 */ /* 0x0003e20000000800 */
[----:B----4-:R-:W-:-:S07]  /*4150*/  F2FP.BF16.PACK_AB R4, R57, R245 ;  /* 0x000000f53904723e */ /* 0x010fce00000010ff */
[----:B------:R4:W4:Y:S01]  /*4160*/  MUFU.EX2 R206, R8 ;  /* 0x0000000800ce7308 */ /* 0x0009220000000800 */
[----:B--2---:R-:W-:Y:S01]  /*4170*/  HMMA.16816.F32.BF16 R160, R4, R16, R116 ;  /* 0x0000001004a0723c */ /* 0x004fe20000041874 */
[----:B-1----:R-:W-:-:S07]  /*4180*/  FFMA.FTZ R14, R166, c[0x0][0x2d0], -R12 ;  /* 0x0000b400a60e7a23 */ /* 0x002fce000001080c */
[----:B---3--:R-:W-:Y:S01]  /*4190*/  HMMA.16816.F32.BF16 R116, R4, R32, R108 ;  /* 0x000000200474723c */ /* 0x008fe2000004186c */
[----:B----4-:R-:W-:-:S04]  /*41a0*/  FFMA.FTZ R8, R131, c[0x0][0x2d0], -R13 ;  /* 0x0000b40083087a23 */ /* 0x010fc8000001080d */
[----:B------:R1:W-:Y:S03]  /*41b0*/  MUFU.EX2 R199, R8 ;  /* 0x0000000800c77308 */ /* 0x0003e60000000800 */
[C---:B------:R-:W-:Y:S08]  /*41c0*/  HMMA.16816.F32.BF16 R172, R4.reuse, R20, R120 ;  /* 0x0000001404ac723c */ /* 0x040ff00000041878 */
[----:B------:R-:W-:Y:S01]  /*41d0*/  HMMA.16816.F32.BF16 R108, R4, R36, R96 ;  /* 0x00000024046c723c */ /* 0x000fe20000041860 */
[----:B-1----:R-:W-:-:S07]  /*41e0*/  FFMA.FTZ R8, R154, c[0x0][0x2d0], -R13 ;  /* 0x0000b4009a087a23 */ /* 0x002fce000001080d */
[C---:B------:R-:W-:Y:S01]  /*41f0*/  HMMA.16816.F32.BF16 R176, R4.reuse, R24, R124 ;  /* 0x0000001804b0723c */ /* 0x040fe2000004187c */
[----:B------:R-:W-:Y:S01]  /*4200*/  IMAD.MOV.U32 R154, RZ, RZ, R192 ;  /* 0x000000ffff9a7224 */ /* 0x000fe200078e00c0 */
[----:B------:R1:W2:Y:S06]  /*4210*/  MUFU.EX2 R198, R8 ;  /* 0x0000000800c67308 */ /* 0x0002ac0000000800 */
[C---:B------:R-:W-:Y:S08]  /*4220*/  HMMA.16816.F32.BF16 R120, R4.reuse, R26, R92 ;  /* 0x0000001a0478723c */ /* 0x040ff0000004185c */
[----:B------:R-:W-:Y:S01]  /*4230*/  HMMA.16816.F32.BF16 R136, R4, R22, R88 ;  /* 0x000000160488723c */ /* 0x000fe20000041858 */
[----:B-1----:R-:W-:-:S02]  /*4240*/  FFMA.FTZ R8, R153, c[0x0][0x2d0], -R13 ;  /* 0x0000b40099087a23 */ /* 0x002fc4000001080d */
[----:B------:R-:W-:Y:S02]  /*4250*/  IMAD.MOV.U32 R153, RZ, RZ, R197 ;  /* 0x000000ffff997224 */ /* 0x000fe400078e00c5 */
[----:B------:R1:W-:Y:S03]  /*4260*/  MUFU.EX2 R197, R8 ;  /* 0x0000000800c57308 */ /* 0x0003e60000000800 */
[C---:B------:R-:W-:Y:S08]  /*4270*/  HMMA.16816.F32.BF16 R96, R4.reuse, R18, R84 ;  /* 0x000000120460723c */ /* 0x040ff00000041854 */
[----:B------:R-:W-:Y:S01]  /*4280*/  HMMA.16816.F32.BF16 R124, R4, R28, R112 ;  /* 0x0000001c047c723c */ /* 0x000fe20000041870 */
[----:B-1----:R-:W-:-:S07]  /*4290*/  FFMA.FTZ R8, R152, c[0x0][0x2d0], -R13 ;  /* 0x0000b40098087a23 */ /* 0x002fce000001080d */
[C---:B------:R-:W-:Y:S01]  /*42a0*/  HMMA.16816.F32.BF16 R92, R4.reuse, R30, R80 ;  /* 0x0000001e045c723c */ /* 0x040fe20000041850 */
[----:B------:R-:W-:Y:S02]  /*42b0*/  IMAD.MOV.U32 R152, RZ, RZ, R196 ;  /* 0x000000ffff987224 */ /* 0x000fe400078e00c4 */
[----:B------:R1:W-:Y:S05]  /*42c0*/  MUFU.EX2 R196, R8 ;  /* 0x0000000800c47308 */ /* 0x0003ea0000000800 */
[C---:B------:R-:W-:Y:S08]  /*42d0*/  HMMA.16816.F32.BF16 R88, R4.reuse, R34, R76 ;  /* 0x000000220458723c */ /* 0x040ff0000004184c */
[----:B------:R-:W-:Y:S01]  /*42e0*/  HMMA.16816.F32.BF16 R84, R4, R38, R68 ;  /* 0x000000260454723c */ /* 0x000fe20000041844 */
[----:B-1----:R-:W-:-:S02]  /*42f0*/  FFMA.FTZ R8, R155, c[0x0][0x2d0], -R12 ;  /* 0x0000b4009b087a23 */ /* 0x002fc4000001080c */
[----:B------:R-:W-:-:S04]  /*4300*/  IMAD.MOV.U32 R155, RZ, RZ, R100 ;  /* 0x000000ffff9b7224 */ /* 0x000fc800078e0064 */
[----:B-----5:R-:W-:Y:S02]  /*4310*/  F2FP.BF16.PACK_AB R4, R183, R235 ;  /* 0x000000ebb704723e */ /* 0x020fe400000010ff */
[----:B------:R-:W-:Y:S02]  /*4320*/  F2FP.BF16.PACK_AB R5, R191, R209 ;  /* 0x000000d1bf05723e */ /* 0x000fe400000010ff */
[----:B------:R-:W-:Y:S02]  /*4330*/  F2FP.BF16.PACK_AB R6, R213, R233 ;  /* 0x000000e9d506723e */ /* 0x000fe400000010ff */
[----:B------:R-:W-:-:S07]  /*4340*/  F2FP.BF16.PACK_AB R7, R206, R208 ;  /* 0x000000d0ce07723e */ /* 0x000fce00000010ff */
[C---:B------:R-:W-:Y:S08]  /*4350*/  HMMA.16816.F32.BF16 R76, R4.reuse, R20, R64 ;  /* 0x00000014044c723c */ /* 0x040ff00000041840 */
[C---:B------:R-:W-:Y:S08]  /*4360*/  HMMA.16816.F32.BF16 R64, R4.reuse, R32, R48 ;  /* 0x000000200440723c */ /* 0x040ff00000041830 */
[C---:B------:R-:W-:Y:S01]  /*4370*/  HMMA.16816.F32.BF16 R48, R4.reuse, R22, R140 ;  /* 0x000000160430723c */ /* 0x040fe2000004188c */
[----:B------:R-:W1:Y:S06]  /*4380*/  LDSM.16.MT88.4 R20, [R217+0x1900] ;  /* 0x00190000d914783b */ /* 0x000e6c0000004200 */
[----:B------:R-:W-:Y:S01]  /*4390*/  IMAD.MOV.U32 R141, RZ, RZ, R181 ;  /* 0x000000ffff8d7224 */ /* 0x000fe200078e00b5 */
[----:B------:R-:W-:Y:S01]  /*43a0*/  HMMA.16816.F32.BF16 R80, R4, R24, R72 ;  /* 0x000000180450723c */ /* 0x000fe20000041848 */
[----:B------:R3:W-:Y:S01]  /*43b0*/  MUFU.EX2 R181, R14 ;  /* 0x0000000e00b57308 */ /* 0x0007e20000000800 */
[----:B------:R-:W-:-:S02]  /*43c0*/  IMAD.MOV.U32 R143, RZ, RZ, R183 ;  /* 0x000000ffff8f7224 */ /* 0x000fc400078e00b7 */
[----:B------:R-:W-:-:S04]  /*43d0*/  IMAD.MOV.U32 R142, RZ, RZ, R182 ;  /* 0x000000ffff8e7224 */ /* 0x000fc800078e00b6 */
[C---:B------:R-:W-:Y:S01]  /*43e0*/  HMMA.16816.F32.BF16 R72, R4.reuse, R16, R60 ;  /* 0x000000100448723c */ /* 0x040fe2000004183c */
[----:B------:R4:W-:Y:S07]  /*43f0*/  MUFU.EX2 R183, R8 ;  /* 0x0000000800b77308 */ /* 0x0009ee0000000800 */
[----:B------:R-:W-:Y:S01]  /*4400*/  HMMA.16816.F32.BF16 R68, R4, R28, R52 ;  /* 0x0000001c0444723c */ /* 0x000fe20000041834 */
[----:B---3--:R-:W-:-:S04]  /*4410*/  FFMA.FTZ R14, R167, c[0x0][0x2d0], -R0 ;  /* 0x0000b400a70e7a23 */ /* 0x008fc80000010800 */
[----:B------:R3:W-:Y:S03]  /*4420*/  MUFU.EX2 R106, R14 ;  /* 0x0000000e006a7308 */ /* 0x0007e60000000800 */
[----:B------:R-:W-:Y:S01]  /*4430*/  HMMA.16816.F32.BF16 R192, R4, R36, R44 ;  /* 0x0000002404c0723c */ /* 0x000fe2000004182c */
[----:B----4-:R-:W-:-:S04]  /*4440*/  FFMA.FTZ R8, R164, c[0x0][0x2d0], -R12 ;  /* 0x0000b400a4087a23 */ /* 0x010fc8000001080c */
[----:B------:R4:W5:Y:S03]  /*4450*/  MUFU.EX2 R182, R8 ;  /* 0x0000000800b67308 */ /* 0x0009660000000800 */
[----:B------:R-:W-:Y:S01]  /*4460*/  HMMA.16816.F32.BF16 R40, R4, R30, R148 ;  /* 0x0000001e0428723c */ /* 0x000fe20000041894 */
[----:B------:R-:W-:Y:S01]  /*4470*/  LDSM.16.MT88.4 R28, [R217+0x2900] ;  /* 0x00290000d91c783b */ /* 0x000fe20000004200 */
[----:B---3--:R-:W-:-:S06]  /*4480*/  FFMA.FTZ R14, R184, c[0x0][0x2d0], -R0 ;  /* 0x0000b400b80e7a23 */ /* 0x008fcc0000010800 */
[C---:B------:R-:W-:Y:S01]  /*4490*/  HMMA.16816.F32.BF16 R60, R4.reuse, R26, R144 ;  /* 0x0000001a043c723c */ /* 0x040fe20000041890 */
[----:B------:R3:W1:Y:S01]  /*44a0*/  MUFU.EX2 R101, R14 ;  /* 0x0000000e00657308 */ /* 0x0006620000000800 */
[----:B------:R-:W-:Y:S04]  /*44b0*/  LDSM.16.MT88.4 R24, [R218+0x1900] ;  /* 0x00190000da18783b */ /* 0x000fe80000004200 */
[----:B----4-:R-:W-:Y:S01]  /*44c0*/  LDSM.16.MT88.4 R8, [R218+0x900] ;  /* 0x00090000da08783b */ /* 0x010fe20000004200 */
[----:B------:R-:W-:Y:S01]  /*44d0*/  IMAD.MOV.U32 R145, RZ, RZ, R57 ;  /* 0x000000ffff917224 */ /* 0x000fe200078e0039 */
[----:B------:R-:W-:Y:S01]  /*44e0*/  HMMA.16816.F32.BF16 R44, R4, R18, R132 ;  /* 0x00000012042c723c */ /* 0x000fe20000041884 */
[----:B------:R-:W-:Y:S01]  /*44f0*/  IMAD.MOV.U32 R147, RZ, RZ, R59 ;  /* 0x000000ffff937224 */ /* 0x000fe200078e003b */
[----:B------:R-:W4:Y:S01]  /*4500*/  LDSM.16.MT88.4 R16, [R217+0x900] ;  /* 0x00090000d910783b */ /* 0x000f220000004200 */
[----:B------:R-:W-:-:S02]  /*4510*/  IMAD.MOV.U32 R146, RZ, RZ, R58 ;  /* 0x000000ffff927224 */ /* 0x000fc400078e003a */
[----:B------:R-:W-:-:S03]  /*4520*/  IMAD.MOV.U32 R144, RZ, RZ, R191 ;  /* 0x000000ffff907224 */ /* 0x000fc600078e00bf */
[C---:B------:R-:W-:Y:S01]  /*4530*/  HMMA.16816.F32.BF16 R52, R4.reuse, R34, R156 ;  /* 0x000000220434723c */ /* 0x040fe2000004189c */
[----:B---3--:R-:W-:Y:S01]  /*4540*/  FFMA.FTZ R14, R186, c[0x0][0x2d0], -R0 ;  /* 0x0000b400ba0e7a23 */ /* 0x008fe20000010800 */
[----:B------:R-:W3:Y:S03]  /*4550*/  LDSM.16.MT88.4 R32, [R218+0x2900] ;  /* 0x00290000da20783b */ /* 0x000ee60000004200 */
[----:B------:R1:W-:Y:S01]  /*4560*/  MUFU.EX2 R102, R14 ;  /* 0x0000000e00667308 */ /* 0x0003e20000000800 */
[----:B------:R-:W3:Y:S02]  /*4570*/  LDSM.16.MT88.4 R156, [R217+0x1d00] ;  /* 0x001d0000d99c783b */ /* 0x000ee40000004200 */
[----:B------:R-:W-:Y:S07]  /*4580*/  HMMA.16816.F32.BF16 R36, R4, R38, R168 ;  /* 0x000000260424723c */ /* 0x000fee00000418a8 */
[----:B--2---:R-:W-:-:S02]  /*4590*/  F2FP.BF16.PACK_AB R4, R198, R199 ;  /* 0x000000c7c604723e */ /* 0x004fc400000010ff */
[----:B-----5:R-:W-:Y:S02]  /*45a0*/  F2FP.BF16.PACK_AB R5, R182, R183 ;  /* 0x000000b7b605723e */ /* 0x020fe400000010ff */
[----:B------:R-:W-:Y:S01]  /*45b0*/  F2FP.BF16.PACK_AB R6, R196, R197 ;  /* 0x000000c5c406723e */ /* 0x000fe200000010ff */
[----:B-1----:R-:W-:Y:S01]  /*45c0*/  FFMA.FTZ R14, R185, c[0x0][0x2d0], -R0 ;  /* 0x0000b400b90e7a23 */ /* 0x002fe20000010800 */
[----:B------:R-:W-:-:S03]  /*45d0*/  F2FP.BF16.PACK_AB R7, R181, R180 ;  /* 0x000000b4b507723e */ /* 0x000fc600000010ff */
[----:B------:R1:W-:Y:S04]  /*45e0*/  MUFU.EX2 R107, R14 ;  /* 0x0000000e006b7308 */ /* 0x0003e80000000800 */
[C---:B------:R-:W-:Y:S08]  /*45f0*/  HMMA.16816.F32.BF16 R148, R4.reuse, R20, R160 ;  /* 0x000000140494723c */ /* 0x040ff000000418a0 */
[----:B----4-:R-:W-:Y:S01]  /*4600*/  HMMA.16816.F32.BF16 R112, R4, R16, R176 ;  /* 0x000000100470723c */ /* 0x010fe200000418b0 */
[----:B-1----:R-:W-:-:S04]  /*4610*/  FFMA.FTZ R14, R189, c[0x0][0x2d0], -R3 ;  /* 0x0000b400bd0e7a23 */ /* 0x002fc80000010803 */
[----:B------:R1:W-:Y:S03]  /*4620*/  MUFU.EX2 R57, R14 ;  /* 0x0000000e00397308 */ /* 0x0003e60000000800 */
[C---:B------:R-:W-:Y:S01]  /*4630*/  HMMA.16816.F32.BF16 R132, R4.reuse, R8, R172 ;  /* 0x000000080484723c */ /* 0x040fe200000418ac */
[----:B------:R-:W-:Y:S07]  /*4640*/  LDSM.16.MT88.4 R172, [R218+0x1d00] ;  /* 0x001d0000daac783b */ /* 0x000fee0000004200 */
[----:B------:R-:W-:Y:S01]  /*4650*/  HMMA.16816.F32.BF16 R164, R4, R24, R124 ;  /* 0x0000001804a4723c */ /* 0x000fe2000004187c */
[----:B------:R-:W2:Y:S01]  /*4660*/  LDSM.16.MT88.4 R124, [R217+0xd00] ;  /* 0x000d0000d97c783b */ /* 0x000ea20000004200 */
[----:B-1----:R-:W-:-:S06]  /*4670*/  FFMA.FTZ R14, R187, c[0x0][0x2d0], -R3 ;  /* 0x0000b400bb0e7a23 */ /* 0x002fcc0000010803 */
[C---:B------:R-:W-:Y:S01]  /*4680*/  HMMA.16816.F32.BF16 R120, R4.reuse, R18, R120 ;  /* 0x000000120478723c */ /* 0x040fe20000041878 */
[----:B------:R1:W4:Y:S07]  /*4690*/  MUFU.EX2 R100, R14 ;  /* 0x0000000e00647308 */ /* 0x00032e0000000800 */
[C---:B------:R-:W-:Y:S08]  /*46a0*/  HMMA.16816.F32.BF16 R184, R4.reuse, R28, R116 ;  /* 0x0000001c04b8723c */ /* 0x040ff00000041874 */
[----:B------:R-:W-:Y:S01]  /*46b0*/  HMMA.16816.F32.BF16 R136, R4, R10, R136 ;  /* 0x0000000a0488723c */ /* 0x000fe20000041888 */
[----:B-1----:R-:W-:-:S04]  /*46c0*/  FFMA.FTZ R14, R190, c[0x0][0x2d0], -R3 ;  /* 0x0000b400be0e7a23 */ /* 0x002fc80000010803 */
[----:B------:R1:W-:Y:S03]  /*46d0*/  MUFU.EX2 R59, R14 ;  /* 0x0000000e003b7308 */ /* 0x0003e60000000800 */
[C---:B------:R-:W-:Y:S08]  /*46e0*/  HMMA.16816.F32.BF16 R96, R4.reuse, R22, R96 ;  /* 0x000000160460723c */ /* 0x040ff00000041860 */
[----:B------:R-:W-:Y:S01]  /*46f0*/  HMMA.16816.F32.BF16 R168, R4, R26, R92 ;  /* 0x0000001a04a8723c */ /* 0x000fe2000004185c */
[----:B-1----:R-:W-:-:S07]  /*4700*/  FFMA.FTZ R14, R188, c[0x0][0x2d0], -R3 ;  /* 0x0000b400bc0e7a23 */ /* 0x002fce0000010803 */
[C---:B------:R-:W-:Y:S01]  /*4710*/  HMMA.16816.F32.BF16 R88, R4.reuse, R30, R88 ;  /* 0x0000001e0458723c */ /* 0x040fe20000041858 */
[----:B------:R1:W5:Y:S07]  /*4720*/  MUFU.EX2 R58, R14 ;  /* 0x0000000e003a7308 */ /* 0x00036e0000000800 */
[C---:B---3--:R-:W-:Y:S08]  /*4730*/  HMMA.16816.F32.BF16 R188, R4.reuse, R32, R108 ;  /* 0x0000002004bc723c */ /* 0x048ff0000004186c */
[----:B------:R-:W-:Y:S01]  /*4740*/  HMMA.16816.F32.BF16 R116, R4, R34, R84 ;  /* 0x000000220474723c */ /* 0x000fe20000041854 */
[----:B-1----:R-:W-:-:S06]  /*4750*/  IMAD.MOV.U32 R14, RZ, RZ, R129 ;  /* 0x000000ffff0e7224 */ /* 0x002fcc00078e0081 */
[----:B------:R-:W-:Y:S02]  /*4760*/  F2FP.BF16.PACK_AB R4, R101, R106 ;  /* 0x0000006a6504723e */ /* 0x000fe400000010ff */
[----:B----4-:R-:W-:Y:S02]  /*4770*/  F2FP.BF16.PACK_AB R5, R100, R57 ;  /* 0x000000396405723e */ /* 0x010fe400000010ff */
[----:B------:R-:W-:Y:S02]  /*4780*/  F2FP.BF16.PACK_AB R6, R107, R102 ;  /* 0x000000666b06723e */ /* 0x000fe400000010ff */
[----:B-----5:R-:W-:-:S07]  /*4790*/  F2FP.BF16.PACK_AB R7, R58, R59 ;  /* 0x0000003b3a07723e */ /* 0x020fce00000010ff */
[C---:B------:R-:W-:Y:S01]  /*47a0*/  HMMA.16816.F32.BF16 R176, R4.reuse, R16, R80 ;  /* 0x0000001004b0723c */ /* 0x040fe20000041850 */
[----:B------:R-:W-:Y:S06]  /*47b0*/  LDSM.16.MT88.4 R80, [R217+0x2d00] ;  /* 0x002d0000d950783b */ /* 0x000fec0000004200 */
[----:B------:R-:W-:Y:S01]  /*47c0*/  IMAD.MOV.U32 R16, RZ, RZ, R128 ;  /* 0x000000ffff107224 */ /* 0x000fe200078e0080 */
[C---:B------:R-:W-:Y:S07]  /*47d0*/  HMMA.16816.F32.BF16 R108, R4.reuse, R10, R48 ;  /* 0x0000000a046c723c */ /* 0x040fee0000041830 */
[----:B------:R-:W-:Y:S01]  /*47e0*/  IMAD.MOV.U32 R50, RZ, RZ, R145 ;  /* 0x000000ffff327224 */ /* 0x000fe200078e0091 */
[----:B------:R-:W-:Y:S01]  /*47f0*/  HMMA.16816.F32.BF16 R128, R4, R8, R76 ;  /* 0x000000080480723c */ /* 0x000fe2000004184c */
[----:B------:R-:W-:-:S06]  /*4800*/  IMAD.MOV.U32 R51, RZ, RZ, R146 ;  /* 0x000000ffff337224 */ /* 0x000fcc00078e0092 */
[----:B------:R-:W-:Y:S01]  /*4810*/  FFMA.FTZ R8, R200, c[0x0][0x2d0], -R13 ;  /* 0x0000b400c8087a23 */ /* 0x000fe2000001080d */
[C---:B------:R-:W-:Y:S01]  /*4820*/  HMMA.16816.F32.BF16 R160, R4.reuse, R18, R60 ;  /* 0x0000001204a0723c */ /* 0x040fe2000004183c */
[----:B------:R-:W-:Y:S02]  /*4830*/  IMAD.MOV.U32 R76, RZ, RZ, R144 ;  /* 0x000000ffff4c7224 */ /* 0x000fe400078e0090 */
[----:B------:R1:W-:Y:S01]  /*4840*/  MUFU.EX2 R49, R8 ;  /* 0x0000000800317308 */ /* 0x0003e20000000800 */
[----:B------:R-:W-:Y:S02]  /*4850*/  IMAD.MOV.U32 R200, RZ, RZ, R147 ;  /* 0x000000ffffc87224 */ /* 0x000fe400078e0093 */
[----:B------:R-:W-:Y:S02]  /*4860*/  IMAD.MOV.U32 R79, RZ, RZ, R141 ;  /* 0x000000ffff4f7224 */ /* 0x000fe400078e008d */
[----:B------:R-:W-:Y:S01]  /*4870*/  HMMA.16816.F32.BF16 R60, R4, R22, R44 ;  /* 0x00000016043c723c */ /* 0x000fe2000004182c */
[----:B------:R-:W-:-:S02]  /*4880*/  IMAD.MOV.U32 R78, RZ, RZ, R142 ;  /* 0x000000ffff4e7224 */ /* 0x000fc400078e008e */
[----:B------:R-:W-:Y:S02]  /*4890*/  IMAD.MOV.U32 R77, RZ, RZ, R143 ;  /* 0x000000ffff4d7224 */ /* 0x000fe400078e008f */
[----:B------:R-:W3:Y:S02]  /*48a0*/  LDSM.16.MT88.4 R140, [R218+0xd00] ;  /* 0x000d0000da8c783b */ /* 0x000ee40000004200 */
[----:B------:R-:W-:Y:S01]  /*48b0*/  IMAD.MOV.U32 R45, RZ, RZ, R16 ;  /* 0x000000ffff2d7224 */ /* 0x000fe200078e0010 */
[----:B------:R-:W-:Y:S01]  /*48c0*/  HMMA.16816.F32.BF16 R68, R4, R24, R68 ;  /* 0x000000180444723c */ /* 0x000fe20000041844 */
[----:B------:R-:W-:Y:S02]  /*48d0*/  IMAD.MOV.U32 R47, RZ, RZ, R78 ;  /* 0x000000ffff2f7224 */ /* 0x000fe400078e004e */
[----:B-1----:R-:W-:Y:S02]  /*48e0*/  FFMA.FTZ R8, R201, c[0x0][0x2d0], -R13 ;  /* 0x0000b400c9087a23 */ /* 0x002fe4000001080d */
[----:B------:R-:W-:-:S02]  /*48f0*/  IMAD.MOV.U32 R46, RZ, RZ, R79 ;  /* 0x000000ffff2e7224 */ /* 0x000fc400078e004f */
[----:B------:R1:W4:Y:S01]  /*4900*/  MUFU.EX2 R48, R8 ;  /* 0x0000000800307308 */ /* 0x0003220000000800 */
[----:B------:R-:W-:Y:S01]  /*4910*/  HMMA.16816.F32.BF16 R144, R4, R20, R72 ;  /* 0x000000140490723c */ /* 0x000fe20000041848 */
[----:B------:R-:W-:-:S07]  /*4920*/  IMAD.MOV.U32 R201, RZ, RZ, R77 ;  /* 0x000000ffffc97224 */ /* 0x000fce00078e004d */
[----:B------:R-:W-:Y:S01]  /*4930*/  HMMA.16816.F32.BF16 R40, R4, R26, R40 ;  /* 0x0000001a0428723c */ /* 0x000fe20000041828 */
[----:B-1----:R-:W-:-:S07]  /*4940*/  FFMA.FTZ R8, R202, c[0x0][0x2d0], -R13 ;  /* 0x0000b400ca087a23 */ /* 0x002fce000001080d */
[C---:B------:R-:W-:Y:S01]  /*4950*/  HMMA.16816.F32.BF16 R64, R4.reuse, R28, R64 ;  /* 0x0000001c0440723c */ /* 0x040fe20000041840 */
[----:B------:R-:W-:Y:S01]  /*4960*/  IMAD.MOV.U32 R202, RZ, RZ, R14 ;  /* 0x000000ffffca7224 */ /* 0x000fe200078e000e */
[----:B----4-:R-:W-:Y:S01]  /*4970*/  F2FP.BF16.PACK_AB R92, R48, R49 ;  /* 0x00000031305c723e */ /* 0x010fe200000010ff */
[----:B------:R1:W-:Y:S01]  /*4980*/  MUFU.EX2 R44, R8 ;  /* 0x00000008002c7308 */ /* 0x0003e20000000800 */
[----:B------:R-:W-:Y:S02]  /*4990*/  IMAD.MOV.U32 R27, RZ, RZ, R152 ;  /* 0x000000ffff1b7224 */ /* 0x000fe400078e0098 */
[----:B------:R-:W-:Y:S02]  /*49a0*/  IMAD.MOV.U32 R26, RZ, RZ, R153 ;  /* 0x000000ffff1a7224 */ /* 0x000fe400078e0099 */
[----:B------:R-:W-:Y:S01]  /*49b0*/  HMMA.16816.F32.BF16 R52, R4, R30, R52 ;  /* 0x0000001e0434723c */ /* 0x000fe20000041834 */
[----:B------:R-:W-:-:S07]  /*49c0*/  IMAD.MOV.U32 R29, RZ, RZ, R15 ;  /* 0x000000ffff1d7224 */ /* 0x000fce00078e000f */
[C---:B------:R-:W-:Y:S01]  /*49d0*/  HMMA.16816.F32.BF16 R84, R4.reuse, R32, R192 ;  /* 0x000000200454723c */ /* 0x040fe200000418c0 */
[----:B-1----:R-:W-:Y:S02]  /*49e0*/  FFMA.FTZ R8, R203, c[0x0][0x2d0], -R13 ;  /* 0x0000b400cb087a23 */ /* 0x002fe4000001080d */
[----:B------:R-:W-:Y:S02]  /*49f0*/  IMAD.MOV.U32 R203, RZ, RZ, R155 ;  /* 0x000000ffffcb7224 */ /* 0x000fe400078e009b */
[----:B------:R1:W4:Y:S03]  /*4a00*/  MUFU.EX2 R25, R8 ;  /* 0x0000000800197308 */ /* 0x0003260000000800 */
[----:B------:R-:W-:Y:S07]  /*4a10*/  HMMA.16816.F32.BF16 R36, R4, R34, R36 ;  /* 0x000000220424723c */ /* 0x000fee0000041824 */
[----:B------:R-:W-:-:S02]  /*4a20*/  FFMA.FTZ R4, R212, c[0x0][0x2d0], -R0 ;  /* 0x0000b400d4047a23 */ /* 0x000fc40000010800 */
[----:B------:R-:W-:Y:S02]  /*4a30*/  FADD.FTZ R5, R244, R243 ;  /* 0x000000f3f4057221 */ /* 0x000fe40000010000 */
[----:B------:R5:W-:Y:S01]  /*4a40*/  MUFU.EX2 R18, R4 ;  /* 0x0000000400127308 */ /* 0x000be20000000800 */
[----:B-1----:R-:W-:Y:S01]  /*4a50*/  FFMA.FTZ R8, R211, c[0x0][0x2d0], -R12 ;  /* 0x0000b400d3087a23 */ /* 0x002fe2000001080c */
[----:B----4-:R-:W-:Y:S01]  /*4a60*/  F2FP.BF16.PACK_AB R94, R25, R44 ;  /* 0x0000002c195e723e */ /* 0x010fe200000010ff */
[----:B------:R-:W-:-:S05]  /*4a70*/  IMAD.MOV.U32 R211, RZ, RZ, R154 ;  /* 0x000000ffffd37224 */ /* 0x000fca00078e009a */
[----:B------:R1:W-:Y:S01]  /*4a80*/  MUFU.EX2 R24, R8 ;  /* 0x0000000800187308 */ /* 0x0003e20000000800 */
[----:B-----5:R-:W-:-:S04]  /*4a90*/  FADD.FTZ R4, R211, R29 ;  /* 0x0000001dd3047221 */ /* 0x020fc80000010000 */
[----:B------:R-:W-:Y:S02]  /*4aa0*/  FADD.FTZ R7, R203, R4 ;  /* 0x00000004cb077221 */ /* 0x000fe40000010000 */
[----:B-1----:R-:W-:-:S04]  /*4ab0*/  FFMA.FTZ R8, R205, c[0x0][0x2d0], -R12 ;  /* 0x0000b400cd087a23 */ /* 0x002fc8000001080c */
[----:B------:R1:W4:Y:S02]  /*4ac0*/  MUFU.EX2 R23, R8 ;  /* 0x0000000800177308 */ /* 0x0003240000000800 */
[----:B-1----:R-:W-:Y:S01]  /*4ad0*/  FFMA.FTZ R8, R204, c[0x0][0x2d0], -R12 ;  /* 0x0000b400cc087a23 */ /* 0x002fe2000001080c */
[----:B----4-:R-:W-:-:S05]  /*4ae0*/  F2FP.BF16.PACK_AB R93, R23, R24 ;  /* 0x00000018175d723e */ /* 0x010fca00000010ff */
[----:B------:R1:W-:Y:S02]  /*4af0*/  MUFU.EX2 R21, R8 ;  /* 0x0000000800157308 */ /* 0x0003e40000000800 */
[----:B-1----:R-:W-:Y:S02]  /*4b00*/  FFMA.FTZ R8, R210, c[0x0][0x2d0], -R12 ;  /* 0x0000b400d2087a23 */ /* 0x002fe4000001080c */
[----:B------:R-:W-:-:S04]  /*4b10*/  FADD.FTZ R12, R246, R5 ;  /* 0x00000005f60c7221 */ /* 0x000fc80000010000 */
[----:B------:R1:W4:Y:S01]  /*4b20*/  MUFU.EX2 R22, R8 ;  /* 0x0000000800167308 */ /* 0x0003220000000800 */
[----:B------:R-:W-:Y:S02]  /*4b30*/  FADD.FTZ R4, R250, R12 ;  /* 0x0000000cfa047221 */ /* 0x000fe40000010000 */
[----:B-1----:R-:W-:Y:S01]  /*4b40*/  FFMA.FTZ R8, R239, c[0x0][0x2d0], -R0 ;  /* 0x0000b400ef087a23 */ /* 0x002fe20000010800 */
[----:B----4-:R-:W-:-:S04]  /*4b50*/  F2FP.BF16.PACK_AB R95, R22, R21 ;  /* 0x00000015165f723e */ /* 0x010fc800000010ff */
[----:B------:R1:W-:Y:S03]  /*4b60*/  MUFU.EX2 R20, R8 ;  /* 0x0000000800147308 */ /* 0x0003e60000000800 */
[C---:B------:R-:W-:Y:S08]  /*4b70*/  HMMA.16816.F32.BF16 R152, R92.reuse, R158, R96 ;  /* 0x0000009e5c98723c */ /* 0x040ff00000041860 */
[----:B--2---:R-:W-:Y:S01]  /*4b80*/  HMMA.16816.F32.BF16 R112, R92, R124, R112 ;  /* 0x0000007c5c70723c */ /* 0x004fe20000041870 */
[----:B-1----:R-:W-:-:S02]  /*4b90*/  FFMA.FTZ R8, R207, c[0x0][0x2d0], -R0 ;  /* 0x0000b400cf087a23 */ /* 0x002fc40000010800 */
[----:B------:R-:W-:Y:S02]  /*4ba0*/  FFMA.FTZ R0, R214, c[0x0][0x2d0], -R0 ;  /* 0x0000b400d6007a23 */ /* 0x000fe40000010800 */
[----:B------:R1:W2:Y:S03]  /*4bb0*/  MUFU.EX2 R19, R8 ;  /* 0x0000000800137308 */ /* 0x0002a60000000800 */
[C---:B------:R-:W-:Y:S05]  /*4bc0*/  HMMA.16816.F32.BF16 R120, R92.reuse, R126, R120 ;  /* 0x0000007e5c78723c */ /* 0x040fea0000041878 */
[----:B------:R4:W5:Y:S03]  /*4bd0*/  MUFU.EX2 R17, R0 ;  /* 0x0000000000117308 */ /* 0x0009660000000800 */
[----:B---3--:R-:W-:Y:S01]  /*4be0*/  HMMA.16816.F32.BF16 R132, R92, R140, R132 ;  /* 0x0000008c5c84723c */ /* 0x008fe20000041884 */
[----:B-1----:R-:W1:Y:S01]  /*4bf0*/  LDSM.16.MT88.4 R8, [R218+0x2d00] ;  /* 0x002d0000da08783b */ /* 0x002e620000004200 */
[----:B--2---:R-:W-:-:S06]  /*4c00*/  F2FP.BF16.PACK_AB R96, R19, R20 ;  /* 0x000000141360723e */ /* 0x004fcc00000010ff */
[----:B------:R-:W-:Y:S01]  /*4c10*/  HMMA.16816.F32.BF16 R136, R92, R142, R136 ;  /* 0x0000008e5c88723c */ /* 0x000fe20000041888 */
[----:B----4-:R-:W-:Y:S01]  /*4c20*/  FFMA.FTZ R0, R200, c[0x0][0x2d0], -R3 ;  /* 0x0000b400c8007a23 */ /* 0x010fe20000010803 */
[----:B-----5:R-:W-:Y:S01]  /*4c30*/  F2FP.BF16.PACK_AB R98, R17, R18 ;  /* 0x000000121162723e */ /* 0x020fe200000010ff */
[----:B------:R-:W-:-:S05]  /*4c40*/  IMAD.MOV.U32 R200, RZ, RZ, R76 ;  /* 0x000000ffffc87224 */ /* 0x000fca00078e004c */
[C---:B------:R-:W-:Y:S01]  /*4c50*/  HMMA.16816.F32.BF16 R148, R92.reuse, R156, R148 ;  /* 0x0000009c5c94723c */ /* 0x040fe20000041894 */
[----:B------:R2:W-:Y:S07]  /*4c60*/  MUFU.EX2 R13, R0 ;  /* 0x00000000000d7308 */ /* 0x0005ee0000000800 */
[C---:B------:R-:W-:Y:S08]  /*4c70*/  HMMA.16816.F32.BF16 R76, R92.reuse, R82, R88 ;  /* 0x000000525c4c723c */ /* 0x040ff00000041858 */
[----:B------:R-:W-:Y:S01]  /*4c80*/  HMMA.16816.F32.BF16 R164, R92, R172, R164 ;  /* 0x000000ac5ca4723c */ /* 0x000fe200000418a4 */
[----:B--2---:R-:W-:-:S04]  /*4c90*/  FFMA.FTZ R0, R215, c[0x0][0x2d0], -R3 ;  /* 0x0000b400d7007a23 */ /* 0x004fc80000010803 */
[----:B------:R2:W3:Y:S03]  /*4ca0*/  MUFU.EX2 R14, R0 ;  /* 0x00000000000e7308 */ /* 0x0004e60000000800 */
[C---:B------:R-:W-:Y:S08]  /*4cb0*/  HMMA.16816.F32.BF16 R168, R92.reuse, R174, R168 ;  /* 0x000000ae5ca8723c */ /* 0x040ff000000418a8 */
[----:B------:R-:W-:Y:S01]  /*4cc0*/  HMMA.16816.F32.BF16 R72, R92, R80, R184 ;  /* 0x000000505c48723c */ /* 0x000fe200000418b8 */
[--C-:B--2---:R-:W-:Y:S01]  /*4cd0*/  FFMA.FTZ R0, R234, c[0x0][0x2d0], -R3.reuse ;  /* 0x0000b400ea007a23 */ /* 0x104fe20000010803 */
[----:B---3--:R-:W-:Y:S01]  /*4ce0*/  F2FP.BF16.PACK_AB R97, R14, R13 ;  /* 0x0000000d0e61723e */ /* 0x008fe200000010ff */
[----:B------:R-:W-:-:S05]  /*4cf0*/  FFMA.FTZ R3, R237, c[0x0][0x2d0], -R3 ;  /* 0x0000b400ed037a23 */ /* 0x000fca0000010803 */
[C---:B-1----:R-:W-:Y:S01]  /*4d00*/  HMMA.16816.F32.BF16 R88, R92.reuse, R8, R188 ;  /* 0x000000085c58723c */ /* 0x042fe200000418bc */
[----:B------:R1:W-:Y:S07]  /*4d10*/  MUFU.EX2 R15, R0 ;  /* 0x00000000000f7308 */ /* 0x0003ee0000000800 */
[----:B------:R-:W-:Y:S01]  /*4d20*/  HMMA.16816.F32.BF16 R92, R92, R10, R116 ;  /* 0x0000000a5c5c723c */ /* 0x000fe20000041874 */
[----:B------:R2:W3:Y:S01]  /*4d30*/  MUFU.EX2 R16, R3 ;  /* 0x0000000300107308 */ /* 0x0004e20000000800 */
[----:B-1----:R-:W-:-:S04]  /*4d40*/  FADD.FTZ R0, R251, R247 ;  /* 0x000000f7fb007221 */ /* 0x002fc80000010000 */
[----:B------:R-:W-:Y:S02]  /*4d50*/  FADD.FTZ R0, R252, R0 ;  /* 0x00000000fc007221 */ /* 0x000fe40000010000 */
[----:B--2---:R-:W-:Y:S01]  /*4d60*/  FADD.FTZ R3, R27, R26 ;  /* 0x0000001a1b037221 */ /* 0x004fe20000010000 */
[----:B---3--:R-:W-:Y:S01]  /*4d70*/  F2FP.BF16.PACK_AB R99, R16, R15 ;  /* 0x0000000f1063723e */ /* 0x008fe200000010ff */
[----:B------:R-:W-:Y:S02]  /*4d80*/  FADD.FTZ R5, R45, R0 ;  /* 0x000000002d057221 */ /* 0x000fe40000010000 */
[----:B------:R-:W-:Y:S02]  /*4d90*/  FADD.FTZ R6, R202, R3 ;  /* 0x00000003ca067221 */ /* 0x000fe40000010000 */
[----:B------:R-:W-:Y:S02]  /*4da0*/  FADD.FTZ R3, R46, R7 ;  /* 0x000000072e037221 */ /* 0x000fe40000010000 */
[----:B------:R-:W-:Y:S01]  /*4db0*/  FADD.FTZ R0, R47, R6 ;  /* 0x000000062f007221 */ /* 0x000fe20000010000 */
[----:B------:R-:W-:Y:S01]  /*4dc0*/  HMMA.16816.F32.BF16 R116, R96, R124, R176 ;  /* 0x0000007c6074723c */ /* 0x000fe200000418b0 */
[----:B------:R-:W-:-:S02]  /*4dd0*/  FADD.FTZ R7, R235, R5 ;  /* 0x00000005eb077221 */ /* 0x000fc40000010000 */
[----:B------:R-:W-:Y:S02]  /*4de0*/  FADD.FTZ R5, R240, R0 ;  /* 0x00000000f0057221 */ /* 0x000fe40000010000 */
[----:B------:R-:W-:Y:S02]  /*4df0*/  FADD.FTZ R0, R201, R7 ;  /* 0x00000007c9007221 */ /* 0x000fe40000010000 */
[----:B------:R-:W-:Y:S01]  /*4e00*/  FADD.FTZ R6, R209, R4 ;  /* 0x00000004d1067221 */ /* 0x000fe20000010000 */
[----:B------:R-:W-:Y:S01]  /*4e10*/  HMMA.16816.F32.BF16 R124, R96, R126, R160 ;  /* 0x0000007e607c723c */ /* 0x000fe200000418a0 */
[----:B------:R-:W-:Y:S02]  /*4e20*/  FADD.FTZ R4, R245, R3 ;  /* 0x00000003f5047221 */ /* 0x000fe40000010000 */
[----:B------:R-:W-:Y:S02]  /*4e30*/  FADD.FTZ R0, R233, R0 ;  /* 0x00000000e9007221 */ /* 0x000fe40000010000 */
[----:B------:R-:W-:-:S02]  /*4e40*/  FADD.FTZ R3, R200, R6 ;  /* 0x00000006c8037221 */ /* 0x000fc40000010000 */
[----:B------:R-:W-:Y:S01]  /*4e50*/  FADD.FTZ R5, R51, R5 ;  /* 0x0000000533057221 */ /* 0x000fe20000010000 */
[C---:B------:R-:W-:Y:S01]  /*4e60*/  HMMA.16816.F32.BF16 R160, R96.reuse, R172, R68 ;  /* 0x000000ac60a0723c */ /* 0x040fe20000041844 */
        /* <DEDUP_REMOVED lines=44> */
[----:B------:R1:W-:Y:S01]  /*5130*/  STL [R1+0x14], R0 ;  /* 0x0000140001007387 */ /* 0x0003e20000100800 */
[----:B------:R-:W-:Y:S01]  /*5140*/  FADD.FTZ R4, R44, R4 ;  /* 0x000000042c047221 */ /* 0x000fe20000010000 */
[----:B------:R-:W-:Y:S01]  /*5150*/  HMMA.16816.F32.BF16 R96, R96, R10, R36 ;  /* 0x0000000a6060723c */ /* 0x000fe20000041824 */
[----:B------:R-:W-:Y:S02]  /*5160*/  FADD.FTZ R6, R16, R3 ;  /* 0x0000000310067221 */ /* 0x000fe40000010000 */
[----:B------:R-:W-:-:S03]  /*5170*/  FADD.FTZ R3, R25, R4 ;  /* 0x0000000419037221 */ /* 0x000fc60000010000 */
[----:B------:R2:W-:Y:S01]  /*5180*/  STL [R1+0x18], R6 ;  /* 0x0000180601007387 */ /* 0x0005e20000100800 */
[----:B-1----:R-:W-:-:S05]  /*5190*/  FADD.FTZ R0, R22, R5 ;  /* 0x0000000516007221 */ /* 0x002fca0000010000 */
[----:B------:R2:W-:Y:S04]  /*51a0*/  STL [R1+0x20], R0 ;  /* 0x0000200001007387 */ /* 0x0005e80000100800 */
[----:B------:R2:W-:Y:S01]  /*51b0*/  STL [R1+0x1c], R3 ;  /* 0x00001c0301007387 */ /* 0x0005e20000100800 */
[----:B------:R-:W-:Y:S05]  /*51c0*/  @P0 BRA `(.L_x_2) ;  /* 0x0000437000000947 */ /* 0x000fea0003800000 */
[C---:B------:R-:W-:Y:S01]  /*51d0*/  IADD3 R50, R56.reuse, 0x20, RZ ;  /* 0x0000002038327810 */ /* 0x040fe20007ffe0ff */
[----:B------:R-:W-:Y:S01]  /*51e0*/  IMAD.MOV.U32 R107, RZ, RZ, R2 ;  /* 0x000000ffff6b7224 */ /* 0x000fe200078e0002 */
[----:B------:R-:W-:Y:S01]  /*51f0*/  IADD3 R51, R56, 0x40, RZ ;  /* 0x0000004038337810 */ /* 0x000fe20007ffe0ff */
[----:B------:R-:W-:Y:S01]  /*5200*/  IMAD.MOV.U32 R100, RZ, RZ, R104 ;  /* 0x000000ffff647224 */ /* 0x000fe200078e0068 */
[----:B--2---:R-:W-:Y:S01]  /*5210*/  SHF.R.S32.HI R0, RZ, 0x1f, R50 ;  /* 0x0000001fff007819 */ /* 0x004fe20000011432 */
[----:B------:R-:W-:Y:S01]  /*5220*/  IMAD.MOV.U32 R3, RZ, RZ, R105 ;  /* 0x000000ffff037224 */ /* 0x000fe200078e0069 */
[----:B------:R-:W-:Y:S01]  /*5230*/  SHF.R.S32.HI R4, RZ, 0x1f, R51 ;  /* 0x0000001fff047819 */ /* 0x000fe20000011433 */
[----:B------:R-:W-:Y:S01]  /*5240*/  IMAD.MOV.U32 R106, RZ, RZ, R103 ;  /* 0x000000ffff6a7224 */ /* 0x000fe200078e0067 */
[----:B------:R-:W-:Y:S01]  /*5250*/  LEA.HI R0, R0, R50, RZ, 0x3 ;  /* 0x0000003200007211 */ /* 0x000fe200078f18ff */
[----:B------:R-:W-:Y:S01]  /*5260*/  IMAD.WIDE R234, R56, 0x2, RZ ;  /* 0x0000000238ea7825 */ /* 0x000fe200078e02ff */
[----:B------:R-:W-:Y:S01]  /*5270*/  LEA.HI R4, R4, R51, RZ, 0x3 ;  /* 0x0000003304047211 */ /* 0x000fe200078f18ff */
[----:B------:R-:W-:Y:S01]  /*5280*/  UIADD3 UR7, UR7, -0x2, URZ ;  /* 0xfffffffe07077890 */ /* 0x000fe2000fffe03f */
[----:B------:R-:W-:-:S02]  /*5290*/  LOP3.LUT R0, R0, 0xfffffff8, RZ, 0xc0, !PT ;  /* 0xfffffff800007812 */ /* 0x000fc400078ec0ff */
[----:B------:R-:W-:Y:S02]  /*52a0*/  LOP3.LUT R2, R4, 0xfffffff8, RZ, 0xc0, !PT ;  /* 0xfffffff804027812 */ /* 0x000fe400078ec0ff */
[----:B------:R-:W-:Y:S02]  /*52b0*/  SHF.R.S32.HI R4, RZ, 0x1f, R0 ;  /* 0x0000001fff047819 */ /* 0x000fe40000011400 */
[----:B------:R-:W-:Y:S02]  /*52c0*/  SHF.R.S32.HI R5, RZ, 0x1f, R2 ;  /* 0x0000001fff057819 */ /* 0x000fe40000011402 */
[----:B------:R-:W2:Y:S01]  /*52d0*/  LDL R51, [R1+0x38] ;  /* 0x0000380001337983 */ /* 0x000ea20000100800 */
[C---:B------:R-:W-:Y:S01]  /*52e0*/  SHF.L.U64.HI R7, R0.reuse, 0x1, R4 ;  /* 0x0000000100077819 */ /* 0x040fe20000010204 */
[----:B------:R-:W-:Y:S01]  /*52f0*/  IMAD.SHL.U32 R6, R0, 0x2, RZ ;  /* 0x0000000200067824 */ /* 0x000fe200078e00ff */
[C---:B------:R-:W-:Y:S01]  /*5300*/  SHF.L.U64.HI R4, R2.reuse, 0x1, R5 ;  /* 0x0000000102047819 */ /* 0x040fe20000010205 */
[----:B------:R-:W-:Y:S01]  /*5310*/  IMAD.SHL.U32 R2, R2, 0x2, RZ ;  /* 0x0000000202027824 */ /* 0x000fe200078e00ff */
[----:B------:R-:W-:Y:S01]  /*5320*/  SEL R0, RZ, 0x10, P3 ;  /* 0x00000010ff007807 */ /* 0x000fe20001800000 */
[----:B------:R-:W-:Y:S01]  /*5330*/  STL [R1], R7 ;  /* 0x0000000701007387 */ /* 0x000fe20000100800 */
[----:B------:R-:W-:-:S02]  /*5340*/  SEL R5, RZ, 0x10, P5 ;  /* 0x00000010ff057807 */ /* 0x000fc40002800000 */
[----:B------:R-:W-:Y:S01]  /*5350*/  ISETP.NE.U32.AND P1, PT, R0, RZ, PT ;  /* 0x000000ff0000720c */ /* 0x000fe20003f25070 */
[----:B------:R1:W-:Y:S01]  /*5360*/  STL [R1+0x4], R6 ;  /* 0x0000040601007387 */ /* 0x0003e20000100800 */
[----:B------:R-:W-:-:S03]  /*5370*/  ISETP.NE.U32.AND P6, PT, R5, RZ, PT ;  /* 0x000000ff0500720c */ /* 0x000fc60003fc5070 */
[----:B------:R3:W-:Y:S04]  /*5380*/  STL [R1+0x8], R4 ;  /* 0x0000080401007387 */ /* 0x0007e80000100800 */
[----:B------:R4:W-:Y:S04]  /*5390*/  STL [R1+0xc], R2 ;  /* 0x00000c0201007387 */ /* 0x0009e80000100800 */
[----:B------:R5:W-:Y:S01]  /*53a0*/  STL [R1+0x4c], R0 ;  /* 0x00004c0001007387 */ /* 0x000be20000100800 */
[----:B-1----:R-:W-:Y:S02]  /*53b0*/  SEL R6, RZ, 0x10, P4 ;  /* 0x00000010ff067807 */ /* 0x002fe40002000000 */
[----:B---3--:R-:W-:-:S03]  /*53c0*/  IADD3 R4, -R0, 0x10, RZ ;  /* 0x0000001000047810 */ /* 0x008fc60007ffe1ff */
[----:B------:R1:W-:Y:S01]  /*53d0*/  STL [R1+0x48], R6 ;  /* 0x0000480601007387 */ /* 0x0003e20000100800 */
[C---:B------:R-:W-:Y:S02]  /*53e0*/  ISETP.NE.U32.AND P0, PT, R6.reuse, RZ, PT ;  /* 0x000000ff0600720c */ /* 0x040fe40003f05070 */
[----:B----4-:R-:W-:Y:S02]  /*53f0*/  IADD3 R2, -R6, 0x10, RZ ;  /* 0x0000001006027810 */ /* 0x010fe40007ffe1ff */
[----:B------:R-:W-:Y:S02]  /*5400*/  LOP3.LUT R4, R4, 0xf, RZ, 0xc0, !PT ;  /* 0x0000000f04047812 */ /* 0x000fe400078ec0ff */
[----:B-----5:R-:W-:Y:S02]  /*5410*/  IADD3 R0, -R5, 0x10, RZ ;  /* 0x0000001005007810 */ /* 0x020fe40007ffe1ff */
[----:B------:R-:W-:Y:S01]  /*5420*/  LOP3.LUT R2, R2, 0xf, RZ, 0xc0, !PT ;  /* 0x0000000f02027812 */ /* 0x000fe200078ec0ff */
[----:B------:R1:W-:Y:S01]  /*5430*/  STL [R1+0x34], R4 ;  /* 0x0000340401007387 */ /* 0x0003e20000100800 */
[----:B------:R-:W-:-:S05]  /*5440*/  LOP3.LUT R0, R0, 0xf, RZ, 0xc0, !PT ;  /* 0x0000000f00007812 */ /* 0x000fca00078ec0ff */
[----:B------:R1:W-:Y:S04]  /*5450*/  STL [R1+0x2c], R0 ;  /* 0x00002c0001007387 */ /* 0x0003e80000100800 */
[----:B------:R1:W-:Y:S01]  /*5460*/  STL [R1+0x30], R2 ;  /* 0x0000300201007387 */ /* 0x0003e20000100800 */
[----:B--2---:R-:W-:Y:S01]  /*5470*/  IMAD.SHL.U32 R233, R51, 0x2, RZ ;  /* 0x0000000233e97824 */ /* 0x004fe200078e00ff */
[----:B-1----:R-:W-:Y:S05]  /*5480*/  BRA `(.L_x_3) ;  /* 0x000003a000007947 */ /* 0x002fea0003800000 */
.L_x_5:
[----:B------:R-:W2:Y:S01]  /*5490*/  LDL R2, [R1+0x4] ;  /* 0x0000040001027983 */ /* 0x000ea20000100800 */
[----:B------:R-:W-:Y:S01]  /*54a0*/  IMAD.MOV.U32 R236, RZ, RZ, RZ ;  /* 0x000000ffffec7224 */ /* 0x000fe200078e00ff */
[----:B------:R-:W-:Y:S01]  /*54b0*/  PLOP3.LUT P0, PT, PT, PT, UP1, 0x80, 0x0 ;  /* 0x000000000000781c */ /* 0x000fe20003f0f018 */
[----:B------:R-:W-:Y:S01]  /*54c0*/  ULEA UR4, UR7, UR10, 0x6 ;  /* 0x0000000a07047291 */ /* 0x000fe2000f8e303f */
[----:B------:R-:W3:Y:S04]  /*54d0*/  LDL R104, [R1+0x10] ;  /* 0x0000100001687983 */ /* 0x000ee80000100800 */
[----:B------:R-:W4:Y:S04]  /*54e0*/  LDL R103, [R1+0xc] ;  /* 0x00000c0001677983 */ /* 0x000f280000100800 */
[----:B------:R-:W5:Y:S01]  /*54f0*/  LDL R102, [R1] ;  /* 0x0000000001667983 */ /* 0x000f620000100800 */
[----:B--2---:R-:W-:Y:S02]  /*5500*/  IMAD.MOV.U32 R105, RZ, RZ, R2 ;  /* 0x000000ffff697224 */ /* 0x004fe400078e0002 */
[----:B------:R-:W-:Y:S05]  /*5510*/  IMAD.U32 R2, RZ, RZ, UR4 ;  /* 0x00000004ff027e24 */ /* 0x000fea000f8e00ff */
[----:B---3--:R-:W-:Y:S05]  /*5520*/  IADD3 R2, R2, -0x40, R104 ;  /* 0xffffffc002027810 */ /* 0x008fea0007ffe068 */
[----:B------:R-:W-:Y:S01]  /*5530*/  @P0 IMAD.HI.U32 R4, R2, c[0x0][0x2bc], RZ ;  /* 0x0000af0002040a27 */ /* 0x000fe200078e00ff */
[----:B------:R-:W-:Y:S03]  /*5540*/  PLOP3.LUT P0, PT, PT, PT, UP1, 0x80, 0x0 ;  /* 0x000000000000781c */ /* 0x000fe60003f0f018 */
[----:B------:R-:W-:Y:S10]  /*5550*/  IMAD.MOV.U32 R0, RZ, RZ, R2 ;  /* 0x000000ffff007224 */ /* 0x000ff400078e0002 */
[----:B------:R-:W-:Y:S04]  /*5560*/  @P0 SHF.R.U32.HI R0, RZ, c[0x0][0x2c0], R4 ;  /* 0x0000b000ff000a19 */ /* 0x000fe80000011604 */
[C---:B------:R-:W-:Y:S04]  /*5570*/  @!P2 IADD3 R5, P0, R0.reuse, UR12, RZ ;  /* 0x0000000c0005ac10 */ /* 0x040fe8000ff1e0ff */
[----:B------:R-:W-:Y:S01]  /*5580*/  @!P2 LEA.HI.X.SX32 R6, R0, UR11, 0x1, P0 ;  /* 0x0000000b0006ac11 */ /* 0x000fe200080f0eff */
[----:B------:R-:W-:Y:S01]  /*5590*/  IMAD.MOV R0, RZ, RZ, -R0 ;  /* 0x000000ffff007224 */ /* 0x000fe200078e0a00 */
[C---:B------:R-:W-:Y:S03]  /*55a0*/  @!P2 LEA R4, P0, R5.reuse, c[0x0][0x2a0], 0x2 ;  /* 0x0000a8000504aa11 */ /* 0x040fe600078010ff */
[----:B------:R-:W-:Y:S01]  /*55b0*/  IMAD R238, R0, c[0x0][0x2b8], R2 ;  /* 0x0000ae0000ee7a24 */ /* 0x000fe200078e0202 */
[----:B------:R-:W-:Y:S04]  /*55c0*/  @!P2 LEA.HI.X R5, R5, c[0x0][0x2a4], R6, 0x2, P0 ;  /* 0x0000a9000505aa11 */ /* 0x000fe800000f1406 */
[----:B------:R-:W-:Y:S01]  /*55d0*/  SHF.R.S32.HI R0, RZ, 0x1f, R238 ;  /* 0x0000001fff007819 */ /* 0x000fe200000114ee */
[----:B------:R1:W2:Y:S04]  /*55e0*/  @!P2 LDG.E R236, [R4.64] ;  /* 0x0000000e04eca981 */ /* 0x0002a8000c1e1900 */
[----:B------:R-:W-:Y:S04]  /*55f0*/  IMAD R0, R0, c[0x0][0x1e0], RZ ;  /* 0x0000780000007a24 */ /* 0x000fe800078e02ff */
[C---:B------:R-:W-:Y:S02]  /*5600*/  IMAD R0, R238.reuse, c[0x0][0x1e4], R0 ;  /* 0x00007900ee007a24 */ /* 0x040fe400078e0200 */
[----:B-1----:R-:W-:Y:S04]  /*5610*/  IMAD.WIDE.U32 R4, R238, c[0x0][0x1e0], RZ ;  /* 0x00007800ee047a25 */ /* 0x002fe800078e00ff */
[----:B------:R-:W-:Y:S01]  /*5620*/  IMAD.IADD R5, R5, 0x1, R0 ;  /* 0x0000000105057824 */ /* 0x000fe200078e0200 */
[----:B--2---:R-:W-:Y:S03]  /*5630*/  SHF.R.S32.HI R2, RZ, 0x1f, R236 ;  /* 0x0000001fff027819 */ /* 0x004fe600000114ec */
[----:B------:R-:W-:Y:S04]  /*5640*/  IMAD.WIDE.U32 R4, R236, c[0x0][0x1f0], R4 ;  /* 0x00007c00ec047a25 */ /* 0x000fe800078e0004 */
[----:B------:R-:W-:Y:S01]  /*5650*/  IMAD R2, R2, c[0x0][0x1f0], RZ ;  /* 0x00007c0002027a24 */ /* 0x000fe200078e02ff */
[----:B------:R-:W-:Y:S03]  /*5660*/  IADD3 R0, P0, R4, UR18, RZ ;  /* 0x0000001204007c10 */ /* 0x000fe6000ff1e0ff */
[----:B------:R-:W-:Y:S05]  /*5670*/  IMAD R2, R236, c[0x0][0x1f4], R2 ;  /* 0x00007d00ec027a24 */ /* 0x000fea00078e0202 */
[----:B------:R-:W-:Y:S02]  /*5680*/  IADD3.X R4, R5, UR16, R2, P0, !PT ;  /* 0x0000001005047c10 */ /* 0x000fe400087fe402 */
[C---:B------:R-:W-:Y:S04]  /*5690*/  LEA R5, P0, R0.reuse, c[0x0][0x1c8], 0x1 ;  /* 0x0000720000057a11 */ /* 0x040fe800078008ff */
[----:B------:R-:W-:Y:S02]  /*56a0*/  LEA.HI.X R4, R0, c[0x0][0x1cc], R4, 0x1, P0 ;  /* 0x0000730000047a11 */ /* 0x000fe400000f0c04 */
[----:B------:R-:W1:Y:S04]  /*56b0*/  SHFL.IDX PT, R0, R5, RZ, 0x1c1f ;  /* 0x001c1fff05007589 */ /* 0x000e6800000e0000 */
[----:B------:R-:W2:Y:S01]  /*56c0*/  SHFL.IDX PT, R2, R4, RZ, 0x1c1f ;  /* 0x001c1fff04027589 */ /* 0x000ea200000e0000 */
[----:B-1----:R-:W-:Y:S05]  /*56d0*/  IADD3 R14, P0, R234, R0, RZ ;  /* 0x00000000ea0e7210 */ /* 0x002fea0007f1e0ff */
[C---:B--2---:R-:W-:Y:S01]  /*56e0*/  IMAD.X R15, R235.reuse, 0x1, R2, P0 ;  /* 0x00000001eb0f7824 */ /* 0x044fe200000e0602 */
[----:B------:R-:W-:Y:S04]  /*56f0*/  IADD3 R12, P0, R0, R105, RZ ;  /* 0x00000069000c7210 */ /* 0x000fe80007f1e0ff */
[----:B------:R-:W-:Y:S01]  /*5700*/  @!PT LDS RZ, [RZ] ;  /* 0x00000000fffff984 */ /* 0x000fe20000000800 */
[----:B------:R1:W-:Y:S01]  /*5710*/  LDGSTS.E.BYPASS.LTC128B.128 [R233+0x3100], [R14.64], !P3 ;  /* 0x031000000ee97fae */ /* 0x0003e2000d901d4e */
[----:B-----5:R-:W-:Y:S01]  /*5720*/  IMAD.X R13, R2, 0x1, R102, P0 ;  /* 0x00000001020d7824 */ /* 0x020fe200000e0666 */
[----:B----4-:R-:W-:Y:S02]  /*5730*/  IADD3 R10, P0, R0, R103, RZ ;  /* 0x00000067000a7210 */ /* 0x010fe40007f1e0ff */
[----:B------:R-:W2:Y:S03]  /*5740*/  SHFL.IDX PT, R0, R5, 0x1, 0x1c1f ;  /* 0x003c1f0005007f89 */ /* 0x000ea600000e0000 */
[--C-:B------:R-:W-:Y:S01]  /*5750*/  IMAD.X R11, R2, 0x1, R101.reuse, P0 ;  /* 0x00000001020b7824 */ /* 0x100fe200000e0665 */
[----:B------:R1:W-:Y:S04]  /*5760*/  LDGSTS.E.BYPASS.LTC128B.128 [R233+0x4100], [R12.64], !P4 ;  /* 0x041000000ce97fae */ /* 0x0003e8000e101d4e */
[----:B------:R-:W3:Y:S04]  /*5770*/  SHFL.IDX PT, R2, R4, 0x1, 0x1c1f ;  /* 0x003c1f0004027f89 */ /* 0x000ee800000e0000 */
[----:B------:R1:W-:Y:S01]  /*5780*/  LDGSTS.E.BYPASS.LTC128B.128 [R233+0x5100], [R10.64], !P5 ;  /* 0x051000000ae97fae */ /* 0x0003e2000e901d4e */
[----:B--2---:R-:W-:Y:S05]  /*5790*/  IADD3 R8, P0, R234, R0, RZ ;  /* 0x00000000ea087210 */ /* 0x004fea0007f1e0ff */
[----:B---3--:R-:W-:Y:S01]  /*57a0*/  IMAD.X R9, R235, 0x1, R2, P0 ;  /* 0x00000001eb097824 */ /* 0x008fe200000e0602 */
[----:B------:R-:W-:Y:S04]  /*57b0*/  IADD3 R6, P0, R0, R105, RZ ;  /* 0x0000006900067210 */ /* 0x000fe80007f1e0ff */
[----:B------:R1:W-:Y:S01]  /*57c0*/  LDGSTS.E.BYPASS.LTC128B.128 [R233+0x3900], [R8.64], !P3 ;  /* 0x0390000008e97fae */ /* 0x0003e2000d901d4e */
[----:B------:R-:W-:Y:S01]  /*57d0*/  IMAD.X R7, R2, 0x1, R102, P0 ;  /* 0x0000000102077824 */ /* 0x000fe200000e0666 */
[----:B------:R-:W-:Y:S04]  /*57e0*/  IADD3 R4, P0, R0, R103, RZ ;  /* 0x0000006700047210 */ /* 0x000fe80007f1e0ff */
[----:B------:R1:W-:Y:S01]  /*57f0*/  LDGSTS.E.BYPASS.LTC128B.128 [R233+0x4900], [R6.64], !P4 ;  /* 0x0490000006e97fae */ /* 0x0003e2000e101d4e */
[----:B------:R-:W-:Y:S05]  /*5800*/  IMAD.X R5, R2, 0x1, R101, P0 ;  /* 0x0000000102057824 */ /* 0x000fea00000e0665 */
[----:B------:R1:W-:Y:S01]  /*5810*/  LDGSTS.E.BYPASS.LTC128B.128 [R233+0x5900], [R4.64], !P5 ;  /* 0x0590000004e97fae */ /* 0x0003e2000e901d4e */
[----:B------:R-:W-:-:S05]  /*5820*/  BRA `(.L_x_4) ;  /* 0x000013d000007947 */ /* 0x000fca0003800000 */
.L_x_3:
[----:B------:R-:W2:Y:S01]  /*5830*/  LDL R11, [R1+0x34] ;  /* 0x00003400010b7983 */ /* 0x000ea20000100800 */
[----:B------:R-:W-:Y:S01]  /*5840*/  SHF.R.S32.HI R0, RZ, 0x1f, R238 ;  /* 0x0000001fff007819 */ /* 0x000fe200000114ee */
[----:B------:R-:W-:Y:S01]  /*5850*/  IMAD.WIDE.U32 R4, R238, c[0x0][0x208], RZ ;  /* 0x00008200ee047a25 */ /* 0x000fe200078e00ff */
[----:B------:R-:W-:Y:S01]  /*5860*/  SHF.R.S32.HI R2, RZ, 0x1f, R236 ;  /* 0x0000001fff027819 */ /* 0x000fe200000114ec */
[----:B------:R-:W3:Y:S01]  /*5870*/  LDL R10, [R1+0x30] ;  /* 0x00003000010a7983 */ /* 0x000ee20000100800 */
[----:B------:R-:W-:Y:S04]  /*5880*/  DEPBAR.LE SB0, 0x0 ;  /* 0x000080000000791a */ /* 0x000fe80000000000 */
[----:B------:R-:W3:Y:S01]  /*5890*/  LDL R8, [R1+0x4] ;  /* 0x0000040001087983 */ /* 0x000ee20000100800 */
[----:B------:R-:W-:Y:S01]  /*58a0*/  IMAD R0, R0, c[0x0][0x208], RZ ;  /* 0x0000820000007a24 */ /* 0x000fe200078e02ff */
[----:B------:R-:W-:Y:S01]  /*58b0*/  UISETP.GE.AND UP0, UPT, UR7, 0x1, UPT ;  /* 0x000000010700788c */ /* 0x000fe2000bf06270 */
[----:B------:R-:W-:Y:S01]  /*58c0*/  IMAD R2, R2, c[0x0][0x218], RZ ;  /* 0x0000860002027a24 */ /* 0x000fe200078e02ff */
[----:B------:R-:W4:Y:S01]  /*58d0*/  LDL R9, [R1+0x2c] ;  /* 0x00002c0001097983 */ /* 0x000f220000100800 */
[----:B------:R-:W-:Y:S02]  /*58e0*/  IMAD R0, R238, c[0x0][0x20c], R0 ;  /* 0x00008300ee007a24 */ /* 0x000fe400078e0200 */
[C---:B------:R-:W-:Y:S01]  /*58f0*/  IMAD R2, R236.reuse, c[0x0][0x21c], R2 ;  /* 0x00008700ec027a24 */ /* 0x040fe200078e0202 */
[----:B------:R-:W5:Y:S02]  /*5900*/  LDL R7, [R1] ;  /* 0x0000000001077983 */ /* 0x000f640000100800 */
[----:B------:R-:W-:Y:S02]  /*5910*/  IADD3 R5, R5, R0, RZ ;  /* 0x0000000005057210 */ /* 0x000fe40007ffe0ff */
[----:B------:R-:W4:Y:S03]  /*5920*/  LDL R6, [R1+0xc] ;  /* 0x00000c0001067983 */ /* 0x000f260000100800 */
[----:B------:R-:W-:Y:S01]  /*5930*/  IMAD.WIDE.U32 R4, R236, c[0x0][0x218], R4 ;  /* 0x00008600ec047a25 */ /* 0x000fe200078e0004 */
[----:B------:R-:W4:Y:S04]  /*5940*/  LDL R101, [R1+0x8] ;  /* 0x0000080001657983 */ /* 0x000f280000100800 */
[----:B------:R-:W4:Y:S04]  /*5950*/  LDL R201, [R1+0x4c] ;  /* 0x00004c0001c97983 */ /* 0x000f280000100800 */
[----:B------:R-:W-:Y:S01]  /*5960*/  BAR.SYNC.DEFER_BLOCKING 0x0 ;  /* 0x0000000000007b1d */ /* 0x000fe20000010000 */
[----:B------:R-:W-:Y:S04]  /*5970*/  IADD3 R0, P0, R4, UR20, RZ ;  /* 0x0000001404007c10 */ /* 0x000fe8000ff1e0ff */
[----:B------:R-:W-:Y:S02]  /*5980*/  IADD3.X R4, R5, UR5, R2, P0, !PT ;  /* 0x0000000505047c10 */ /* 0x000fe400087fe402 */
[C---:B------:R-:W-:Y:S04]  /*5990*/  LEA R5, P0, R0.reuse, c[0x0][0x1f8], 0x1 ;  /* 0x00007e0000057a11 */ /* 0x040fe800078008ff */
[----:B------:R-:W-:Y:S01]  /*59a0*/  LEA.HI.X R4, R0, c[0x0][0x1fc], R4, 0x1, P0 ;  /* 0x00007f0000047a11 */ /* 0x000fe200000f0c04 */
[----:B------:R-:W-:Y:S08]  /*59b0*/  LDSM.16.M88.4 R64, [R219+0x6100] ;  /* 0x00610000db40783b */ /* 0x000ff00000000200 */
[----:B------:R-:W4:Y:S04]  /*59c0*/  LDL R200, [R1+0x48] ;  /* 0x0000480001c87983 */ /* 0x000f280000100800 */
[----:B------:R-:W2:Y:S08]  /*59d0*/  SHFL.IDX PT, R0, R5, 0x1, 0x1c1f ;  /* 0x003c1f0005007f89 */ /* 0x000eb000000e0000 */
[----:B------:R-:W1:Y:S08]  /*59e0*/  SHFL.IDX PT, R2, R4, 0x1, 0x1c1f ;  /* 0x003c1f0004027f89 */ /* 0x000e7000000e0000 */
[----:B------:R-:W-:Y:S08]  /*59f0*/  LDSM.16.M88.4 R16, [R216+0x3100] ;  /* 0x00310000d810783b */ /* 0x000ff00000000200 */
[----:B------:R-:W-:Y:S08]  /*5a00*/  LDSM.16.M88.4 R60, [R219+0x7100] ;  /* 0x00710000db3c783b */ /* 0x000ff00000000200 */
[----:B------:R-:W-:Y:S08]  /*5a10*/  LDSM.16.M88.4 R32, [R216+0x3500] ;  /* 0x00350000d820783b */ /* 0x000ff00000000200 */
[----:B------:R-:W-:Y:S08]  /*5a20*/  LDSM.16.M88.4 R48, [R216+0x3900] ;  /* 0x00390000d830783b */ /* 0x000ff00000000200 */
[----:B------:R-:W-:Y:S08]  /*5a30*/  LDSM.16.M88.4 R108, [R216+0x3d00] ;  /* 0x003d0000d86c783b */ /* 0x000ff00000000200 */
[----:B------:R-:W-:Y:S08]  /*5a40*/  LDSM.16.M88.4 R176, [R220+0x6100] ;  /* 0x00610000dcb0783b */ /* 0x000ff00000000200 */
[----:B------:R-:W-:Y:S08]  /*5a50*/  LDSM.16.M88.4 R180, [R221] ;  /* 0x00000000ddb4783b */ /* 0x000ff00000000200 */
[----:B------:R-:W-:Y:S08]  /*5a60*/  LDSM.16.M88.4 R184, [R220+0x7100] ;  /* 0x00710000dcb8783b */ /* 0x000ff00000000200 */
[----:B------:R-:W-:Y:S01]  /*5a70*/  LDSM.16.M88.4 R188, [R232] ;  /* 0x00000000e8bc783b */ /* 0x000fe20000000200 */
[----:B--2---:R-:W-:Y:S04]  /*5a80*/  IADD3 R194, P1, P0, R11, R0, R234 ;  /* 0x000000000bc27210 */ /* 0x004fe8000783e0ea */
[----:B-1----:R-:W-:Y:S02]  /*5a90*/  IADD3.X R195, RZ, R2, R235, P1, P0 ;  /* 0x00000002ffc37210 */ /* 0x002fe40000fe04eb */
[----:B---3--:R-:W-:Y:S04]  /*5aa0*/  IADD3 R198, P1, P0, R10, R0, R8 ;  /* 0x000000000ac67210 */ /* 0x008fe8000783e008 */
[----:B-----5:R-:W-:Y:S02]  /*5ab0*/  IADD3.X R199, RZ, R2, R7, P1, P0 ;  /* 0x00000002ffc77210 */ /* 0x020fe40000fe0407 */
[----:B----4-:R-:W-:Y:S02]  /*5ac0*/  IADD3 R196, P1, P0, R9, R0, R6 ;  /* 0x0000000009c47210 */ /* 0x010fe4000783e006 */
[----:B------:R-:W1:Y:S02]  /*5ad0*/  SHFL.IDX PT, R0, R5, RZ, 0x1c1f ;  /* 0x001c1fff05007589 */ /* 0x000e6400000e0000 */
[----:B------:R-:W-:Y:S06]  /*5ae0*/  IADD3.X R197, RZ, R2, R101, P1, P0 ;  /* 0x00000002ffc57210 */ /* 0x000fec0000fe0465 */
[----:B------:R-:W2:Y:S01]  /*5af0*/  SHFL.IDX PT, R2, R4, RZ, 0x1c1f ;  /* 0x001c1fff04027589 */ /* 0x000ea200000e0000 */
[----:B-1----:R-:W-:Y:S04]  /*5b00*/  IADD3 R102, P0, R234, R0, RZ ;  /* 0x00000000ea667210 */ /* 0x002fe80007f1e0ff */
[----:B--2---:R-:W-:Y:S02]  /*5b10*/  IADD3.X R103, R235, R2, RZ, P0, !PT ;  /* 0x00000002eb677210 */ /* 0x004fe400007fe4ff */
[----:B------:R-:W-:Y:S04]  /*5b20*/  IADD3 R192, P0, R0, R8, RZ ;  /* 0x0000000800c07210 */ /* 0x000fe80007f1e0ff */
[----:B------:R-:W-:Y:S02]  /*5b30*/  IADD3.X R193, R2, R7, RZ, P0, !PT ;  /* 0x0000000702c17210 */ /* 0x000fe400007fe4ff */
[----:B------:R-:W-:Y:S02]  /*5b40*/  IADD3 R104, P0, R0, R6, RZ ;  /* 0x0000000600687210 */ /* 0x000fe40007f1e0ff */
[-C--:B------:R-:W-:Y:S03]  /*5b50*/  HMMA.16816.F32.BF16 R4, R64, R16.reuse, RZ ;  /* 0x000000104004723c */ /* 0x080fe600000418ff */
[----:B------:R-:W-:Y:S02]  /*5b60*/  IADD3.X R105, R2, R101, RZ, P0, !PT ;  /* 0x0000006502697210 */ /* 0x000fe400007fe4ff */
[----:B------:R-:W-:Y:S02]  /*5b70*/  ISETP.NE.U32.AND P0, PT, R201, RZ, PT ;  /* 0x000000ffc900720c */ /* 0x000fe40003f05070 */
[----:B------:R-:W-:Y:S01]  /*5b80*/  ISETP.NE.U32.AND P1, PT, R200, RZ, PT ;  /* 0x000000ffc800720c */ /* 0x000fe20003f25070 */
[C---:B------:R-:W-:Y:S08]  /*5b90*/  HMMA.16816.F32.BF16 R8, R60.reuse, R16, RZ ;  /* 0x000000103c08723c */ /* 0x040ff000000418ff */
[-C--:B------:R-:W-:Y:S08]  /*5ba0*/  HMMA.16816.F32.BF16 R12, R60, R18.reuse, RZ ;  /* 0x000000123c0c723c */ /* 0x080ff000000418ff */
        /* <DEDUP_REMOVED lines=12> */
[----:B------:R-:W-:Y:S01]  /*5c70*/  HMMA.16816.F32.BF16 R64, R64, R110, RZ ;  /* 0x0000006e4040723c */ /* 0x000fe200000418ff */
[----:B------:R-:W1:Y:S07]  /*5c80*/  LDSM.16.M88.4 R108, [R231] ;  /* 0x00000000e76c783b */ /* 0x000e6e0000000200 */
[-C--:B------:R-:W-:Y:S08]  /*5c90*/  HMMA.16816.F32.BF16 R4, R176, R180.reuse, R4 ;  /* 0x000000b4b004723c */ /* 0x080ff00000041804 */
[C---:B------:R-:W-:Y:S08]  /*5ca0*/  HMMA.16816.F32.BF16 R8, R184.reuse, R180, R8 ;  /* 0x000000b4b808723c */ /* 0x040ff00000041808 */
[-C--:B------:R-:W-:Y:S08]  /*5cb0*/  HMMA.16816.F32.BF16 R12, R184, R182.reuse, R12 ;  /* 0x000000b6b80c723c */ /* 0x080ff0000004180c */
[C---:B------:R-:W-:Y:S01]  /*5cc0*/  HMMA.16816.F32.BF16 R16, R176.reuse, R182, R16 ;  /* 0x000000b6b010723c */ /* 0x040fe20000041810 */
[----:B------:R-:W2:Y:S07]  /*5cd0*/  LDSM.16.M88.4 R180, [R230] ;  /* 0x00000000e6b4783b */ /* 0x000eae0000000200 */
[-C--:B------:R-:W-:Y:S01]  /*5ce0*/  HMMA.16816.F32.BF16 R20, R176, R188.reuse, R20 ;  /* 0x000000bcb014723c */ /* 0x080fe20000041814 */
[----:B------:R-:W-:Y:S01]  /*5cf0*/  @!PT LDS RZ, [RZ] ;  /* 0x00000000fffff984 */ /* 0x000fe20000000800 */
[----:B------:R-:W-:Y:S01]  /*5d00*/  @!PT LDS RZ, [RZ] ;  /* 0x00000000fffff984 */ /* 0x000fe20000000800 */
[----:B------:R-:W-:Y:S01]  /*5d10*/  @!PT LDS RZ, [RZ] ;  /* 0x00000000fffff984 */ /* 0x000fe20000000800 */
[----:B------:R3:W-:Y:S07]  /*5d20*/  LDGSTS.E.BYPASS.LTC128B.128 [R233+0x100], [R102.64], !P3 ;  /* 0x0010000066e97fae */ /* 0x0007ee000d901d4e */
[C---:B------:R-:W-:Y:S01]  /*5d30*/  HMMA.16816.F32.BF16 R24, R184.reuse, R188, R24 ;  /* 0x000000bcb818723c */ /* 0x040fe20000041818 */
[----:B------:R4:W-:Y:S07]  /*5d40*/  LDGSTS.E.BYPASS.LTC128B.128 [R233+0x1100], [R192.64], !P4 ;  /* 0x01100000c0e97fae */ /* 0x0009ee000e101d4e */
[-C--:B------:R-:W-:Y:S01]  /*5d50*/  HMMA.16816.F32.BF16 R28, R184, R190.reuse, R28 ;  /* 0x000000beb81c723c */ /* 0x080fe2000004181c */
[----:B------:R3:W-:Y:S07]  /*5d60*/  LDGSTS.E.BYPASS.LTC128B.128 [R233+0x2100], [R104.64], !P5 ;  /* 0x0210000068e97fae */ /* 0x0007ee000e901d4e */
[C---:B------:R-:W-:Y:S01]  /*5d70*/  HMMA.16816.F32.BF16 R32, R176.reuse, R190, R32 ;  /* 0x000000beb020723c */ /* 0x040fe20000041820 */
[----:B------:R4:W-:Y:S01]  /*5d80*/  LDGSTS.E.BYPASS.LTC128B.128.ZFILL [R233+0x900], [R194.64], P0 ;  /* 0x00900000c2e97fae */ /* 0x0009e20008141d4e */
[----:B------:R-:W-:Y:S06]  /*5d90*/  PLOP3.LUT P0, PT, PT, PT, UP0, 0x80, 0x0 ;  /* 0x000000000000781c */ /* 0x000fec0003f0f008 */
[-C--:B-1----:R-:W-:Y:S01]  /*5da0*/  HMMA.16816.F32.BF16 R36, R176, R108.reuse, R36 ;  /* 0x0000006cb024723c */ /* 0x082fe20000041824 */
[----:B------:R1:W-:Y:S07]  /*5db0*/  LDGSTS.E.BYPASS.LTC128B.128.ZFILL [R233+0x1900], [R198.64], P1 ;  /* 0x01900000c6e97fae */ /* 0x0003ee0008941d4e */
[C---:B------:R-:W-:Y:S01]  /*5dc0*/  HMMA.16816.F32.BF16 R40, R184.reuse, R108, R40 ;  /* 0x0000006cb828723c */ /* 0x040fe20000041828 */
[----:B------:R1:W-:Y:S07]  /*5dd0*/  LDGSTS.E.BYPASS.LTC128B.128.ZFILL [R233+0x2900], [R196.64], P6 ;  /* 0x02900000c4e97fae */ /* 0x0003ee000b141d4e */
[-C--:B------:R-:W-:Y:S01]  /*5de0*/  HMMA.16816.F32.BF16 R44, R184, R110.reuse, R44 ;  /* 0x0000006eb82c723c */ /* 0x080fe2000004182c */
[----:B------:R-:W-:Y:S07]  /*5df0*/  LDSM.16.M88.4 R200, [R219+0x9100] ;  /* 0x00910000dbc8783b */ /* 0x000fee0000000200 */
[C---:B------:R-:W-:Y:S01]  /*5e00*/  HMMA.16816.F32.BF16 R48, R176.reuse, R110, R48 ;  /* 0x0000006eb030723c */ /* 0x040fe20000041830 */
[----:B----4-:R-:W-:Y:S07]  /*5e10*/  LDSM.16.M88.4 R192, [R219+0x8100] ;  /* 0x00810000dbc0783b */ /* 0x010fee0000000200 */
[-C--:B--2---:R-:W-:Y:S01]  /*5e20*/  HMMA.16816.F32.BF16 R52, R176, R180.reuse, R52 ;  /* 0x000000b4b034723c */ /* 0x084fe20000041834 */
[----:B------:R-:W0:Y:S07]  /*5e30*/  LDGDEPBAR ;  /* 0x00000000000079af */ /* 0x000e2e0000000000 */
[C---:B------:R-:W-:Y:S01]  /*5e40*/  HMMA.16816.F32.BF16 R56, R184.reuse, R180, R56 ;  /* 0x000000b4b838723c */ /* 0x040fe20000041838 */
[----:B-1----:R-:W1:Y:S07]  /*5e50*/  LDSM.16.M88.4 R196, [R216+0x4100] ;  /* 0x00410000d8c4783b */ /* 0x002e6e0000000200 */
[-C--:B------:R-:W-:Y:S01]  /*5e60*/  HMMA.16816.F32.BF16 R60, R184, R182.reuse, R60 ;  /* 0x000000b6b83c723c */ /* 0x080fe2000004183c */
[----:B------:R-:W2:Y:S07]  /*5e70*/  LDSM.16.M88.4 R188, [R216+0x4500] ;  /* 0x00450000d8bc783b */ /* 0x000eae0000000200 */
[----:B------:R-:W-:Y:S01]  /*5e80*/  HMMA.16816.F32.BF16 R64, R176, R182, R64 ;  /* 0x000000b6b040723c */ /* 0x000fe20000041840 */
[----:B------:R-:W4:Y:S08]  /*5e90*/  LDSM.16.M88.4 R108, [R216+0x4900] ;  /* 0x00490000d86c783b */ /* 0x000f300000000200 */
[----:B------:R-:W5:Y:S08]  /*5ea0*/  LDSM.16.M88.4 R184, [R216+0x4d00] ;  /* 0x004d0000d8b8783b */ /* 0x000f700000000200 */
[----:B------:R-:W-:Y:S08]  /*5eb0*/  LDSM.16.M88.4 R204, [R220+0x8100] ;  /* 0x00810000dccc783b */ /* 0x000ff00000000200 */
[----:B------:R-:W3:Y:S01]  /*5ec0*/  LDSM.16.M88.4 R208, [R229] ;  /* 0x00000000e5d0783b */ /* 0x000ee20000000200 */
[-C--:B-1----:R-:W-:Y:S07]  /*5ed0*/  HMMA.16816.F32.BF16 R4, R192, R196.reuse, R4 ;  /* 0x000000c4c004723c */ /* 0x082fee0000041804 */
[----:B------:R-:W1:Y:S01]  /*5ee0*/  LDSM.16.M88.4 R212, [R220+0x9100] ;  /* 0x00910000dcd4783b */ /* 0x000e620000000200 */
[C---:B------:R-:W-:Y:S07]  /*5ef0*/  HMMA.16816.F32.BF16 R8, R200.reuse, R196, R8 ;  /* 0x000000c4c808723c */ /* 0x040fee0000041808 */
[----:B------:R-:W1:Y:S01]  /*5f00*/  LDSM.16.M88.4 R176, [R228] ;  /* 0x00000000e4b0783b */ /* 0x000e620000000200 */
[-C--:B------:R-:W-:Y:S07]  /*5f10*/  HMMA.16816.F32.BF16 R12, R200, R198.reuse, R12 ;  /* 0x000000c6c80c723c */ /* 0x080fee000004180c */
[----:B------:R-:W1:Y:S01]  /*5f20*/  LDSM.16.M88.4 R180, [R227] ;  /* 0x00000000e3b4783b */ /* 0x000e620000000200 */
[C---:B------:R-:W-:Y:S07]  /*5f30*/  HMMA.16816.F32.BF16 R16, R192.reuse, R198, R16 ;  /* 0x000000c6c010723c */ /* 0x040fee0000041810 */
[----:B------:R-:W-:Y:S01]  /*5f40*/  LDSM.16.M88.4 R196, [R216+0x5900] ;  /* 0x00590000d8c4783b */ /* 0x000fe20000000200 */
[-C--:B--2---:R-:W-:Y:S08]  /*5f50*/  HMMA.16816.F32.BF16 R20, R192, R188.reuse, R20 ;  /* 0x000000bcc014723c */ /* 0x084ff00000041814 */
[C---:B------:R-:W-:Y:S08]  /*5f60*/  HMMA.16816.F32.BF16 R24, R200.reuse, R188, R24 ;  /* 0x000000bcc818723c */ /* 0x040ff00000041818 */
[-C--:B------:R-:W-:Y:S08]  /*5f70*/  HMMA.16816.F32.BF16 R28, R200, R190.reuse, R28 ;  /* 0x000000bec81c723c */ /* 0x080ff0000004181c */
[C---:B------:R-:W-:Y:S01]  /*5f80*/  HMMA.16816.F32.BF16 R32, R192.reuse, R190, R32 ;  /* 0x000000bec020723c */ /* 0x040fe20000041820 */
[----:B------:R-:W-:Y:S07]  /*5f90*/  LDSM.16.M88.4 R188, [R216+0x5100] ;  /* 0x00510000d8bc783b */ /* 0x000fee0000000200 */
[-C--:B----4-:R-:W-:Y:S08]  /*5fa0*/  HMMA.16816.F32.BF16 R36, R192, R108.reuse, R36 ;  /* 0x0000006cc024723c */ /* 0x090ff00000041824 */
[C---:B------:R-:W-:Y:S08]  /*5fb0*/  HMMA.16816.F32.BF16 R40, R200.reuse, R108, R40 ;  /* 0x0000006cc828723c */ /* 0x040ff00000041828 */
[-C--:B------:R-:W-:Y:S08]  /*5fc0*/  HMMA.16816.F32.BF16 R44, R200, R110.reuse, R44 ;  /* 0x0000006ec82c723c */ /* 0x080ff0000004182c */
[C---:B------:R-:W-:Y:S01]  /*5fd0*/  HMMA.16816.F32.BF16 R48, R192.reuse, R110, R48 ;  /* 0x0000006ec030723c */ /* 0x040fe20000041830 */
[----:B------:R-:W2:Y:S07]  /*5fe0*/  LDSM.16.M88.4 R108, [R226] ;  /* 0x00000000e26c783b */ /* 0x000eae0000000200 */
[-C--:B-----5:R-:W-:Y:S08]  /*5ff0*/  HMMA.16816.F32.BF16 R52, R192, R184.reuse, R52 ;  /* 0x000000b8c034723c */ /* 0x0a0ff00000041834 */
[C---:B------:R-:W-:Y:S08]  /*6000*/  HMMA.16816.F32.BF16 R56, R200.reuse, R184, R56 ;  /* 0x000000b8c838723c */ /* 0x040ff00000041838 */
[-C--:B------:R-:W-:Y:S01]  /*6010*/  HMMA.16816.F32.BF16 R60, R200, R186.reuse, R60 ;  /* 0x000000bac83c723c */ /* 0x080fe2000004183c */
[----:B------:R-:W-:Y:S07]  /*6020*/  LDSM.16.M88.4 R200, [R216+0x5d00] ;  /* 0x005d0000d8c8783b */ /* 0x000fee0000000200 */
[----:B------:R-:W-:Y:S01]  /*6030*/  HMMA.16816.F32.BF16 R64, R192, R186, R64 ;  /* 0x000000bac040723c */ /* 0x000fe20000041840 */
[----:B------:R-:W4:Y:S07]  /*6040*/  LDSM.16.M88.4 R184, [R219+0xa100] ;  /* 0x00a10000dbb8783b */ /* 0x000f2e0000000200 */
[-C--:B---3--:R-:W-:Y:S01]  /*6050*/  HMMA.16816.F32.BF16 R4, R204, R208.reuse, R4 ;  /* 0x000000d0cc04723c */ /* 0x088fe20000041804 */
[----:B------:R-:W3:Y:S07]  /*6060*/  LDSM.16.M88.4 R192, [R219+0xb100] ;  /* 0x00b10000dbc0783b */ /* 0x000eee0000000200 */
[C---:B-1----:R-:W-:Y:S08]  /*6070*/  HMMA.16816.F32.BF16 R8, R212.reuse, R208, R8 ;  /* 0x000000d0d408723c */ /* 0x042ff00000041808 */
[-C--:B------:R-:W-:Y:S08]  /*6080*/  HMMA.16816.F32.BF16 R12, R212, R210.reuse, R12 ;  /* 0x000000d2d40c723c */ /* 0x080ff0000004180c */
[C---:B------:R-:W-:Y:S01]  /*6090*/  HMMA.16816.F32.BF16 R16, R204.reuse, R210, R16 ;  /* 0x000000d2cc10723c */ /* 0x040fe20000041810 */
[----:B------:R-:W-:Y:S07]  /*60a0*/  LDSM.16.M88.4 R208, [R225] ;  /* 0x00000000e1d0783b */ /* 0x000fee0000000200 */
[-C--:B------:R-:W-:Y:S08]  /*60b0*/  HMMA.16816.F32.BF16 R20, R204, R176.reuse, R20 ;  /* 0x000000b0cc14723c */ /* 0x080ff00000041814 */
[C---:B------:R-:W-:Y:S08]  /*60c0*/  HMMA.16816.F32.BF16 R24, R212.reuse, R176, R24 ;  /* 0x000000b0d418723c */ /* 0x040ff00000041818 */
[-C--:B------:R-:W-:Y:S08]  /*60d0*/  HMMA.16816.F32.BF16 R28, R212, R178.reuse, R28 ;  /* 0x000000b2d41c723c */ /* 0x080ff0000004181c */
[C---:B------:R-:W-:Y:S01]  /*60e0*/  HMMA.16816.F32.BF16 R32, R204.reuse, R178, R32 ;  /* 0x000000b2cc20723c */ /* 0x040fe20000041820 */
[----:B------:R-:W1:Y:S07]  /*60f0*/  LDSM.16.M88.4 R176, [R216+0x5500] ;  /* 0x00550000d8b0783b */ /* 0x000e6e0000000200 */
[-C--:B------:R-:W-:Y:S08]  /*6100*/  HMMA.16816.F32.BF16 R36, R204, R180.reuse, R36 ;  /* 0x000000b4cc24723c */ /* 0x080ff00000041824 */
[C---:B------:R-:W-:Y:S08]  /*6110*/  HMMA.16816.F32.BF16 R40, R212.reuse, R180, R40 ;  /* 0x000000b4d428723c */ /* 0x040ff00000041828 */
[-C--:B------:R-:W-:Y:S08]  /*6120*/  HMMA.16816.F32.BF16 R44, R212, R182.reuse, R44 ;  /* 0x000000b6d42c723c */ /* 0x080ff0000004182c */
[C---:B------:R-:W-:Y:S01]  /*6130*/  HMMA.16816.F32.BF16 R48, R204.reuse, R182, R48 ;  /* 0x000000b6cc30723c */ /* 0x040fe20000041830 */
[----:B------:R-:W5:Y:S07]  /*6140*/  LDSM.16.M88.4 R180, [R220+0xa100] ;  /* 0x00a10000dcb4783b */ /* 0x000f6e0000000200 */
[-C--:B--2---:R-:W-:Y:S08]  /*6150*/  HMMA.16816.F32.BF16 R52, R204, R108.reuse, R52 ;  /* 0x0000006ccc34723c */ /* 0x084ff00000041834 */
[C---:B------:R-:W-:Y:S08]  /*6160*/  HMMA.16816.F32.BF16 R56, R212.reuse, R108, R56 ;  /* 0x0000006cd438723c */ /* 0x040ff00000041838 */
[-C--:B------:R-:W-:Y:S08]  /*6170*/  HMMA.16816.F32.BF16 R60, R212, R110.reuse, R60 ;  /* 0x0000006ed43c723c */ /* 0x080ff0000004183c */
[----:B------:R-:W-:Y:S01]  /*6180*/  HMMA.16816.F32.BF16 R64, R204, R110, R64 ;  /* 0x0000006ecc40723c */ /* 0x000fe20000041840 */
[----:B------:R-:W2:Y:S07]  /*6190*/  LDSM.16.M88.4 R108, [R220+0xb100] ;  /* 0x00b10000dc6c783b */ /* 0x000eae0000000200 */
[-C--:B----4-:R-:W-:Y:S08]  /*61a0*/  HMMA.16816.F32.BF16 R4, R184, R188.reuse, R4 ;  /* 0x000000bcb804723c */ /* 0x090ff00000041804 */
[C---:B---3--:R-:W-:Y:S08]  /*61b0*/  HMMA.16816.F32.BF16 R8, R192.reuse, R188, R8 ;  /* 0x000000bcc008723c */ /* 0x048ff00000041808 */
[-C--:B------:R-:W-:Y:S08]  /*61c0*/  HMMA.16816.F32.BF16 R12, R192, R190.reuse, R12 ;  /* 0x000000bec00c723c */ /* 0x080ff0000004180c */
[C---:B------:R-:W-:Y:S08]  /*61d0*/  HMMA.16816.F32.BF16 R16, R184.reuse, R190, R16 ;  /* 0x000000beb810723c */ /* 0x040ff00000041810 */
[-C--:B-1----:R-:W-:Y:S08]  /*61e0*/  HMMA.16816.F32.BF16 R20, R184, R176.reuse, R20 ;  /* 0x000000b0b814723c */ /* 0x082ff00000041814 */
[C---:B------:R-:W-:Y:S08]  /*61f0*/  HMMA.16816.F32.BF16 R24, R192.reuse, R176, R24 ;  /* 0x000000b0c018723c */ /* 0x040ff00000041818 */
[-C--:B------:R-:W-:Y:S08]  /*6200*/  HMMA.16816.F32.BF16 R28, R192, R178.reuse, R28 ;  /* 0x000000b2c01c723c */ /* 0x080ff0000004181c */
        /* <DEDUP_REMOVED lines=8> */
[----:B------:R-:W-:Y:S08]  /*6290*/  HMMA.16816.F32.BF16 R64, R184, R202, R64 ;  /* 0x000000cab840723c */ /* 0x000ff00000041840 */
[-C--:B-----5:R-:W-:Y:S08]  /*62a0*/  HMMA.16816.F32.BF16 R4, R180, R208.reuse, R4 ;  /* 0x000000d0b404723c */ /* 0x0a0ff00000041804 */
[C---:B--2---:R-:W-:Y:S08]  /*62b0*/  HMMA.16816.F32.BF16 R8, R108.reuse, R208, R8 ;  /* 0x000000d06c08723c */ /* 0x044ff00000041808 */
[-C--:B------:R-:W-:Y:S08]  /*62c0*/  HMMA.16816.F32.BF16 R12, R108, R210.reuse, R12 ;  /* 0x000000d26c0c723c */ /* 0x080ff0000004180c */
[----:B------:R-:W-:Y:S01]  /*62d0*/  FMUL.FTZ R4, R4, c[0x0][0x320] ;  /* 0x0000c80004047a20 */ /* 0x000fe20000410000 */
[C---:B------:R-:W-:Y:S03]  /*62e0*/  HMMA.16816.F32.BF16 R16, R180.reuse, R210, R16 ;  /* 0x000000d2b410723c */ /* 0x040fe60000041810 */
[----:B------:R-:W1:Y:S01]  /*62f0*/  MUFU.TANH R177, R4 ;  /* 0x0000000400b17308 */ /* 0x000e620000002400 */
[----:B------:R-:W-:Y:S02]  /*6300*/  FMUL.FTZ R5, R5, c[0x0][0x320] ;  /* 0x0000c80005057a20 */ /* 0x000fe40000410000 */
[----:B------:R-:W-:Y:S02]  /*6310*/  FMUL.FTZ R6, R6, c[0x0][0x320] ;  /* 0x0000c80006067a20 */ /* 0x000fe40000410000 */
[----:B------:R-:W-:Y:S04]  /*6320*/  FMUL.FTZ R7, R7, c[0x0][0x320] ;  /* 0x0000c80007077a20 */ /* 0x000fe80000410000 */
[----:B------:R-:W-:Y:S01]  /*6330*/  FMUL.FTZ R8, R8, c[0x0][0x320] ;  /* 0x0000c80008087a20 */ /* 0x000fe20000410000 */
[----:B------:R-:W2:Y:S01]  /*6340*/  MUFU.TANH R186, R5 ;  /* 0x0000000500ba7308 */ /* 0x000ea20000002400 */
[----:B------:R-:W-:Y:S02]  /*6350*/  FMUL.FTZ R9, R9, c[0x0][0x320] ;  /* 0x0000c80009097a20 */ /* 0x000fe40000410000 */
[----:B------:R-:W-:Y:S02]  /*6360*/  FMUL.FTZ R10, R10, c[0x0][0x320] ;  /* 0x0000c8000a0a7a20 */ /* 0x000fe40000410000 */
[----:B------:R-:W-:Y:S02]  /*6370*/  FMUL.FTZ R11, R11, c[0x0][0x320] ;  /* 0x0000c8000b0b7a20 */ /* 0x000fe40000410000 */
[----:B------:R-:W-:Y:S02]  /*6380*/  FMUL.FTZ R12, R12, c[0x0][0x320] ;  /* 0x0000c8000c0c7a20 */ /* 0x000fe40000410000 */
[----:B------:R-:W-:Y:S01]  /*6390*/  FMUL.FTZ R13, R13, c[0x0][0x320] ;  /* 0x0000c8000d0d7a20 */ /* 0x000fe20000410000 */
[----:B------:R-:W3:Y:S01]  /*63a0*/  MUFU.TANH R178, R6 ;  /* 0x0000000600b27308 */ /* 0x000ee20000002400 */
[----:B------:R-:W-:Y:S02]  /*63b0*/  FMUL.FTZ R16, R16, c[0x0][0x320] ;  /* 0x0000c80010107a20 */ /* 0x000fe40000410000 */
[----:B------:R-:W-:Y:S02]  /*63c0*/  FMUL.FTZ R14, R14, c[0x0][0x320] ;  /* 0x0000c8000e0e7a20 */ /* 0x000fe40000410000 */
[----:B------:R-:W-:Y:S05]  /*63d0*/  FMUL.FTZ R15, R15, c[0x0][0x320] ;  /* 0x0000c8000f0f7a20 */ /* 0x000fea0000410000 */
[----:B------:R4:W1:Y:S10]  /*63e0*/  MUFU.TANH R188, R7 ;  /* 0x0000000700bc7308 */ /* 0x0008740000002400 */
[----:B------:R-:W1:Y:S10]  /*63f0*/  MUFU.TANH R187, R8 ;  /* 0x0000000800bb7308 */ /* 0x000e740000002400 */
[----:B------:R-:W1:Y:S01]  /*6400*/  MUFU.TANH R191, R9 ;  /* 0x0000000900bf7308 */ /* 0x000e620000002400 */
[----:B----4-:R-:W4:Y:S09]  /*6410*/  LDSM.16.M88.4 R4, [R224] ;  /* 0x00000000e004783b */ /* 0x010f320000000200 */
[----:B------:R-:W1:Y:S10]  /*6420*/  MUFU.TANH R185, R10 ;  /* 0x0000000a00b97308 */ /* 0x000e740000002400 */
[----:B------:R5:W1:Y:S10]  /*6430*/  MUFU.TANH R192, R11 ;  /* 0x0000000b00c07308 */ /* 0x000a740000002400 */
[----:B------:R1:W1:Y:S10]  /*6440*/  MUFU.TANH R176, R16 ;  /* 0x0000001000b07308 */ /* 0x0002740000002400 */
[----:B------:R2:W2:Y:S01]  /*6450*/  MUFU.TANH R184, R12 ;  /* 0x0000000c00b87308 */ /* 0x0004a20000002400 */
[----:B-----5:R-:W5:Y:S01]  /*6460*/  LDSM.16.M88.4 R8, [R223] ;  /* 0x00000000df08783b */ /* 0x020f620000000200 */
[-C--:B----4-:R-:W-:Y:S08]  /*6470*/  HMMA.16816.F32.BF16 R20, R180, R4.reuse, R20 ;  /* 0x00000004b414723c */ /* 0x090ff00000041814 */
[----:B------:R4:W2:Y:S01]  /*6480*/  MUFU.TANH R179, R13 ;  /* 0x0000000d00b37308 */ /* 0x0008a20000002400 */
[C---:B------:R-:W-:Y:S04]  /*6490*/  HMMA.16816.F32.BF16 R24, R108.reuse, R4, R24 ;  /* 0x000000046c18723c */ /* 0x040fe80000041818 */
[----:B-1----:R-:W-:Y:S02]  /*64a0*/  FMUL.FTZ R16, R17, c[0x0][0x320] ;  /* 0x0000c80011107a20 */ /* 0x002fe40000410000 */
[----:B------:R-:W-:Y:S03]  /*64b0*/  FMUL.FTZ R17, R18, c[0x0][0x320] ;  /* 0x0000c80012117a20 */ /* 0x000fe60000410000 */
[----:B------:R4:W1:Y:S01]  /*64c0*/  MUFU.TANH R190, R14 ;  /* 0x0000000e00be7308 */ /* 0x0008620000002400 */
[-C--:B------:R-:W-:Y:S03]  /*64d0*/  HMMA.16816.F32.BF16 R28, R108, R6.reuse, R28 ;  /* 0x000000066c1c723c */ /* 0x080fe6000004181c */
[----:B------:R-:W-:Y:S05]  /*64e0*/  FMUL.FTZ R18, R19, c[0x0][0x320] ;  /* 0x0000c80013127a20 */ /* 0x000fea0000410000 */
[C---:B------:R-:W-:Y:S01]  /*64f0*/  HMMA.16816.F32.BF16 R32, R180.reuse, R6, R32 ;  /* 0x00000006b420723c */ /* 0x040fe20000041820 */
[----:B------:R4:W1:Y:S01]  /*6500*/  MUFU.TANH R189, R15 ;  /* 0x0000000f00bd7308 */ /* 0x0008620000002400 */
[----:B------:R-:W1:Y:S01]  /*6510*/  LDSM.16.M88.4 R4, [R222] ;  /* 0x00000000de04783b */ /* 0x000e620000000200 */
[----:B------:R-:W-:Y:S04]  /*6520*/  DEPBAR.LE SB0, 0x0 ;  /* 0x000080000000791a */ /* 0x000fe80000000000 */
[----:B------:R-:W-:Y:S02]  /*6530*/  FMUL.FTZ R20, R20, c[0x0][0x320] ;  /* 0x0000c80014147a20 */ /* 0x000fe40000410000 */
[----:B------:R-:W-:Y:S02]  /*6540*/  FMUL.FTZ R21, R21, c[0x0][0x320] ;  /* 0x0000c80015157a20 */ /* 0x000fe40000410000 */
[----:B------:R-:W1:Y:S01]  /*6550*/  MUFU.TANH R16, R16 ;  /* 0x0000001000107308 */ /* 0x000e620000002400 */
[----:B------:R-:W-:Y:S01]  /*6560*/  BAR.SYNC.DEFER_BLOCKING 0x0 ;  /* 0x0000000000007b1d */ /* 0x000fe20000010000 */
[----:B------:R-:W-:Y:S01]  /*6570*/  FMUL.FTZ R22, R22, c[0x0][0x320] ;  /* 0x0000c80016167a20 */ /* 0x000fe20000410000 */
[-C--:B-----5:R-:W-:Y:S05]  /*6580*/  HMMA.16816.F32.BF16 R36, R180, R8.reuse, R36 ;  /* 0x00000008b424723c */ /* 0x0a0fea0000041824 */
[----:B------:R-:W-:Y:S02]  /*6590*/  FMUL.FTZ R23, R23, c[0x0][0x320] ;  /* 0x0000c80017177a20 */ /* 0x000fe40000410000 */
[----:B------:R-:W1:Y:S01]  /*65a0*/  MUFU.TANH R17, R17 ;  /* 0x0000001100117308 */ /* 0x000e620000002400 */
[----:B------:R-:W-:Y:S01]  /*65b0*/  FMUL.FTZ R24, R24, c[0x0][0x320] ;  /* 0x0000c80018187a20 */ /* 0x000fe20000410000 */
[C---:B------:R-:W-:Y:S04]  /*65c0*/  HMMA.16816.F32.BF16 R40, R108.reuse, R8, R40 ;  /* 0x000000086c28723c */ /* 0x040fe80000041828 */
[----:B------:R-:W-:Y:S02]  /*65d0*/  FMUL.FTZ R25, R25, c[0x0][0x320] ;  /* 0x0000c80019197a20 */ /* 0x000fe40000410000 */
[----:B------:R-:W-:Y:S02]  /*65e0*/  FMUL.FTZ R26, R26, c[0x0][0x320] ;  /* 0x0000c8001a1a7a20 */ /* 0x000fe40000410000 */
[----:B------:R-:W2:Y:S01]  /*65f0*/  MUFU.TANH R18, R18 ;  /* 0x0000001200127308 */ /* 0x000ea20000002400 */
[-C--:B------:R-:W-:Y:S03]  /*6600*/  HMMA.16816.F32.BF16 R44, R108, R10.reuse, R44 ;  /* 0x0000000a6c2c723c */ /* 0x080fe6000004182c */
[----:B------:R-:W-:Y:S02]  /*6610*/  FMUL.FTZ R27, R27, c[0x0][0x320] ;  /* 0x0000c8001b1b7a20 */ /* 0x000fe40000410000 */
[----:B------:R-:W-:Y:S02]  /*6620*/  FMUL.FTZ R28, R28, c[0x0][0x320] ;  /* 0x0000c8001c1c7a20 */ /* 0x000fe40000410000 */
[----:B------:R-:W-:Y:S01]  /*6630*/  FMUL.FTZ R29, R29, c[0x0][0x320] ;  /* 0x0000c8001d1d7a20 */ /* 0x000fe20000410000 */
[C---:B------:R-:W-:Y:S01]  /*6640*/  HMMA.16816.F32.BF16 R48, R180.reuse, R10, R48 ;  /* 0x0000000ab430723c */ /* 0x040fe20000041830 */
[----:B------:R4:W2:Y:S03]  /*6650*/  MUFU.TANH R193, R20 ;  /* 0x0000001400c17308 */ /* 0x0008a60000002400 */
[----:B------:R-:W-:Y:S02]  /*6660*/  FMUL.FTZ R30, R30, c[0x0][0x320] ;  /* 0x0000c8001e1e7a20 */ /* 0x000fe40000410000 */
[----:B------:R-:W-:Y:S02]  /*6670*/  FMUL.FTZ R31, R31, c[0x0][0x320] ;  /* 0x0000c8001f1f7a20 */ /* 0x000fe40000410000 */
[-C--:B-1----:R-:W-:Y:S03]  /*6680*/  HMMA.16816.F32.BF16 R52, R180, R4.reuse, R52 ;  /* 0x00000004b434723c */ /* 0x082fe60000041834 */
[----:B------:R4:W1:Y:S01]  /*6690*/  MUFU.TANH R194, R21 ;  /* 0x0000001500c27308 */ /* 0x0008620000002400 */
[----:B------:R-:W-:Y:S02]  /*66a0*/  FMUL.FTZ R32, R32, c[0x0][0x320] ;  /* 0x0000c80020207a20 */ /* 0x000fe40000410000 */
[----:B------:R-:W-:Y:S02]  /*66b0*/  FMUL.FTZ R33, R33, c[0x0][0x320] ;  /* 0x0000c80021217a20 */ /* 0x000fe40000410000 */
[C---:B------:R-:W-:Y:S04]  /*66c0*/  HMMA.16816.F32.BF16 R56, R108.reuse, R4, R56 ;  /* 0x000000046c38723c */ /* 0x040fe80000041838 */
[----:B------:R-:W-:Y:S01]  /*66d0*/  FMUL.FTZ R46, R46, c[0x0][0x320] ;  /* 0x0000c8002e2e7a20 */ /* 0x000fe20000410000 */
[----:B------:R4:W1:Y:S01]  /*66e0*/  MUFU.TANH R197, R22 ;  /* 0x0000001600c57308 */ /* 0x0008620000002400 */
[----:B------:R-:W-:Y:S02]  /*66f0*/  FMUL.FTZ R47, R47, c[0x0][0x320] ;  /* 0x0000c8002f2f7a20 */ /* 0x000fe40000410000 */
[-C--:B------:R-:W-:Y:S04]  /*6700*/  HMMA.16816.F32.BF16 R60, R108, R6.reuse, R60 ;  /* 0x000000066c3c723c */ /* 0x080fe8000004183c */
[----:B------:R-:W-:Y:S02]  /*6710*/  FMUL.FTZ R50, R50, c[0x0][0x320] ;  /* 0x0000c80032327a20 */ /* 0x000fe40000410000 */
[----:B------:R-:W-:Y:S01]  /*6720*/  FMUL.FTZ R51, R51, c[0x0][0x320] ;  /* 0x0000c80033337a20 */ /* 0x000fe20000410000 */
[----:B------:R4:W1:Y:S01]  /*6730*/  MUFU.TANH R199, R23 ;  /* 0x0000001700c77308 */ /* 0x0008620000002400 */
[----:B------:R-:W-:Y:S04]  /*6740*/  HMMA.16816.F32.BF16 R64, R180, R6, R64 ;  /* 0x00000006b440723c */ /* 0x000fe80000041840 */
[----:B------:R-:W-:Y:S02]  /*6750*/  FMUL.FTZ R34, R34, c[0x0][0x320] ;  /* 0x0000c80022227a20 */ /* 0x000fe40000410000 */
[----:B------:R-:W-:Y:S02]  /*6760*/  FMUL.FTZ R35, R35, c[0x0][0x320] ;  /* 0x0000c80023237a20 */ /* 0x000fe40000410000 */
[----:B------:R-:W-:Y:S01]  /*6770*/  FMUL.FTZ R36, R36, c[0x0][0x320] ;  /* 0x0000c80024247a20 */ /* 0x000fe20000410000 */
[----:B------:R4:W1:Y:S03]  /*6780*/  MUFU.TANH R202, R24 ;  /* 0x0000001800ca7308 */ /* 0x0008660000002400 */
[----:B------:R-:W-:Y:S02]  /*6790*/  FMUL.FTZ R37, R37, c[0x0][0x320] ;  /* 0x0000c80025257a20 */ /* 0x000fe40000410000 */
[----:B------:R-:W-:Y:S02]  /*67a0*/  FMUL.FTZ R38, R38, c[0x0][0x320] ;  /* 0x0000c80026267a20 */ /* 0x000fe40000410000 */
[----:B------:R-:W-:Y:S02]  /*67b0*/  FMUL.FTZ R39, R39, c[0x0][0x320] ;  /* 0x0000c80027277a20 */ /* 0x000fe40000410000 */
[----:B------:R-:W-:Y:S01]  /*67c0*/  FMUL.FTZ R40, R40, c[0x0][0x320] ;  /* 0x0000c80028287a20 */ /* 0x000fe20000410000 */
[----:B------:R4:W1:Y:S01]  /*67d0*/  MUFU.TANH R201, R25 ;  /* 0x0000001900c97308 */ /* 0x0008620000002400 */
[----:B------:R-:W-:Y:S02]  /*67e0*/  FMUL.FTZ R41, R41, c[0x0][0x320] ;  /* 0x0000c80029297a20 */ /* 0x000fe40000410000 */
        /* <DEDUP_REMOVED lines=25> */
[----:B------:R-:W-:Y:S05]  /*6980*/  FMUL.FTZ R67, R67, c[0x0][0x320] ;  /* 0x0000c80043437a20 */ /* 0x000fea0000410000 */
[----:B------:R4:W1:Y:S10]  /*6990*/  MUFU.TANH R207, R30 ;  /* 0x0000001e00cf7308 */ /* 0x0008740000002400 */
        /* <DEDUP_REMOVED lines=36> */
[----:B------:R4:W1:Y:S02]  /*6be0*/  MUFU.TANH R183, R67 ;  /* 0x0000004300b77308 */ /* 0x0008640000002400 */
[----:B-1234-:R-:W-:-:S05]  /*6bf0*/  @P0 BRA `(.L_x_5) ;  /* 0xffffe89000000947 */ /* 0x01efca000383ffff */
.L_x_4:
[----:B------:R-:W-:Y:S01]  /*6c00*/  FMNMX.FTZ R105, R177, R3, !PT ;  /* 0x00000003b1697209 */ /* 0x000fe20007810000 */
[----:B------:R-:W-:Y:S01]  /*6c10*/  LDSM.16.MT88.4 R20, [R217+0x100] ;  /* 0x00010000d914783b */ /* 0x000fe20000004200 */
[----:B------:R-:W-:Y:S01]  /*6c20*/  FMNMX.FTZ R0, R178, R100, !PT ;  /* 0x00000064b2007209 */ /* 0x000fe20007810000 */
[----:B------:R-:W-:Y:S01]  /*6c30*/  UIADD3 UR4, UR7, -0x1, URZ ;  /* 0xffffffff07047890 */ /* 0x000fe2000fffe03f */
[----:B------:R-:W-:Y:S02]  /*6c40*/  FMNMX.FTZ R105, R186, R105, !PT ;  /* 0x00000069ba697209 */ /* 0x000fe40007810000 */
[----:B------:R-:W-:Y:S02]  /*6c50*/  FMNMX.FTZ R0, R188, R0, !PT ;  /* 0x00000000bc007209 */ /* 0x000fe40007810000 */
[----:B------:R-:W-:Y:S01]  /*6c60*/  FMNMX.FTZ R105, R176, R105, !PT ;  /* 0x00000069b0697209 */ /* 0x000fe20007810000 */
[----:B------:R-:W-:Y:S01]  /*6c70*/  LDSM.16.MT88.4 R36, [R218+0x100] ;  /* 0x00010000da24783b */ /* 0x000fe20000004200 */
[----:B------:R-:W-:Y:S02]  /*6c80*/  FMNMX.FTZ R0, R17, R0, !PT ;  /* 0x0000000011007209 */ /* 0x000fe40007810000 */
        /* <DEDUP_REMOVED lines=8> */
[----:B------:R-:W-:Y:S01]  /*6d10*/  STL [R1+0x54], R216 ;  /* 0x000054d801007387 */ /* 0x000fe20000100800 */
[----:B------:R-:W-:Y:S02]  /*6d20*/  FMNMX.FTZ R0, R199, R0, !PT ;  /* 0x00000000c7007209 */ /* 0x000fe40007810000 */
[----:B------:R-:W-:Y:S01]  /*6d30*/  FMNMX.FTZ R105, R195, R105, !PT ;  /* 0x00000069c3697209 */ /* 0x000fe20007810000 */
[----:B------:R-:W0:Y:S01]  /*6d40*/  LDGDEPBAR ;  /* 0x00000000000079af */ /* 0x000e220000000000 */
[----:B------:R-:W-:Y:S02]  /*6d50*/  FMNMX.FTZ R2, R191, R2, !PT ;  /* 0x00000002bf027209 */ /* 0x000fe40007810000 */
        /* <DEDUP_REMOVED lines=22> */
[----:B------:R-:W-:Y:S01]  /*6ec0*/  FMNMX.FTZ R0, R250, R0, !PT ;  /* 0x00000000fa007209 */ /* 0x000fe20007810000 */
[----:B-1----:R-:W-:Y:S01]  /*6ed0*/  SHFL.BFLY PT, R5, R105, 0x2, 0x1f ;  /* 0x0c401f0069057f89 */ /* 0x002fe200000e0000 */
[----:B------:R-:W-:Y:S02]  /*6ee0*/  FMNMX.FTZ R2, R240, R2, !PT ;  /* 0x00000002f0027209 */ /* 0x000fe40007810000 */
[----:B------:R-:W-:Y:S02]  /*6ef0*/  FMNMX.FTZ R0, R182, R0, !PT ;  /* 0x00000000b6007209 */ /* 0x000fe40007810000 */
[----:B------:R-:W-:Y:S02]  /*6f00*/  FMNMX.FTZ R2, R243, R2, !PT ;  /* 0x00000002f3027209 */ /* 0x000fe40007810000 */
[----:B------:R-:W-:Y:S02]  /*6f10*/  FMNMX.FTZ R0, R183, R0, !PT ;  /* 0x00000000b7007209 */ /* 0x000fe40007810000 */
[----:B------:R-:W-:Y:S02]  /*6f20*/  FMNMX.FTZ R2, R244, R2, !PT ;  /* 0x00000002f4027209 */ /* 0x000fe40007810000 */
[----:B------:R-:W-:Y:S01]  /*6f30*/  FMNMX.FTZ R4, R185, R107, !PT ;  /* 0x0000006bb9047209 */ /* 0x000fe20007810000 */
[----:B------:R-:W-:Y:S01]  /*6f40*/  SHFL.BFLY PT, R104, R0, 0x2, 0x1f ;  /* 0x0c401f0000687f89 */ /* 0x000fe200000e0000 */
        /* <DEDUP_REMOVED lines=8> */
[----:B------:R-:W-:Y:S01]  /*6fd0*/  ISETP.LT.AND P0, PT, RZ, UR7, PT ;  /* 0x00000007ff007c0c */ /* 0x000fe2000bf01270 */
[----:B------:R-:W1:Y:S01]  /*6fe0*/  SHFL.BFLY PT, R103, R2, 0x2, 0x1f ;  /* 0x0c401f0002677f89 */ /* 0x000e6200000e0000 */
[----:B------:R-:W-:Y:S01]  /*6ff0*/  FMNMX.FTZ R4, R204, R4, !PT ;  /* 0x00000004cc047209 */ /* 0x000fe20007810000 */
[----:B------:R-:W-:Y:S01]  /*7000*/  UMOV UR7, UR4 ;  /* 0x0000000400077c82 */ /* 0x000fe20008000000 */
[----:B-1----:R-:W-:Y:S02]  /*7010*/  FMNMX.FTZ R103, R2, R103, !PT ;  /* 0x0000006702677209 */ /* 0x002fe40007810000 */
[----:B------:R-:W-:Y:S02]  /*7020*/  FMNMX.FTZ R105, R105, R5, !PT ;  /* 0x0000000569697209 */ /* 0x000fe40007810000 */
[----:B------:R-:W-:Y:S01]  /*7030*/  FMNMX.FTZ R104, R0, R104, !PT ;  /* 0x0000006800687209 */ /* 0x000fe20007810000 */
[----:B------:R-:W1:Y:S01]  /*7040*/  SHFL.BFLY PT, R6, R103, 0x1, 0x1f ;  /* 0x0c201f0067067f89 */ /* 0x000e6200000e0000 */
[----:B------:R-:W-:Y:S04]  /*7050*/  FMNMX.FTZ R0, R207, R4, !PT ;  /* 0x00000004cf007209 */ /* 0x000fe80007810000 */
[----:B------:R-:W-:Y:S03]  /*7060*/  FMNMX.FTZ R0, R208, R0, !PT ;  /* 0x00000000d0007209 */ /* 0x000fe60007810000 */
[----:B------:R-:W2:Y:S01]  /*7070*/  SHFL.BFLY PT, R5, R105, 0x1, 0x1f ;  /* 0x0c201f0069057f89 */ /* 0x000ea200000e0000 */
[----:B------:R-:W-:Y:S04]  /*7080*/  FMNMX.FTZ R0, R241, R0, !PT ;  /* 0x00000000f1007209 */ /* 0x000fe80007810000 */
[----:B------:R-:W-:Y:S03]  /*7090*/  FMNMX.FTZ R0, R242, R0, !PT ;  /* 0x00000000f2007209 */ /* 0x000fe60007810000 */
[----:B------:R-:W3:Y:S01]  /*70a0*/  SHFL.BFLY PT, R4, R104, 0x1, 0x1f ;  /* 0x0c201f0068047f89 */ /* 0x000ee200000e0000 */
[----:B------:R-:W-:Y:S04]  /*70b0*/  FMNMX.FTZ R0, R245, R0, !PT ;  /* 0x00000000f5007209 */ /* 0x000fe80007810000 */
[----:B------:R-:W-:Y:S02]  /*70c0*/  FMNMX.FTZ R2, R246, R0, !PT ;  /* 0x00000000f6027209 */ /* 0x000fe40007810000 */
[----:B-1----:R-:W-:Y:S02]  /*70d0*/  FMNMX.FTZ R103, R103, R6, !PT ;  /* 0x0000000667677209 */ /* 0x002fe40007810000 */
[----:B--2---:R-:W-:Y:S05]  /*70e0*/  FMNMX.FTZ R105, R105, R5, !PT ;  /* 0x0000000569697209 */ /* 0x004fea0007810000 */
[----:B------:R-:W-:Y:S01]  /*70f0*/  FADD.FTZ R0, -R105, R3 ;  /* 0x0000000369007221 */ /* 0x000fe20000010100 */
[----:B------:R-:W-:Y:S01]  /*7100*/  FMNMX.FTZ R3, R51, R2, !PT ;  /* 0x0000000233037209 */ /* 0x000fe20007810000 */
[----:B------:R-:W-:Y:S01]  /*7110*/  FMUL.FTZ R111, R105, c[0x0][0x2d0] ;  /* 0x0000b400696f7a20 */ /* 0x000fe20000410000 */
[----:B---3--:R-:W-:Y:S01]  /*7120*/  FMNMX.FTZ R104, R104, R4, !PT ;  /* 0x0000000468687209 */ /* 0x008fe20007810000 */
[----:B------:R-:W-:Y:S01]  /*7130*/  FMUL.FTZ R2, R0, c[0x0][0x2d0] ;  /* 0x0000b40000027a20 */ /* 0x000fe20000410000 */
[----:B------:R-:W-:Y:S01]  /*7140*/  FMNMX.FTZ R0, R50, R3, !PT ;  /* 0x0000000332007209 */ /* 0x000fe20007810000 */
[--C-:B------:R-:W-:Y:S02]  /*7150*/  FFMA.FTZ R4, R177, c[0x0][0x2d0], -R111.reuse ;  /* 0x0000b400b1047a23 */ /* 0x100fe4000001086f */
[----:B------:R1:W2:Y:S01]  /*7160*/  MUFU.EX2 R102, R2 ;  /* 0x0000000200667308 */ /* 0x0002a20000000800 */
[----:B------:R-:W-:Y:S01]  /*7170*/  FMNMX.FTZ R0, R108, R0, !PT ;  /* 0x000000006c007209 */ /* 0x000fe20007810000 */
[----:B------:R-:W-:Y:S02]  /*7180*/  FMUL.FTZ R110, R104, c[0x0][0x2d0] ;  /* 0x0000b400686e7a20 */ /* 0x000fe40000410000 */
[--C-:B------:R-:W-:Y:S01]  /*7190*/  FFMA.FTZ R40, R194, c[0x0][0x2d0], -R111.reuse ;  /* 0x0000b400c2287a23 */ /* 0x100fe2000001086f */
[----:B------:R-:W-:Y:S01]  /*71a0*/  FMNMX.FTZ R0, R109, R0, !PT ;  /* 0x000000006d007209 */ /* 0x000fe20007810000 */
[--C-:B------:R-:W-:Y:S02]  /*71b0*/  FFMA.FTZ R60, R198, c[0x0][0x2d0], -R110.reuse ;  /* 0x0000b400c63c7a23 */ /* 0x100fe4000001086e */
[----:B------:R-:W-:Y:S02]  /*71c0*/  FFMA.FTZ R64, R200, c[0x0][0x2d0], -R110 ;  /* 0x0000b400c8407a23 */ /* 0x000fe4000001086e */
[----:B------:R-:W3:Y:S01]  /*71d0*/  SHFL.BFLY PT, R3, R0, 0x2, 0x1f ;  /* 0x0c401f0000037f89 */ /* 0x000ee200000e0000 */
[----:B------:R-:W-:Y:S10]  /*71e0*/  MUFU.EX2 R177, R4 ;  /* 0x0000000400b17308 */ /* 0x000ff40000000800 */
[----:B------:R-:W-:Y:S01]  /*71f0*/  MUFU.EX2 R56, R40 ;  /* 0x0000002800387308 */ /* 0x000fe20000000800 */
[----:B-1----:R-:W-:Y:S02]  /*7200*/  FADD.FTZ R2, -R104, R100 ;  /* 0x0000006468027221 */ /* 0x002fe40000010100 */
[----:B--2---:R-:W-:Y:S02]  /*7210*/  FMUL.FTZ R33, R102, R141 ;  /* 0x0000008d66217220 */ /* 0x004fe40000410000 */
[----:B------:R-:W-:Y:S02]  /*7220*/  FMUL.FTZ R2, R2, c[0x0][0x2d0] ;  /* 0x0000b40002027a20 */ /* 0x000fe40000410000 */
[C---:B------:R-:W-:Y:S03]  /*7230*/  FMUL.FTZ R32, R102.reuse, R140 ;  /* 0x0000008c66207220 */ /* 0x040fe60000410000 */
[----:B------:R1:W-:Y:S01]  /*7240*/  MUFU.EX2 R216, R64 ;  /* 0x0000004000d87308 */ /* 0x0003e20000000800 */
[----:B------:R-:W-:Y:S01]  /*7250*/  FMUL.FTZ R65, R102, R173 ;  /* 0x000000ad66417220 */ /* 0x000fe20000410000 */
[----:B---3--:R-:W-:Y:S01]  /*7260*/  FMNMX.FTZ R0, R0, R3, !PT ;  /* 0x0000000300007209 */ /* 0x008fe20007810000 */
[--C-:B------:R-:W-:Y:S02]  /*7270*/  FFMA.FTZ R3, R16, c[0x0][0x2d0], -R111.reuse ;  /* 0x0000b40010037a23 */ /* 0x100fe4000001086f */
[C---:B------:R-:W-:Y:S02]  /*7280*/  FMUL.FTZ R16, R102.reuse, R124 ;  /* 0x0000007c66107220 */ /* 0x040fe40000410000 */
[C---:B------:R-:W-:Y:S03]  /*7290*/  FMUL.FTZ R68, R102.reuse, R68 ;  /* 0x0000004466447220 */ /* 0x040fe60000410000 */
[----:B------:R2:W-:Y:S01]  /*72a0*/  MUFU.EX2 R7, R3 ;  /* 0x0000000300077308 */ /* 0x0005e20000000800 */
[C---:B------:R-:W-:Y:S02]  /*72b0*/  FMUL.FTZ R69, R102.reuse, R69 ;  /* 0x0000004566457220 */ /* 0x040fe40000410000 */
[C---:B------:R-:W-:Y:S02]  /*72c0*/  FMUL.FTZ R80, R102.reuse, R80 ;  /* 0x0000005066507220 */ /* 0x040fe40000410000 */
[C---:B------:R-:W-:Y:S02]  /*72d0*/  FMUL.FTZ R81, R102.reuse, R81 ;  /* 0x0000005166517220 */ /* 0x040fe40000410000 */
[C---:B------:R-:W-:Y:S02]  /*72e0*/  FMUL.FTZ R84, R102.reuse, R84 ;  /* 0x0000005466547220 */ /* 0x040fe40000410000 */
[C---:B------:R-:W-:Y:S01]  /*72f0*/  FMUL.FTZ R85, R102.reuse, R85 ;  /* 0x0000005566557220 */ /* 0x040fe20000410000 */
[----:B------:R3:W4:Y:S01]  /*7300*/  MUFU.EX2 R101, R2 ;  /* 0x0000000200657308 */ /* 0x0007220000000800 */
[C---:B------:R-:W-:Y:S02]  /*7310*/  FMUL.FTZ R96, R102.reuse, R96 ;  /* 0x0000006066607220 */ /* 0x040fe40000410000 */
[C---:B------:R-:W-:Y:S02]  /*7320*/  FMUL.FTZ R97, R102.reuse, R97 ;  /* 0x0000006166617220 */ /* 0x040fe40000410000 */
[----:B-1----:R-:W-:Y:S02]  /*7330*/  FMUL.FTZ R64, R102, R172 ;  /* 0x000000ac66407220 */ /* 0x002fe40000410000 */
[----:B--2---:R-:W-:Y:S04]  /*7340*/  FFMA.FTZ R3, R178, c[0x0][0x2d0], -R110 ;  /* 0x0000b400b2037a23 */ /* 0x004fe8000001086e */
[----:B------:R1:W-:Y:S01]  /*7350*/  MUFU.EX2 R4, R3 ;  /* 0x0000000300047308 */ /* 0x0003e20000000800 */
[----:B---3--:R-:W-:Y:S02]  /*7360*/  FADD.FTZ R2, -R103, R106 ;  /* 0x0000006a67027221 */ /* 0x008fe40000010100 */
[C---:B----4-:R-:W-:Y:S02]  /*7370*/  FMUL.FTZ R19, R101.reuse, R127 ;  /* 0x0000007f65137220 */ /* 0x050fe40000410000 */
[----:B------:R-:W-:Y:S02]  /*7380*/  FMUL.FTZ R2, R2, c[0x0][0x2d0] ;  /* 0x0000b40002027a20 */ /* 0x000fe40000410000 */
[C---:B------:R-:W-:Y:S03]  /*7390*/  FMUL.FTZ R34, R101.reuse, R142 ;  /* 0x0000008e65227220 */ /* 0x040fe60000410000 */
[----:B------:R2:W3:Y:S01]  /*73a0*/  MUFU.EX2 R100, R2 ;  /* 0x0000000200647308 */ /* 0x0004e20000000800 */
[C---:B------:R-:W-:Y:S02]  /*73b0*/  FMUL.FTZ R35, R101.reuse, R143 ;  /* 0x0000008f65237220 */ /* 0x040fe40000410000 */
[C---:B------:R-:W-:Y:S02]  /*73c0*/  FMUL.FTZ R66, R101.reuse, R174 ;  /* 0x000000ae65427220 */ /* 0x040fe40000410000 */
[C---:B------:R-:W-:Y:S02]  /*73d0*/  FMUL.FTZ R67, R101.reuse, R175 ;  /* 0x000000af65437220 */ /* 0x040fe40000410000 */
[C---:B------:R-:W-:Y:S01]  /*73e0*/  FMUL.FTZ R70, R101.reuse, R70 ;  /* 0x0000004665467220 */ /* 0x040fe20000410000 */
[----:B------:R-:W-:Y:S01]  /*73f0*/  LDSM.16.MT88.4 R172, [R218+0x1d00] ;  /* 0x001d0000daac783b */ /* 0x000fe20000004200 */
[C---:B------:R-:W-:Y:S02]  /*7400*/  FMUL.FTZ R71, R101.reuse, R71 ;  /* 0x0000004765477220 */ /* 0x040fe40000410000 */
[--C-:B-1----:R-:W-:Y:S01]  /*7410*/  FFMA.FTZ R3, R188, c[0x0][0x2d0], -R110.reuse ;  /* 0x0000b400bc037a23 */ /* 0x102fe2000001086e */
[----:B------:R-:W-:Y:S01]  /*7420*/  MOV R188, R51 ;  /* 0x0000003300bc7202 */ /* 0x000fe20000000f00 */
[C---:B------:R-:W-:Y:S02]  /*7430*/  FMUL.FTZ R51, R101.reuse, R159 ;  /* 0x0000009f65337220 */ /* 0x040fe40000410000 */
[----:B------:R1:W4:Y:S01]  /*7440*/  MUFU.EX2 R43, R3 ;  /* 0x00000003002b7308 */ /* 0x0003220000000800 */
[C---:B------:R-:W-:Y:S02]  /*7450*/  FMUL.FTZ R82, R101.reuse, R82 ;  /* 0x0000005265527220 */ /* 0x040fe40000410000 */
[C---:B------:R-:W-:Y:S02]  /*7460*/  FMUL.FTZ R83, R101.reuse, R83 ;  /* 0x0000005365537220 */ /* 0x040fe40000410000 */
[C---:B------:R-:W-:Y:S02]  /*7470*/  FMUL.FTZ R86, R101.reuse, R86 ;  /* 0x0000005665567220 */ /* 0x040fe40000410000 */
[----:B------:R-:W-:Y:S02]  /*7480*/  FMUL.FTZ R87, R101, R87 ;  /* 0x0000005765577220 */ /* 0x000fe40000410000 */
[--C-:B--2---:R-:W-:Y:S02]  /*7490*/  FFMA.FTZ R2, R186, c[0x0][0x2d0], -R111.reuse ;  /* 0x0000b400ba027a23 */ /* 0x104fe4000001086f */
[C---:B---3--:R-:W-:Y:S02]  /*74a0*/  FMUL.FTZ R9, R100.reuse, R113 ;  /* 0x0000007164097220 */ /* 0x048fe40000410000 */
[----:B------:R2:W-:Y:S01]  /*74b0*/  MUFU.EX2 R186, R2 ;  /* 0x0000000200ba7308 */ /* 0x0005e20000000800 */
[C---:B------:R-:W-:Y:S02]  /*74c0*/  FMUL.FTZ R12, R100.reuse, R120 ;  /* 0x00000078640c7220 */ /* 0x040fe40000410000 */
[C---:B------:R-:W-:Y:S02]  /*74d0*/  FMUL.FTZ R13, R100.reuse, R121 ;  /* 0x00000079640d7220 */ /* 0x040fe40000410000 */
[C---:B------:R-:W-:Y:S02]  /*74e0*/  FMUL.FTZ R24, R100.reuse, R132 ;  /* 0x0000008464187220 */ /* 0x040fe40000410000 */
[C---:B------:R-:W-:Y:S02]  /*74f0*/  FMUL.FTZ R25, R100.reuse, R133 ;  /* 0x0000008564197220 */ /* 0x040fe40000410000 */
[----:B------:R-:W-:Y:S02]  /*7500*/  FMUL.FTZ R28, R100, R136 ;  /* 0x00000088641c7220 */ /* 0x000fe40000410000 */
[----:B-1----:R-:W-:Y:S01]  /*7510*/  FFMA.FTZ R3, R17, c[0x0][0x2d0], -R110 ;  /* 0x0000b40011037a23 */ /* 0x002fe2000001086e */
[----:B----4-:R-:W-:Y:S01]  /*7520*/  MOV R133, R43 ;  /* 0x0000002b00857202 */ /* 0x010fe20000000f00 */
[----:B------:R-:W-:Y:S02]  /*7530*/  FMUL.FTZ R17, R102, R125 ;  /* 0x0000007d66117220 */ /* 0x000fe40000410000 */
[----:B------:R1:W3:Y:S01]  /*7540*/  MUFU.EX2 R49, R3 ;  /* 0x0000000300317308 */ /* 0x0002e20000000800 */
[C---:B------:R-:W-:Y:S02]  /*7550*/  FMUL.FTZ R29, R100.reuse, R137 ;  /* 0x00000089641d7220 */ /* 0x040fe40000410000 */
[C---:B------:R-:W-:Y:S02]  /*7560*/  FMUL.FTZ R40, R100.reuse, R148 ;  /* 0x0000009464287220 */ /* 0x040fe40000410000 */
[C---:B------:R-:W-:Y:S02]  /*7570*/  FMUL.FTZ R57, R100.reuse, R165 ;  /* 0x000000a564397220 */ /* 0x040fe40000410000 */
[----:B------:R-:W-:Y:S02]  /*7580*/  FMUL.FTZ R61, R100, R169 ;  /* 0x000000a9643d7220 */ /* 0x000fe40000410000 */
[----:B--2---:R-:W-:Y:S02]  /*7590*/  FFMA.FTZ R2, R176, c[0x0][0x2d0], -R111 ;  /* 0x0000b400b0027a23 */ /* 0x004fe4000001086f */
[----:B------:R-:W-:Y:S02]  /*75a0*/  FMUL.FTZ R176, R103, c[0x0][0x2d0] ;  /* 0x0000b40067b07a20 */ /* 0x000fe40000410000 */
[----:B------:R2:W4:Y:S01]  /*75b0*/  MUFU.EX2 R8, R2 ;  /* 0x0000000200087308 */ /* 0x0005220000000800 */
[----:B------:R-:W-:Y:S02]  /*75c0*/  FMUL.FTZ R72, R100, R72 ;  /* 0x0000004864487220 */ /* 0x000fe40000410000 */
[--C-:B------:R-:W-:Y:S02]  /*75d0*/  FFMA.FTZ R106, R202, c[0x0][0x2d0], -R176.reuse ;  /* 0x0000b400ca6a7a23 */ /* 0x100fe400000108b0 */
[C---:B------:R-:W-:Y:S02]  /*75e0*/  FMUL.FTZ R73, R100.reuse, R73 ;  /* 0x0000004964497220 */ /* 0x040fe40000410000 */
[C---:B------:R-:W-:Y:S02]  /*75f0*/  FMUL.FTZ R76, R100.reuse, R76 ;  /* 0x0000004c644c7220 */ /* 0x040fe40000410000 */
[C---:B------:R-:W-:Y:S02]  /*7600*/  FMUL.FTZ R77, R100.reuse, R77 ;  /* 0x0000004d644d7220 */ /* 0x040fe40000410000 */
[--C-:B-1----:R-:W-:Y:S01]  /*7610*/  FFMA.FTZ R3, R187, c[0x0][0x2d0], -R176.reuse ;  /* 0x0000b400bb037a23 */ /* 0x102fe200000108b0 */
[----:B------:R-:W-:Y:S01]  /*7620*/  MOV R187, R4 ;  /* 0x0000000400bb7202 */ /* 0x000fe20000000f00 */
[C---:B------:R-:W-:Y:S01]  /*7630*/  FMUL.FTZ R88, R100.reuse, R88 ;  /* 0x0000005864587220 */ /* 0x040fe20000410000 */
[----:B---3--:R-:W-:Y:S01]  /*7640*/  MOV R136, R49 ;  /* 0x0000003100887202 */ /* 0x008fe20000000f00 */
[----:B------:R1:W-:Y:S01]  /*7650*/  MUFU.EX2 R44, R3 ;  /* 0x00000003002c7308 */ /* 0x0003e20000000800 */
[C---:B------:R-:W-:Y:S02]  /*7660*/  FMUL.FTZ R89, R100.reuse, R89 ;  /* 0x0000005964597220 */ /* 0x040fe40000410000 */
[C---:B------:R-:W-:Y:S02]  /*7670*/  FMUL.FTZ R92, R100.reuse, R92 ;  /* 0x0000005c645c7220 */ /* 0x040fe40000410000 */
[C---:B------:R-:W-:Y:S02]  /*7680*/  FMUL.FTZ R93, R100.reuse, R93 ;  /* 0x0000005d645d7220 */ /* 0x040fe40000410000 */
[C---:B------:R-:W-:Y:S01]  /*7690*/  FMUL.FTZ R98, R101.reuse, R98 ;  /* 0x0000006265627220 */ /* 0x040fe20000410000 */
[----:B--2---:R-:W2:Y:S01]  /*76a0*/  SHFL.BFLY PT, R2, R0, 0x1, 0x1f ;  /* 0x0c201f0000027f89 */ /* 0x004ea200000e0000 */
[----:B----4-:R-:W-:Y:S01]  /*76b0*/  MOV R178, R8 ;  /* 0x0000000800b27202 */ /* 0x010fe20000000f00 */
[----:B------:R-:W-:Y:S02]  /*76c0*/  FMUL.FTZ R8, R100, R112 ;  /* 0x0000007064087220 */ /* 0x000fe40000410000 */
[----:B------:R-:W-:Y:S02]  /*76d0*/  FMUL.FTZ R99, R101, R99 ;  /* 0x0000006365637220 */ /* 0x000fe40000410000 */
[----:B-1----:R-:W-:Y:S04]  /*76e0*/  FFMA.FTZ R3, R191, c[0x0][0x2d0], -R176 ;  /* 0x0000b400bf037a23 */ /* 0x002fe800000108b0 */
[----:B------:R1:W3:Y:S01]  /*76f0*/  MUFU.EX2 R48, R3 ;  /* 0x0000000300307308 */ /* 0x0002e20000000800 */
[----:B--2---:R-:W-:Y:S01]  /*7700*/  FMNMX.FTZ R2, R0, R2, !PT ;  /* 0x0000000200027209 */ /* 0x004fe20007810000 */
[----:B------:R-:W-:Y:S02]  /*7710*/  FFMA.FTZ R0, R18, c[0x0][0x2d0], -R110 ;  /* 0x0000b40012007a23 */ /* 0x000fe4000001086e */
[----:B------:R-:W-:Y:S06]  /*7720*/  FMUL.FTZ R18, R101, R126 ;  /* 0x0000007e65127220 */ /* 0x000fec0000410000 */
[----:B------:R2:W4:Y:S01]  /*7730*/  MUFU.EX2 R45, R0 ;  /* 0x00000000002d7308 */ /* 0x0005220000000800 */
[----:B------:R-:W-:Y:S01]  /*7740*/  LDSM.16.MT88.4 R124, [R217+0x2100] ;  /* 0x00210000d97c783b */ /* 0x000fe20000004200 */
[----:B-1----:R-:W-:Y:S01]  /*7750*/  FFMA.FTZ R3, R184, c[0x0][0x2d0], -R176 ;  /* 0x0000b400b8037a23 */ /* 0x002fe200000108b0 */
[----:B---3--:R-:W-:Y:S02]  /*7760*/  F2FP.BF16.PACK_AB R112, R48, R44 ;  /* 0x0000002c3070723e */ /* 0x008fe400000010ff */
[----:B------:R-:W-:Y:S05]  /*7770*/  MOV R137, R48 ;  /* 0x0000003000897202 */ /* 0x000fea0000000f00 */
[----:B------:R1:W-:Y:S01]  /*7780*/  MUFU.EX2 R184, R3 ;  /* 0x0000000300b87308 */ /* 0x0003e20000000800 */
[----:B------:R-:W-:Y:S02]  /*7790*/  FFMA.FTZ R48, R199, c[0x0][0x2d0], -R110 ;  /* 0x0000b400c7307a23 */ /* 0x000fe4000001086e */
[----:B--2---:R-:W-:Y:S01]  /*77a0*/  FADD.FTZ R0, -R2, R107 ;  /* 0x0000006b02007221 */ /* 0x004fe20000010100 */
[----:B------:R-:W-:Y:S01]  /*77b0*/  MOV R107, R50 ;  /* 0x00000032006b7202 */ /* 0x000fe20000000f00 */
[----:B------:R-:W-:Y:S02]  /*77c0*/  FMUL.FTZ R50, R101, R158 ;  /* 0x0000009e65327220 */ /* 0x000fe40000410000 */
[----:B------:R-:W-:Y:S01]  /*77d0*/  FMUL.FTZ R0, R0, c[0x0][0x2d0] ;  /* 0x0000b40000007a20 */ /* 0x000fe20000410000 */
[----:B------:R-:W-:Y:S01]  /*77e0*/  MOV R143, R107 ;  /* 0x0000006b008f7202 */ /* 0x000fe20000000f00 */
[----:B------:R-:W-:Y:S04]  /*77f0*/  FFMA.FTZ R107, R210, c[0x0][0x2d0], -R111 ;  /* 0x0000b400d26b7a23 */ /* 0x000fe8000001086f */
[----:B------:R-:W2:Y:S01]  /*7800*/  MUFU.EX2 R0, R0 ;  /* 0x0000000000007308 */ /* 0x000ea20000000800 */
[----:B-1----:R-:W-:Y:S01]  /*7810*/  FFMA.FTZ R3, R179, c[0x0][0x2d0], -R176 ;  /* 0x0000b400b3037a23 */ /* 0x002fe200000108b0 */
[----:B------:R-:W-:Y:S01]  /*7820*/  MOV R179, R7 ;  /* 0x0000000700b37202 */ /* 0x000fe20000000f00 */
[----:B------:R-:W-:Y:S01]  /*7830*/  FMUL.FTZ R7, R101, R119 ;  /* 0x0000007765077220 */ /* 0x000fe20000410000 */
[----:B----4-:R-:W-:Y:S06]  /*7840*/  F2FP.BF16.PACK_AB R119, R45, R49 ;  /* 0x000000312d77723e */ /* 0x010fec00000010ff */
[----:B------:R1:W-:Y:S01]  /*7850*/  MUFU.EX2 R5, R3 ;  /* 0x0000000300057308 */ /* 0x0003e20000000800 */
[----:B------:R-:W-:Y:S02]  /*7860*/  FMUL.FTZ R49, R102, R157 ;  /* 0x0000009d66317220 */ /* 0x000fe40000410000 */
[C---:B--2---:R-:W-:Y:S02]  /*7870*/  FMUL.FTZ R10, R0.reuse, R114 ;  /* 0x00000072000a7220 */ /* 0x044fe40000410000 */
[C---:B------:R-:W-:Y:S02]  /*7880*/  FMUL.FTZ R11, R0.reuse, R115 ;  /* 0x00000073000b7220 */ /* 0x040fe40000410000 */
[C---:B------:R-:W-:Y:S02]  /*7890*/  FMUL.FTZ R14, R0.reuse, R122 ;  /* 0x0000007a000e7220 */ /* 0x040fe40000410000 */
[C---:B------:R-:W-:Y:S02]  /*78a0*/  FMUL.FTZ R15, R0.reuse, R123 ;  /* 0x0000007b000f7220 */ /* 0x040fe40000410000 */
[C---:B------:R-:W-:Y:S01]  /*78b0*/  FMUL.FTZ R26, R0.reuse, R134 ;  /* 0x00000086001a7220 */ /* 0x040fe20000410000 */
[----:B------:R-:W-:Y:S01]  /*78c0*/  MOV R134, R44 ;  /* 0x0000002c00867202 */ /* 0x000fe20000000f00 */
[----:B------:R-:W-:Y:S01]  /*78d0*/  FMUL.FTZ R27, R0, R135 ;  /* 0x00000087001b7220 */ /* 0x000fe20000410000 */
[----:B------:R-:W2:Y:S01]  /*78e0*/  LDSM.16.MT88.4 R120, [R218+0x1100] ;  /* 0x00110000da78783b */ /* 0x000ea20000004200 */
[----:B-1----:R-:W-:Y:S01]  /*78f0*/  FMUL.FTZ R3, R2, c[0x0][0x2d0] ;  /* 0x0000b40002037a20 */ /* 0x002fe20000410000 */
[----:B------:R-:W-:Y:S01]  /*7900*/  MOV R135, R45 ;  /* 0x0000002d00877202 */ /* 0x000fe20000000f00 */
[C---:B------:R-:W-:Y:S01]  /*7910*/  FMUL.FTZ R30, R0.reuse, R138 ;  /* 0x0000008a001e7220 */ /* 0x040fe20000410000 */
[----:B------:R-:W-:Y:S01]  /*7920*/  MOV R138, R46 ;  /* 0x0000002e008a7202 */ /* 0x000fe20000000f00 */
[--C-:B------:R-:W-:Y:S01]  /*7930*/  FFMA.FTZ R4, R185, c[0x0][0x2d0], -R3.reuse ;  /* 0x0000b400b9047a23 */ /* 0x100fe20000010803 */
[----:B------:R-:W-:Y:S01]  /*7940*/  MOV R185, R47 ;  /* 0x0000002f00b97202 */ /* 0x000fe20000000f00 */
[C---:B------:R-:W-:Y:S01]  /*7950*/  FMUL.FTZ R31, R0.reuse, R139 ;  /* 0x0000008b001f7220 */ /* 0x040fe20000410000 */
[----:B------:R-:W-:Y:S01]  /*7960*/  MOV R159, R138 ;  /* 0x0000008a009f7202 */ /* 0x000fe20000000f00 */
[----:B------:R1:W3:Y:S01]  /*7970*/  MUFU.EX2 R6, R4 ;  /* 0x0000000400067308 */ /* 0x0002e20000000800 */
[----:B------:R-:W-:Y:S01]  /*7980*/  FFMA.FTZ R44, R197, c[0x0][0x2d0], -R110 ;  /* 0x0000b400c52c7a23 */ /* 0x000fe2000001086e */
[----:B------:R-:W-:Y:S01]  /*7990*/  MOV R138, R137 ;  /* 0x00000089008a7202 */ /* 0x000fe20000000f00 */
[----:B------:R-:W-:Y:S01]  /*79a0*/  FMUL.FTZ R46, R0, R154 ;  /* 0x0000009a002e7220 */ /* 0x000fe20000410000 */
[----:B------:R-:W-:Y:S01]  /*79b0*/  MOV R137, R136 ;  /* 0x0000008800897202 */ /* 0x000fe20000000f00 */
[----:B------:R-:W-:Y:S01]  /*79c0*/  FMUL.FTZ R45, R100, R153 ;  /* 0x00000099642d7220 */ /* 0x000fe20000410000 */
[----:B------:R-:W-:Y:S01]  /*79d0*/  MOV R136, R187 ;  /* 0x000000bb00887202 */ /* 0x000fe20000000f00 */
[C---:B------:R-:W-:Y:S02]  /*79e0*/  FMUL.FTZ R47, R0.reuse, R155 ;  /* 0x0000009b002f7220 */ /* 0x040fe40000410000 */
[C---:B------:R-:W-:Y:S01]  /*79f0*/  FMUL.FTZ R58, R0.reuse, R166 ;  /* 0x000000a6003a7220 */ /* 0x040fe20000410000 */
[----:B------:R4:W-:Y:S01]  /*7a00*/  MUFU.EX2 R155, R60 ;  /* 0x0000003c009b7308 */ /* 0x0009e20000000800 */
[C---:B------:R-:W-:Y:S02]  /*7a10*/  FMUL.FTZ R59, R0.reuse, R167 ;  /* 0x000000a7003b7220 */ /* 0x040fe40000410000 */
[C---:B------:R-:W-:Y:S02]  /*7a20*/  FMUL.FTZ R62, R0.reuse, R170 ;  /* 0x000000aa003e7220 */ /* 0x040fe40000410000 */
[C---:B------:R-:W-:Y:S02]  /*7a30*/  FMUL.FTZ R63, R0.reuse, R171 ;  /* 0x000000ab003f7220 */ /* 0x040fe40000410000 */
[C---:B------:R-:W-:Y:S02]  /*7a40*/  FMUL.FTZ R74, R0.reuse, R74 ;  /* 0x0000004a004a7220 */ /* 0x040fe40000410000 */
[C---:B------:R-:W-:Y:S02]  /*7a50*/  FMUL.FTZ R75, R0.reuse, R75 ;  /* 0x0000004b004b7220 */ /* 0x040fe40000410000 */
[C---:B------:R-:W-:Y:S02]  /*7a60*/  FMUL.FTZ R78, R0.reuse, R78 ;  /* 0x0000004e004e7220 */ /* 0x040fe40000410000 */
[----:B------:R-:W-:Y:S02]  /*7a70*/  FMUL.FTZ R79, R0, R79 ;  /* 0x0000004f004f7220 */ /* 0x000fe40000410000 */
[--C-:B-1----:R-:W-:Y:S01]  /*7a80*/  FFMA.FTZ R4, R192, c[0x0][0x2d0], -R3.reuse ;  /* 0x0000b400c0047a23 */ /* 0x102fe20000010803 */
[----:B---3--:R-:W-:Y:S01]  /*7a90*/  MOV R192, R6 ;  /* 0x0000000600c07202 */ /* 0x008fe20000000f00 */
[----:B------:R-:W-:Y:S01]  /*7aa0*/  FMUL.FTZ R6, R101, R118 ;  /* 0x0000007665067220 */ /* 0x000fe20000410000 */
[----:B------:R-:W-:Y:S01]  /*7ab0*/  F2FP.BF16.PACK_AB R118, R179, R178 ;  /* 0x000000b2b376723e */ /* 0x000fe200000010ff */
[----:B------:R1:W3:Y:S01]  /*7ac0*/  MUFU.EX2 R42, R4 ;  /* 0x00000004002a7308 */ /* 0x0002e20000000800 */
[C---:B------:R-:W-:Y:S01]  /*7ad0*/  FMUL.FTZ R90, R0.reuse, R90 ;  /* 0x0000005a005a7220 */ /* 0x040fe20000410000 */
[----:B------:R-:W-:Y:S01]  /*7ae0*/  MOV R141, R192 ;  /* 0x000000c0008d7202 */ /* 0x000fe20000000f00 */
[----:B------:R-:W-:Y:S02]  /*7af0*/  FMUL.FTZ R91, R0, R91 ;  /* 0x0000005b005b7220 */ /* 0x000fe40000410000 */
[----:B----4-:R-:W-:Y:S02]  /*7b00*/  FMUL.FTZ R60, R100, R168 ;  /* 0x000000a8643c7220 */ /* 0x010fe40000410000 */
[C---:B------:R-:W-:Y:S02]  /*7b10*/  FMUL.FTZ R94, R0.reuse, R94 ;  /* 0x0000005e005e7220 */ /* 0x040fe40000410000 */
[----:B------:R-:W-:Y:S02]  /*7b20*/  FMUL.FTZ R95, R0, R95 ;  /* 0x0000005f005f7220 */ /* 0x000fe40000410000 */
[--C-:B------:R-:W-:Y:S02]  /*7b30*/  FFMA.FTZ R108, R108, c[0x0][0x2d0], -R3.reuse ;  /* 0x0000b4006c6c7a23 */ /* 0x100fe40000010803 */
[--C-:B-1----:R-:W-:Y:S01]  /*7b40*/  FFMA.FTZ R4, R190, c[0x0][0x2d0], -R3.reuse ;  /* 0x0000b400be047a23 */ /* 0x102fe20000010803 */
[----:B---3--:R-:W-:Y:S02]  /*7b50*/  F2FP.BF16.PACK_AB R113, R42, R192 ;  /* 0x000000c02a71723e */ /* 0x008fe400000010ff */
[----:B------:R-:W-:Y:S01]  /*7b60*/  MOV R132, R42 ;  /* 0x0000002a00847202 */ /* 0x000fe20000000f00 */
[----:B------:R1:W-:Y:S01]  /*7b70*/  MUFU.EX2 R191, R4 ;  /* 0x0000000400bf7308 */ /* 0x0003e20000000800 */
[----:B------:R-:W-:Y:S09]  /*7b80*/  FMUL.FTZ R42, R0, R150 ;  /* 0x00000096002a7220 */ /* 0x000ff20000410000 */
[----:B------:R3:W-:Y:S01]  /*7b90*/  MUFU.EX2 R150, R48 ;  /* 0x0000003000967308 */ /* 0x0007e20000000800 */
[----:B-1----:R-:W-:Y:S01]  /*7ba0*/  FFMA.FTZ R4, R189, c[0x0][0x2d0], -R3 ;  /* 0x0000b400bd047a23 */ /* 0x002fe20000010803 */
[----:B------:R-:W-:Y:S01]  /*7bb0*/  MOV R189, R5 ;  /* 0x0000000500bd7202 */ /* 0x000fe20000000f00 */
[----:B------:R-:W-:Y:S01]  /*7bc0*/  FMUL.FTZ R5, R102, R117 ;  /* 0x0000007566057220 */ /* 0x000fe20000410000 */
[----:B------:R-:W-:Y:S06]  /*7bd0*/  F2FP.BF16.PACK_AB R117, R43, R187 ;  /* 0x000000bb2b75723e */ /* 0x000fec00000010ff */
[----:B------:R1:W4:Y:S01]  /*7be0*/  MUFU.EX2 R190, R4 ;  /* 0x0000000400be7308 */ /* 0x0003220000000800 */
[----:B------:R-:W-:Y:S01]  /*7bf0*/  F2FP.BF16.PACK_AB R114, R189, R184 ;  /* 0x000000b8bd72723e */ /* 0x000fe200000010ff */
[----:B------:R-:W-:Y:S01]  /*7c00*/  FMUL.FTZ R43, R0, R151 ;  /* 0x00000097002b7220 */ /* 0x000fe20000410000 */
[----:B------:R-:W-:Y:S01]  /*7c10*/  MOV R187, R188 ;  /* 0x000000bc00bb7202 */ /* 0x000fe20000000f00 */
[C---:B---3--:R-:W-:Y:S02]  /*7c20*/  FMUL.FTZ R48, R102.reuse, R156 ;  /* 0x0000009c66307220 */ /* 0x048fe40000410000 */
[----:B-1----:R-:W-:Y:S01]  /*7c30*/  FMUL.FTZ R4, R102, R116 ;  /* 0x0000007466047220 */ /* 0x002fe20000410000 */
[----:B------:R-:W-:Y:S02]  /*7c40*/  F2FP.BF16.PACK_AB R116, R186, R177 ;  /* 0x000000b1ba74723e */ /* 0x000fe400000010ff */
[----:B----4-:R-:W-:Y:S02]  /*7c50*/  F2FP.BF16.PACK_AB R115, R190, R191 ;  /* 0x000000bfbe73723e */ /* 0x010fe400000010ff */
[----:B------:R-:W-:Y:S03]  /*7c60*/  MOV R142, R190 ;  /* 0x000000be008e7202 */ /* 0x000fe60000000f00 */
[-C--:B------:R-:W-:Y:S08]  /*7c70*/  HMMA.16816.F32.BF16 R4, R116, R20.reuse, R4 ;  /* 0x000000147404723c */ /* 0x080ff00000041804 */
[C---:B------:R-:W-:Y:S07]  /*7c80*/  HMMA.16816.F32.BF16 R8, R112.reuse, R20, R8 ;  /* 0x000000147008723c */ /* 0x040fee0000041808 */
[C---:B------:R-:W-:Y:S01]  /*7c90*/  FMUL.FTZ R20, R102.reuse, R128 ;  /* 0x0000008066147220 */ /* 0x040fe20000410000 */
[-C--:B------:R-:W-:Y:S01]  /*7ca0*/  HMMA.16816.F32.BF16 R12, R112, R22.reuse, R12 ;  /* 0x00000016700c723c */ /* 0x080fe2000004180c */
[C---:B------:R-:W-:Y:S07]  /*7cb0*/  FMUL.FTZ R21, R102.reuse, R129 ;  /* 0x0000008166157220 */ /* 0x040fee0000410000 */
[C---:B------:R-:W-:Y:S07]  /*7cc0*/  HMMA.16816.F32.BF16 R16, R116.reuse, R22, R16 ;  /* 0x000000167410723c */ /* 0x040fee0000041810 */
[C---:B------:R-:W-:Y:S02]  /*7cd0*/  FMUL.FTZ R22, R101.reuse, R130 ;  /* 0x0000008265167220 */ /* 0x040fe40000410000 */
[----:B------:R-:W-:Y:S02]  /*7ce0*/  FMUL.FTZ R23, R101, R131 ;  /* 0x0000008365177220 */ /* 0x000fe40000410000 */
[----:B------:R-:W-:Y:S05]  /*7cf0*/  LDSM.16.MT88.4 R128, [R218+0x500] ;  /* 0x00050000da80783b */ /* 0x000fea0000004200 */
[-C--:B------:R-:W-:Y:S08]  /*7d00*/  HMMA.16816.F32.BF16 R20, R116, R36.reuse, R20 ;  /* 0x000000247414723c */ /* 0x080ff00000041814 */
[C---:B------:R-:W-:Y:S07]  /*7d10*/  HMMA.16816.F32.BF16 R24, R112.reuse, R36, R24 ;  /* 0x000000247018723c */ /* 0x040fee0000041818 */
[----:B------:R-:W-:Y:S01]  /*7d20*/  FMUL.FTZ R37, R102, R145 ;  /* 0x0000009166257220 */ /* 0x000fe20000410000 */
[-C--:B------:R-:W-:Y:S01]  /*7d30*/  HMMA.16816.F32.BF16 R28, R112, R38.reuse, R28 ;  /* 0x00000026701c723c */ /* 0x080fe2000004181c */
[----:B------:R1:W-:Y:S03]  /*7d40*/  MUFU.EX2 R145, R44 ;  /* 0x0000002c00917308 */ /* 0x0003e60000000800 */
[--C-:B------:R-:W-:Y:S04]  /*7d50*/  FFMA.FTZ R36, R193, c[0x0][0x2d0], -R111.reuse ;  /* 0x0000b400c1247a23 */ /* 0x100fe8000001086f */
[C---:B------:R-:W-:Y:S03]  /*7d60*/  HMMA.16816.F32.BF16 R32, R116.reuse, R38, R32 ;  /* 0x000000267420723c */ /* 0x040fe60000041820 */
[----:B------:R3:W4:Y:S04]  /*7d70*/  MUFU.EX2 R41, R36 ;  /* 0x0000002400297308 */ /* 0x0007280000000800 */
[C---:B------:R-:W-:Y:S02]  /*7d80*/  FMUL.FTZ R39, R101.reuse, R147 ;  /* 0x0000009365277220 */ /* 0x040fe40000410000 */
[----:B------:R-:W-:Y:S04]  /*7d90*/  FMUL.FTZ R38, R101, R146 ;  /* 0x0000009265267220 */ /* 0x000fe80000410000 */
[----:B------:R2:W-:Y:S01]  /*7da0*/  MUFU.EX2 R147, R106 ;  /* 0x0000006a00937308 */ /* 0x0005e20000000800 */
[----:B-1----:R-:W-:Y:S02]  /*7db0*/  FMUL.FTZ R44, R100, R152 ;  /* 0x00000098642c7220 */ /* 0x002fe40000410000 */
[----:B---3--:R-:W-:Y:S01]  /*7dc0*/  FMUL.FTZ R36, R102, R144 ;  /* 0x0000009066247220 */ /* 0x008fe20000410000 */
[----:B----4-:R-:W-:Y:S01]  /*7dd0*/  MOV R144, R41 ;  /* 0x0000002900907202 */ /* 0x010fe20000000f00 */
[----:B------:R-:W-:Y:S01]  /*7de0*/  FMUL.FTZ R41, R100, R149 ;  /* 0x0000009564297220 */ /* 0x000fe20000410000 */
[----:B------:R-:W-:Y:S01]  /*7df0*/  MOV R149, R56 ;  /* 0x0000003800957202 */ /* 0x000fe20000000f00 */
[--C-:B------:R-:W-:Y:S03]  /*7e00*/  FFMA.FTZ R56, R195, c[0x0][0x2d0], -R111.reuse ;  /* 0x0000b400c3387a23 */ /* 0x100fe6000001086f */
[-C--:B------:R-:W-:Y:S01]  /*7e10*/  HMMA.16816.F32.BF16 R36, R116, R52.reuse, R36 ;  /* 0x000000347424723c */ /* 0x080fe20000041824 */
[----:B------:R1:W-:Y:S01]  /*7e20*/  MUFU.EX2 R158, R56 ;  /* 0x00000038009e7308 */ /* 0x0003e20000000800 */
[--C-:B--2---:R-:W-:Y:S06]  /*7e30*/  FFMA.FTZ R106, R201, c[0x0][0x2d0], -R176.reuse ;  /* 0x0000b400c96a7a23 */ /* 0x104fec00000108b0 */
[C---:B------:R-:W-:Y:S03]  /*7e40*/  HMMA.16816.F32.BF16 R40, R112.reuse, R52, R40 ;  /* 0x000000347028723c */ /* 0x040fe60000041828 */
[----:B------:R2:W-:Y:S04]  /*7e50*/  MUFU.EX2 R151, R106 ;  /* 0x0000006a00977308 */ /* 0x0005e80000000800 */
[----:B------:R-:W-:Y:S01]  /*7e60*/  FFMA.FTZ R52, R196, c[0x0][0x2d0], -R111 ;  /* 0x0000b400c4347a23 */ /* 0x000fe2000001086f */
[-C--:B------:R-:W-:Y:S01]  /*7e70*/  HMMA.16816.F32.BF16 R44, R112, R54.reuse, R44 ;  /* 0x00000036702c723c */ /* 0x080fe2000004182c */
[----:B------:R-:W-:Y:S04]  /*7e80*/  FMUL.FTZ R53, R102, R161 ;  /* 0x000000a166357220 */ /* 0x000fe80000410000 */
[----:B------:R3:W4:Y:S03]  /*7e90*/  MUFU.EX2 R153, R52 ;  /* 0x0000003400997308 */ /* 0x0007260000000800 */
[C---:B------:R-:W-:Y:S01]  /*7ea0*/  HMMA.16816.F32.BF16 R48, R116.reuse, R54, R48 ;  /* 0x000000367430723c */ /* 0x040fe20000041830 */
[----:B-1----:R-:W-:Y:S06]  /*7eb0*/  FMUL.FTZ R56, R100, R164 ;  /* 0x000000a464387220 */ /* 0x002fec0000410000 */
[C---:B------:R-:W-:Y:S02]  /*7ec0*/  FMUL.FTZ R54, R101.reuse, R162 ;  /* 0x000000a265367220 */ /* 0x040fe40000410000 */
[----:B------:R-:W-:Y:S03]  /*7ed0*/  FMUL.FTZ R55, R101, R163 ;  /* 0x000000a365377220 */ /* 0x000fe60000410000 */
[--C-:B--2---:R-:W-:Y:S04]  /*7ee0*/  FFMA.FTZ R106, R203, c[0x0][0x2d0], -R3.reuse ;  /* 0x0000b400cb6a7a23 */ /* 0x104fe80000010803 */
[----:B------:R1:W-:Y:S01]  /*7ef0*/  MUFU.EX2 R148, R106 ;  /* 0x0000006a00947308 */ /* 0x0003e20000000800 */
[----:B---3--:R-:W-:Y:S07]  /*7f00*/  FMUL.FTZ R52, R102, R160 ;  /* 0x000000a066347220 */ /* 0x008fee0000410000 */
[-C--:B------:R-:W-:Y:S08]  /*7f10*/  HMMA.16816.F32.BF16 R52, R116, R120.reuse, R52 ;  /* 0x000000787434723c */ /* 0x080ff00000041834 */
[C---:B------:R-:W-:Y:S01]  /*7f20*/  HMMA.16816.F32.BF16 R56, R112.reuse, R120, R56 ;  /* 0x000000787038723c */ /* 0x040fe20000041838 */
[--C-:B-1----:R-:W-:Y:S07]  /*7f30*/  FFMA.FTZ R106, R204, c[0x0][0x2d0], -R3.reuse ;  /* 0x0000b400cc6a7a23 */ /* 0x102fee0000010803 */
[-C--:B------:R-:W-:Y:S01]  /*7f40*/  HMMA.16816.F32.BF16 R60, R112, R122.reuse, R60 ;  /* 0x0000007a703c723c */ /* 0x080fe2000004183c */
[----:B------:R1:W-:Y:S07]  /*7f50*/  MUFU.EX2 R152, R106 ;  /* 0x0000006a00987308 */ /* 0x0003ee0000000800 */
[C---:B------:R-:W-:Y:S01]  /*7f60*/  HMMA.16816.F32.BF16 R64, R116.reuse, R122, R64 ;  /* 0x0000007a7440723c */ /* 0x040fe20000041840 */
[----:B------:R-:W2:Y:S07]  /*7f70*/  LDSM.16.MT88.4 R120, [R218+0x2100] ;  /* 0x00210000da78783b */ /* 0x000eae0000004200 */
[-C--:B------:R-:W-:Y:S08]  /*7f80*/  HMMA.16816.F32.BF16 R68, R116, R124.reuse, R68 ;  /* 0x0000007c7444723c */ /* 0x080ff00000041844 */
[C---:B------:R-:W-:Y:S01]  /*7f90*/  HMMA.16816.F32.BF16 R72, R112.reuse, R124, R72 ;  /* 0x0000007c7048723c */ /* 0x040fe20000041848 */
[--C-:B-1----:R-:W-:Y:S04]  /*7fa0*/  FFMA.FTZ R106, R205, c[0x0][0x2d0], -R176.reuse ;  /* 0x0000b400cd6a7a23 */ /* 0x102fe800000108b0 */
[----:B------:R1:W-:Y:S03]  /*7fb0*/  MUFU.EX2 R156, R106 ;  /* 0x0000006a009c7308 */ /* 0x0003e60000000800 */
[-C--:B------:R-:W-:Y:S08]  /*7fc0*/  HMMA.16816.F32.BF16 R76, R112, R126.reuse, R76 ;  /* 0x0000007e704c723c */ /* 0x080ff0000004184c */
[C---:B------:R-:W-:Y:S01]  /*7fd0*/  HMMA.16816.F32.BF16 R80, R116.reuse, R126, R80 ;  /* 0x0000007e7450723c */ /* 0x040fe20000041850 */
[----:B------:R-:W3:Y:S07]  /*7fe0*/  LDSM.16.MT88.4 R124, [R217+0x500] ;  /* 0x00050000d97c783b */ /* 0x000eee0000004200 */
[-C--:B--2---:R-:W-:Y:S01]  /*7ff0*/  HMMA.16816.F32.BF16 R84, R116, R120.reuse, R84 ;  /* 0x000000787454723c */ /* 0x084fe20000041854 */
[--C-:B-1----:R-:W-:Y:S07]  /*8000*/  FFMA.FTZ R106, R206, c[0x0][0x2d0], -R176.reuse ;  /* 0x0000b400ce6a7a23 */ /* 0x102fee00000108b0 */
[C---:B------:R-:W-:Y:S01]  /*8010*/  HMMA.16816.F32.BF16 R88, R112.reuse, R120, R88 ;  /* 0x000000787058723c */ /* 0x040fe20000041858 */
[----:B------:R1:W2:Y:S07]  /*8020*/  MUFU.EX2 R154, R106 ;  /* 0x0000006a009a7308 */ /* 0x0002ae0000000800 */
[-C--:B------:R-:W-:Y:S07]  /*8030*/  HMMA.16816.F32.BF16 R92, R112, R122.reuse, R92 ;  /* 0x0000007a705c723c */ /* 0x080fee000004185c */
[----:B----4-:R-:W-:Y:S01]  /*8040*/  F2FP.BF16.PACK_AB R114, R158, R153 ;  /* 0x000000999e72723e */ /* 0x010fe200000010ff */
[----:B------:R-:W-:Y:S01]  /*8050*/  HMMA.16816.F32.BF16 R96, R116, R122, R96 ;  /* 0x0000007a7460723c */ /* 0x000fe20000041860 */
[----:B------:R-:W-:Y:S01]  /*8060*/  F2FP.BF16.PACK_AB R115, R216, R155 ;  /* 0x0000009bd873723e */ /* 0x000fe200000010ff */
[----:B------:R-:W4:Y:S02]  /*8070*/  LDSM.16.MT88.4 R120, [R217+0x1500] ;  /* 0x00150000d978783b */ /* 0x000f240000004200 */
[----:B------:R-:W-:Y:S02]  /*8080*/  F2FP.BF16.PACK_AB R112, R149, R144 ;  /* 0x000000909570723e */ /* 0x000fe400000010ff */
[----:B------:R-:W-:Y:S02]  /*8090*/  F2FP.BF16.PACK_AB R113, R150, R145 ;  /* 0x000000919671723e */ /* 0x000fe400000010ff */
[----:B------:R-:W-:Y:S01]  /*80a0*/  F2FP.BF16.PACK_AB R116, R151, R147 ;  /* 0x000000939774723e */ /* 0x000fe200000010ff */
[--C-:B-1----:R-:W-:Y:S03]  /*80b0*/  FFMA.FTZ R106, R207, c[0x0][0x2d0], -R3.reuse ;  /* 0x0000b400cf6a7a23 */ /* 0x102fe60000010803 */
[----:B--2---:R-:W-:Y:S01]  /*80c0*/  F2FP.BF16.PACK_AB R118, R154, R156 ;  /* 0x0000009c9a76723e */ /* 0x004fe200000010ff */
[-C--:B---3--:R-:W-:Y:S01]  /*80d0*/  HMMA.16816.F32.BF16 R4, R112, R124.reuse, R4 ;  /* 0x0000007c7004723c */ /* 0x088fe20000041804 */
[----:B------:R1:W-:Y:S01]  /*80e0*/  MUFU.EX2 R157, R106 ;  /* 0x0000006a009d7308 */ /* 0x0003e20000000800 */
[----:B------:R-:W-:Y:S01]  /*80f0*/  F2FP.BF16.PACK_AB R117, R152, R148 ;  /* 0x000000949875723e */ /* 0x000fe200000010ff */
[----:B-1----:R-:W-:Y:S08]  /*8100*/  FFMA.FTZ R106, R208, c[0x0][0x2d0], -R3 ;  /* 0x0000b400d06a7a23 */ /* 0x002ff00000010803 */
[----:B------:R1:W-:Y:S10]  /*8110*/  MUFU.EX2 R208, R107 ;  /* 0x0000006b00d07308 */ /* 0x0003f40000000800 */
[----:B------:R2:W3:Y:S01]  /*8120*/  MUFU.EX2 R146, R106 ;  /* 0x0000006a00927308 */ /* 0x0004e20000000800 */
[----:B-1----:R-:W-:Y:S01]  /*8130*/  FFMA.FTZ R107, R240, c[0x0][0x2d0], -R176 ;  /* 0x0000b400f06b7a23 */ /* 0x002fe200000108b0 */
[----:B------:R-:W-:Y:S08]  /*8140*/  MOV R240, R156 ;  /* 0x0000009c00f07202 */ /* 0x000ff00000000f00 */
[----:B------:R1:W-:Y:S01]  /*8150*/  MUFU.EX2 R204, R107 ;  /* 0x0000006b00cc7308 */ /* 0x0003e20000000800 */
[--C-:B--2---:R-:W-:Y:S01]  /*8160*/  FFMA.FTZ R106, R213, c[0x0][0x2d0], -R111.reuse ;  /* 0x0000b400d56a7a23 */ /* 0x104fe2000001086f */
[----:B---3--:R-:W-:Y:S02]  /*8170*/  F2FP.BF16.PACK_AB R119, R146, R157 ;  /* 0x0000009d9277723e */ /* 0x008fe400000010ff */
[----:B------:R-:W-:Y:S06]  /*8180*/  MOV R210, R146 ;  /* 0x0000009200d27202 */ /* 0x000fec0000000f00 */
[----:B------:R2:W-:Y:S01]  /*8190*/  MUFU.EX2 R139, R106 ;  /* 0x0000006a008b7308 */ /* 0x0005e20000000800 */
[----:B------:R-:W-:Y:S02]  /*81a0*/  MOV R146, R136 ;  /* 0x0000008800927202 */ /* 0x000fe40000000f00 */
[----:B------:R-:W-:Y:S01]  /*81b0*/  MOV R136, R134 ;  /* 0x0000008600887202 */ /* 0x000fe20000000f00 */
[C---:B------:R-:W-:Y:S01]  /*81c0*/  HMMA.16816.F32.BF16 R8, R116.reuse, R124, R8 ;  /* 0x0000007c7408723c */ /* 0x040fe20000041808 */
[----:B------:R-:W-:Y:S02]  /*81d0*/  MOV R134, R132 ;  /* 0x0000008400867202 */ /* 0x000fe40000000f00 */
[----:B------:R-:W-:Y:S05]  /*81e0*/  MOV R132, R177 ;  /* 0x000000b100847202 */ /* 0x000fea0000000f00 */
[-C--:B------:R-:W-:Y:S01]  /*81f0*/  HMMA.16816.F32.BF16 R12, R116, R126.reuse, R12 ;  /* 0x0000007e740c723c */ /* 0x080fe2000004180c */
[--C-:B-1----:R-:W-:Y:S07]  /*8200*/  FFMA.FTZ R107, R183, c[0x0][0x2d0], -R110.reuse ;  /* 0x0000b400b76b7a23 */ /* 0x102fee000001086e */
[C---:B------:R-:W-:Y:S01]  /*8210*/  HMMA.16816.F32.BF16 R16, R112.reuse, R126, R16 ;  /* 0x0000007e7010723c */ /* 0x040fe20000041810 */
[----:B------:R-:W1:Y:S01]  /*8220*/  LDSM.16.MT88.4 R124, [R218+0x1500] ;  /* 0x00150000da7c783b */ /* 0x000e620000004200 */
[----:B------:R-:W-:Y:S02]  /*8230*/  MUFU.EX2 R190, R107 ;  /* 0x0000006b00be7308 */ /* 0x000fe40000000800 */
[--C-:B--2---:R-:W-:Y:S04]  /*8240*/  FFMA.FTZ R106, R214, c[0x0][0x2d0], -R111.reuse ;  /* 0x0000b400d66a7a23 */ /* 0x104fe8000001086f */
[-C--:B------:R-:W-:Y:S04]  /*8250*/  HMMA.16816.F32.BF16 R20, R112, R128.reuse, R20 ;  /* 0x000000807014723c */ /* 0x080fe80000041814 */
[----:B------:R2:W3:Y:S04]  /*8260*/  MUFU.EX2 R140, R106 ;  /* 0x0000006a008c7308 */ /* 0x0004e80000000800 */
[C---:B------:R-:W-:Y:S06]  /*8270*/  HMMA.16816.F32.BF16 R24, R116.reuse, R128, R24 ;  /* 0x000000807418723c */ /* 0x040fec0000041818 */
[----:B------:R-:W-:Y:S02]  /*8280*/  MUFU.EX2 R107, R108 ;  /* 0x0000006c006b7308 */ /* 0x000fe40000000800 */
[-C--:B------:R-:W-:Y:S08]  /*8290*/  HMMA.16816.F32.BF16 R28, R116, R130.reuse, R28 ;  /* 0x00000082741c723c */ /* 0x080ff0000004181c */
[C---:B------:R-:W-:Y:S01]  /*82a0*/  HMMA.16816.F32.BF16 R32, R112.reuse, R130, R32 ;  /* 0x000000827020723c */ /* 0x040fe20000041820 */
[----:B------:R-:W1:Y:S03]  /*82b0*/  LDSM.16.MT88.4 R128, [R217+0x2500] ;  /* 0x00250000d980783b */ /* 0x000e660000004200 */
[--C-:B--2---:R-:W-:Y:S01]  /*82c0*/  FFMA.FTZ R106, R215, c[0x0][0x2d0], -R110.reuse ;  /* 0x0000b400d76a7a23 */ /* 0x104fe2000001086e */
[----:B---3--:R-:W-:Y:S02]  /*82d0*/  MOV R215, R140 ;  /* 0x0000008c00d77202 */ /* 0x008fe40000000f00 */
[----:B------:R-:W-:Y:S01]  /*82e0*/  MOV R140, R191 ;  /* 0x000000bf008c7202 */ /* 0x000fe20000000f00 */
[-C--:B----4-:R-:W-:Y:S01]  /*82f0*/  HMMA.16816.F32.BF16 R36, R112, R120.reuse, R36 ;  /* 0x000000787024723c */ /* 0x090fe20000041824 */
[----:B------:R2:W-:Y:S07]  /*8300*/  MUFU.EX2 R214, R106 ;  /* 0x0000006a00d67308 */ /* 0x0005ee0000000800 */
[C---:B------:R-:W-:Y:S08]  /*8310*/  HMMA.16816.F32.BF16 R40, R116.reuse, R120, R40 ;  /* 0x000000787428723c */ /* 0x040ff00000041828 */
[-C--:B------:R-:W-:Y:S08]  /*8320*/  HMMA.16816.F32.BF16 R44, R116, R122.reuse, R44 ;  /* 0x0000007a742c723c */ /* 0x080ff0000004182c */
[C---:B------:R-:W-:Y:S01]  /*8330*/  HMMA.16816.F32.BF16 R48, R112.reuse, R122, R48 ;  /* 0x0000007a7030723c */ /* 0x040fe20000041830 */
[--C-:B--2---:R-:W-:Y:S01]  /*8340*/  FFMA.FTZ R106, R237, c[0x0][0x2d0], -R110.reuse ;  /* 0x0000b400ed6a7a23 */ /* 0x104fe2000001086e */
[----:B------:R-:W2:Y:S02]  /*8350*/  LDSM.16.MT88.4 R120, [R218+0x2500] ;  /* 0x00250000da78783b */ /* 0x000ea40000004200 */
[----:B------:R-:W-:Y:S01]  /*8360*/  MOV R237, R139 ;  /* 0x0000008b00ed7202 */ /* 0x000fe20000000f00 */
[----:B------:R3:W4:Y:S01]  /*8370*/  MUFU.EX2 R213, R106 ;  /* 0x0000006a00d57308 */ /* 0x0007220000000800 */
[----:B------:R-:W-:Y:S02]  /*8380*/  MOV R139, R189 ;  /* 0x000000bd008b7202 */ /* 0x000fe40000000f00 */
[-C--:B-1----:R-:W-:Y:S08]  /*8390*/  HMMA.16816.F32.BF16 R52, R112, R124.reuse, R52 ;  /* 0x0000007c7034723c */ /* 0x082ff00000041834 */
[C---:B------:R-:W-:Y:S08]  /*83a0*/  HMMA.16816.F32.BF16 R56, R116.reuse, R124, R56 ;  /* 0x0000007c7438723c */ /* 0x040ff00000041838 */
[-C--:B------:R-:W-:Y:S01]  /*83b0*/  HMMA.16816.F32.BF16 R60, R116, R126.reuse, R60 ;  /* 0x0000007e743c723c */ /* 0x080fe2000004183c */
[----:B---3--:R-:W-:Y:S07]  /*83c0*/  FFMA.FTZ R106, R209, c[0x0][0x2d0], -R111 ;  /* 0x0000b400d16a7a23 */ /* 0x008fee000001086f */
[C---:B------:R-:W-:Y:S01]  /*83d0*/  HMMA.16816.F32.BF16 R64, R112.reuse, R126, R64 ;  /* 0x0000007e7040723c */ /* 0x040fe20000041840 */
[----:B------:R1:W3:Y:S01]  /*83e0*/  MUFU.EX2 R209, R106 ;  /* 0x0000006a00d17308 */ /* 0x0002e20000000800 */
[----:B------:R-:W3:Y:S06]  /*83f0*/  LDSM.16.MT88.4 R124, [R217+0x900] ;  /* 0x00090000d97c783b */ /* 0x000eec0000004200 */
[-C--:B------:R-:W-:Y:S08]  /*8400*/  HMMA.16816.F32.BF16 R68, R112, R128.reuse, R68 ;  /* 0x000000807044723c */ /* 0x080ff00000041844 */
[C---:B------:R-:W-:Y:S08]  /*8410*/  HMMA.16816.F32.BF16 R72, R116.reuse, R128, R72 ;  /* 0x000000807448723c */ /* 0x040ff00000041848 */
[-C--:B------:R-:W-:Y:S01]  /*8420*/  HMMA.16816.F32.BF16 R76, R116, R130.reuse, R76 ;  /* 0x00000082744c723c */ /* 0x080fe2000004184c */
[--C-:B-1----:R-:W-:Y:S03]  /*8430*/  FFMA.FTZ R106, R211, c[0x0][0x2d0], -R110.reuse ;  /* 0x0000b400d36a7a23 */ /* 0x102fe6000001086e */
[----:B------:R-:W-:Y:S01]  /*8440*/  MOV R211, R154 ;  /* 0x0000009a00d37202 */ /* 0x000fe20000000f00 */
[----:B------:R1:W-:Y:S03]  /*8450*/  MUFU.EX2 R207, R106 ;  /* 0x0000006a00cf7308 */ /* 0x0003e60000000800 */
[C---:B------:R-:W-:Y:S01]  /*8460*/  HMMA.16816.F32.BF16 R80, R112.reuse, R130, R80 ;  /* 0x000000827050723c */ /* 0x040fe20000041850 */
[----:B------:R-:W3:Y:S07]  /*8470*/  LDSM.16.MT88.4 R128, [R218+0x900] ;  /* 0x00090000da80783b */ /* 0x000eee0000004200 */
[-C--:B--2---:R-:W-:Y:S08]  /*8480*/  HMMA.16816.F32.BF16 R84, R112, R120.reuse, R84 ;  /* 0x000000787054723c */ /* 0x084ff00000041854 */
[C---:B------:R-:W-:Y:S01]  /*8490*/  HMMA.16816.F32.BF16 R88, R116.reuse, R120, R88 ;  /* 0x000000787458723c */ /* 0x040fe20000041858 */
[----:B-1----:R-:W-:Y:S03]  /*84a0*/  FFMA.FTZ R106, R212, c[0x0][0x2d0], -R110 ;  /* 0x0000b400d46a7a23 */ /* 0x002fe6000001086e */
[----:B------:R-:W-:Y:S04]  /*84b0*/  MOV R212, R158 ;  /* 0x0000009e00d47202 */ /* 0x000fe80000000f00 */
[-C--:B------:R-:W-:Y:S01]  /*84c0*/  HMMA.16816.F32.BF16 R92, R116, R122.reuse, R92 ;  /* 0x0000007a745c723c */ /* 0x080fe2000004185c */
[----:B------:R1:W2:Y:S07]  /*84d0*/  MUFU.EX2 R206, R106 ;  /* 0x0000006a00ce7308 */ /* 0x0002ae0000000800 */
[----:B------:R-:W-:Y:S01]  /*84e0*/  HMMA.16816.F32.BF16 R96, R112, R122, R96 ;  /* 0x0000007a7060723c */ /* 0x000fe20000041860 */
[----:B------:R-:W2:Y:S06]  /*84f0*/  LDSM.16.MT88.4 R120, [R217+0x1900] ;  /* 0x00190000d978783b */ /* 0x000eac0000004200 */
[----:B------:R-:W-:Y:S02]  /*8500*/  F2FP.BF16.PACK_AB R112, R215, R237 ;  /* 0x000000edd770723e */ /* 0x000fe400000010ff */
[----:B----4-:R-:W-:Y:S03]  /*8510*/  F2FP.BF16.PACK_AB R113, R213, R214 ;  /* 0x000000d6d571723e */ /* 0x010fe600000010ff */
[----:B---3--:R-:W-:Y:S01]  /*8520*/  F2FP.BF16.PACK_AB R114, R208, R209 ;  /* 0x000000d1d072723e */ /* 0x008fe200000010ff */
[--C-:B-1----:R-:W-:Y:S01]  /*8530*/  FFMA.FTZ R106, R239, c[0x0][0x2d0], -R176.reuse ;  /* 0x0000b400ef6a7a23 */ /* 0x102fe200000108b0 */
[----:B--2---:R-:W-:Y:S02]  /*8540*/  F2FP.BF16.PACK_AB R115, R206, R207 ;  /* 0x000000cfce73723e */ /* 0x004fe400000010ff */
[----:B------:R-:W-:Y:S01]  /*8550*/  MOV R239, R157 ;  /* 0x0000009d00ef7202 */ /* 0x000fe20000000f00 */
[----:B------:R1:W2:Y:S04]  /*8560*/  MUFU.EX2 R205, R106 ;  /* 0x0000006a00cd7308 */ /* 0x0002a80000000800 */
[-C--:B------:R-:W-:Y:S01]  /*8570*/  HMMA.16816.F32.BF16 R4, R112, R124.reuse, R4 ;  /* 0x0000007c7004723c */ /* 0x080fe20000041804 */
[--C-:B-1----:R-:W-:Y:S01]  /*8580*/  FFMA.FTZ R106, R241, c[0x0][0x2d0], -R3.reuse ;  /* 0x0000b400f16a7a23 */ /* 0x102fe20000010803 */
[----:B--2---:R-:W-:Y:S02]  /*8590*/  F2FP.BF16.PACK_AB R116, R204, R205 ;  /* 0x000000cdcc74723e */ /* 0x004fe400000010ff */
[----:B------:R-:W-:Y:S02]  /*85a0*/  MOV R241, R155 ;  /* 0x0000009b00f17202 */ /* 0x000fe40000000f00 */
[----:B------:R1:W-:Y:S02]  /*85b0*/  MUFU.EX2 R202, R106 ;  /* 0x0000006a00ca7308 */ /* 0x0003e40000000800 */
[--C-:B-1----:R-:W-:Y:S01]  /*85c0*/  FFMA.FTZ R106, R242, c[0x0][0x2d0], -R3.reuse ;  /* 0x0000b400f26a7a23 */ /* 0x102fe20000010803 */
[----:B------:R-:W-:Y:S07]  /*85d0*/  MOV R242, R153 ;  /* 0x0000009900f27202 */ /* 0x000fee0000000f00 */
[----:B------:R1:W2:Y:S02]  /*85e0*/  MUFU.EX2 R203, R106 ;  /* 0x0000006a00cb7308 */ /* 0x0002a40000000800 */
[--C-:B-1----:R-:W-:Y:S01]  /*85f0*/  FFMA.FTZ R106, R243, c[0x0][0x2d0], -R176.reuse ;  /* 0x0000b400f36a7a23 */ /* 0x102fe200000108b0 */
[----:B--2---:R-:W-:Y:S02]  /*8600*/  F2FP.BF16.PACK_AB R117, R203, R202 ;  /* 0x000000cacb75723e */ /* 0x004fe400000010ff */
[----:B------:R-:W-:Y:S05]  /*8610*/  MOV R243, R152 ;  /* 0x0000009800f37202 */ /* 0x000fea0000000f00 */
[----:B------:R1:W-:Y:S02]  /*8620*/  MUFU.EX2 R200, R106 ;  /* 0x0000006a00c87308 */ /* 0x0003e40000000800 */
[----:B-1----:R-:W-:Y:S01]  /*8630*/  FFMA.FTZ R106, R244, c[0x0][0x2d0], -R176 ;  /* 0x0000b400f46a7a23 */ /* 0x002fe200000108b0 */
        /* <DEDUP_REMOVED lines=12> */
[----:B------:R1:W-:Y:S01]  /*8700*/  MUFU.EX2 R197, R106 ;  /* 0x0000006a00c57308 */ /* 0x0003e20000000800 */
[C---:B------:R-:W-:Y:S08]  /*8710*/  HMMA.16816.F32.BF16 R8, R116.reuse, R124, R8 ;  /* 0x0000007c7408723c */ /* 0x040ff00000041808 */
[-C--:B------:R-:W-:Y:S08]  /*8720*/  HMMA.16816.F32.BF16 R12, R116, R126.reuse, R12 ;  /* 0x0000007e740c723c */ /* 0x080ff0000004180c */
[C---:B------:R-:W-:Y:S01]  /*8730*/  HMMA.16816.F32.BF16 R16, R112.reuse, R126, R16 ;  /* 0x0000007e7010723c */ /* 0x040fe20000041810 */
[----:B------:R-:W2:Y:S03]  /*8740*/  LDSM.16.MT88.4 R124, [R218+0x1900] ;  /* 0x00190000da7c783b */ /* 0x000ea60000004200 */
[--C-:B-1----:R-:W-:Y:S01]  /*8750*/  FFMA.FTZ R106, R248, c[0x0][0x2d0], -R111.reuse ;  /* 0x0000b400f86a7a23 */ /* 0x102fe2000001086f */
[----:B------:R-:W-:Y:S02]  /*8760*/  MOV R248, R147 ;  /* 0x0000009300f87202 */ /* 0x000fe40000000f00 */
[----:B------:R-:W-:Y:S01]  /*8770*/  MOV R147, R184 ;  /* 0x000000b800937202 */ /* 0x000fe20000000f00 */
[-C--:B------:R-:W-:Y:S01]  /*8780*/  HMMA.16816.F32.BF16 R20, R112, R128.reuse, R20 ;  /* 0x000000807014723c */ /* 0x080fe20000041814 */
[----:B------:R1:W3:Y:S07]  /*8790*/  MUFU.EX2 R196, R106 ;  /* 0x0000006a00c47308 */ /* 0x0002ee0000000800 */
[C---:B------:R-:W-:Y:S08]  /*87a0*/  HMMA.16816.F32.BF16 R24, R116.reuse, R128, R24 ;  /* 0x000000807418723c */ /* 0x040ff00000041818 */
[-C--:B------:R-:W-:Y:S08]  /*87b0*/  HMMA.16816.F32.BF16 R28, R116, R130.reuse, R28 ;  /* 0x00000082741c723c */ /* 0x080ff0000004181c */
[C---:B------:R-:W-:Y:S01]  /*87c0*/  HMMA.16816.F32.BF16 R32, R112.reuse, R130, R32 ;  /* 0x000000827020723c */ /* 0x040fe20000041820 */
[--C-:B-1----:R-:W-:Y:S01]  /*87d0*/  FFMA.FTZ R106, R249, c[0x0][0x2d0], -R110.reuse ;  /* 0x0000b400f96a7a23 */ /* 0x102fe2000001086e */
[----:B------:R-:W1:Y:S02]  /*87e0*/  LDSM.16.MT88.4 R128, [R217+0x2900] ;  /* 0x00290000d980783b */ /* 0x000e640000004200 */
[----:B---3--:R-:W-:Y:S01]  /*87f0*/  F2FP.BF16.PACK_AB R108, R196, R197 ;  /* 0x000000c5c46c723e */ /* 0x008fe200000010ff */
[----:B------:R3:W-:Y:S01]  /*8800*/  MUFU.EX2 R194, R106 ;  /* 0x0000006a00c27308 */ /* 0x0007e20000000800 */
[----:B------:R-:W-:Y:S02]  /*8810*/  MOV R249, R145 ;  /* 0x0000009100f97202 */ /* 0x000fe40000000f00 */
[-C--:B------:R-:W-:Y:S01]  /*8820*/  HMMA.16816.F32.BF16 R36, R112, R120.reuse, R36 ;  /* 0x000000787024723c */ /* 0x080fe20000041824 */
[----:B------:R-:W-:Y:S07]  /*8830*/  MOV R145, R140 ;  /* 0x0000008c00917202 */ /* 0x000fee0000000f00 */
[C---:B------:R-:W-:Y:S08]  /*8840*/  HMMA.16816.F32.BF16 R40, R116.reuse, R120, R40 ;  /* 0x000000787428723c */ /* 0x040ff00000041828 */
[-C--:B------:R-:W-:Y:S01]  /*8850*/  HMMA.16816.F32.BF16 R44, R116, R122.reuse, R44 ;  /* 0x0000007a742c723c */ /* 0x080fe2000004182c */
[--C-:B---3--:R-:W-:Y:S03]  /*8860*/  FFMA.FTZ R106, R250, c[0x0][0x2d0], -R110.reuse ;  /* 0x0000b400fa6a7a23 */ /* 0x108fe6000001086e */
[----:B------:R-:W-:Y:S04]  /*8870*/  MOV R250, R144 ;  /* 0x0000009000fa7202 */ /* 0x000fe80000000f00 */
[C---:B------:R-:W-:Y:S01]  /*8880*/  HMMA.16816.F32.BF16 R48, R112.reuse, R122, R48 ;  /* 0x0000007a7030723c */ /* 0x040fe20000041830 */
[----:B------:R3:W-:Y:S01]  /*8890*/  MUFU.EX2 R195, R106 ;  /* 0x0000006a00c37308 */ /* 0x0007e20000000800 */
[----:B------:R-:W4:Y:S02]  /*88a0*/  LDSM.16.MT88.4 R120, [R218+0x2900] ;  /* 0x00290000da78783b */ /* 0x000f240000004200 */
[----:B------:R-:W-:Y:S04]  /*88b0*/  MOV R144, R141 ;  /* 0x0000008d00907202 */ /* 0x000fe80000000f00 */
[-C--:B--2---:R-:W-:Y:S08]  /*88c0*/  HMMA.16816.F32.BF16 R52, R112, R124.reuse, R52 ;  /* 0x0000007c7034723c */ /* 0x084ff00000041834 */
[C---:B------:R-:W-:Y:S08]  /*88d0*/  HMMA.16816.F32.BF16 R56, R116.reuse, R124, R56 ;  /* 0x0000007c7438723c */ /* 0x040ff00000041838 */
[-C--:B------:R-:W-:Y:S01]  /*88e0*/  HMMA.16816.F32.BF16 R60, R116, R126.reuse, R60 ;  /* 0x0000007e743c723c */ /* 0x080fe2000004183c */
[--C-:B---3--:R-:W-:Y:S04]  /*88f0*/  FFMA.FTZ R106, R180, c[0x0][0x2d0], -R111.reuse ;  /* 0x0000b400b46a7a23 */ /* 0x108fe8000001086f */
[----:B------:R2:W-:Y:S03]  /*8900*/  MUFU.EX2 R192, R106 ;  /* 0x0000006a00c07308 */ /* 0x0005e60000000800 */
[C---:B------:R-:W-:Y:S01]  /*8910*/  HMMA.16816.F32.BF16 R64, R112.reuse, R126, R64 ;  /* 0x0000007e7040723c */ /* 0x040fe20000041840 */
[----:B------:R-:W3:Y:S07]  /*8920*/  LDSM.16.MT88.4 R124, [R217+0xd00] ;  /* 0x000d0000d97c783b */ /* 0x000eee0000004200 */
[-C--:B-1----:R-:W-:Y:S08]  /*8930*/  HMMA.16816.F32.BF16 R68, R112, R128.reuse, R68 ;  /* 0x000000807044723c */ /* 0x082ff00000041844 */
[C---:B------:R-:W-:Y:S01]  /*8940*/  HMMA.16816.F32.BF16 R72, R116.reuse, R128, R72 ;  /* 0x000000807448723c */ /* 0x040fe20000041848 */
[----:B--2---:R-:W-:Y:S07]  /*8950*/  FFMA.FTZ R106, R181, c[0x0][0x2d0], -R111 ;  /* 0x0000b400b56a7a23 */ /* 0x004fee000001086f */
[-C--:B------:R-:W-:Y:S01]  /*8960*/  HMMA.16816.F32.BF16 R76, R116, R130.reuse, R76 ;  /* 0x00000082744c723c */ /* 0x080fe2000004184c */
[----:B------:R1:W2:Y:S07]  /*8970*/  MUFU.EX2 R193, R106 ;  /* 0x0000006a00c17308 */ /* 0x0002ae0000000800 */
[C---:B------:R-:W-:Y:S08]  /*8980*/  HMMA.16816.F32.BF16 R80, R112.reuse, R130, R80 ;  /* 0x000000827050723c */ /* 0x040ff00000041850 */
[-C--:B----4-:R-:W-:Y:S08]  /*8990*/  HMMA.16816.F32.BF16 R84, R112, R120.reuse, R84 ;  /* 0x000000787054723c */ /* 0x090ff00000041854 */
[C---:B------:R-:W-:Y:S01]  /*89a0*/  HMMA.16816.F32.BF16 R88, R116.reuse, R120, R88 ;  /* 0x000000787458723c */ /* 0x040fe20000041858 */
[----:B-1----:R-:W-:Y:S02]  /*89b0*/  FFMA.FTZ R106, R182, c[0x0][0x2d0], -R110 ;  /* 0x0000b400b66a7a23 */ /* 0x002fe4000001086e */
[----:B------:R-:W-:Y:S01]  /*89c0*/  LDSM.16.MT88.4 R180, [R217+0x2d00] ;  /* 0x002d0000d9b4783b */ /* 0x000fe20000004200 */
[----:B--2---:R-:W-:Y:S01]  /*89d0*/  F2FP.BF16.PACK_AB R110, R193, R192 ;  /* 0x000000c0c16e723e */ /* 0x004fe200000010ff */
[----:B------:R1:W2:Y:S03]  /*89e0*/  MUFU.EX2 R191, R106 ;  /* 0x0000006a00bf7308 */ /* 0x0002a60000000800 */
[-C--:B------:R-:W-:Y:S08]  /*89f0*/  HMMA.16816.F32.BF16 R92, R116, R122.reuse, R92 ;  /* 0x0000007a745c723c */ /* 0x080ff0000004185c */
[----:B------:R-:W-:Y:S01]  /*8a00*/  HMMA.16816.F32.BF16 R96, R112, R122, R96 ;  /* 0x0000007a7060723c */ /* 0x000fe20000041860 */
[--C-:B-1----:R-:W-:Y:S03]  /*8a10*/  FFMA.FTZ R106, R251, c[0x0][0x2d0], -R176.reuse ;  /* 0x0000b400fb6a7a23 */ /* 0x102fe600000108b0 */
[----:B--2---:R-:W-:Y:S01]  /*8a20*/  F2FP.BF16.PACK_AB R111, R190, R191 ;  /* 0x000000bfbe6f723e */ /* 0x004fe200000010ff */
[----:B------:R1:W-:Y:S02]  /*8a30*/  MUFU.EX2 R189, R106 ;  /* 0x0000006a00bd7308 */ /* 0x0003e40000000800 */
[--C-:B-1----:R-:W-:Y:S08]  /*8a40*/  FFMA.FTZ R106, R252, c[0x0][0x2d0], -R176.reuse ;  /* 0x0000b400fc6a7a23 */ /* 0x102ff000000108b0 */
[----:B------:R1:W-:Y:S02]  /*8a50*/  MUFU.EX2 R188, R106 ;  /* 0x0000006a00bc7308 */ /* 0x0003e40000000800 */
[--C-:B-1----:R-:W-:Y:S08]  /*8a60*/  FFMA.FTZ R106, R187, c[0x0][0x2d0], -R3.reuse ;  /* 0x0000b400bb6a7a23 */ /* 0x102ff00000010803 */
[----:B------:R1:W-:Y:S02]  /*8a70*/  MUFU.EX2 R187, R106 ;  /* 0x0000006a00bb7308 */ /* 0x0003e40000000800 */
[--C-:B-1----:R-:W-:Y:S01]  /*8a80*/  FFMA.FTZ R106, R143, c[0x0][0x2d0], -R3.reuse ;  /* 0x0000b4008f6a7a23 */ /* 0x102fe20000010803 */
[----:B------:R-:W-:Y:S01]  /*8a90*/  MOV R143, R142 ;  /* 0x0000008e008f7202 */ /* 0x000fe20000000f00 */
[----:B------:R-:W-:Y:S01]  /*8aa0*/  FFMA.FTZ R3, R109, c[0x0][0x2d0], -R3 ;  /* 0x0000b4006d037a23 */ /* 0x000fe20000010803 */
[----:B------:R-:W-:Y:S02]  /*8ab0*/  MOV R142, R139 ;  /* 0x0000008b008e7202 */ /* 0x000fe40000000f00 */
[----:B------:R-:W-:Y:S03]  /*8ac0*/  MOV R139, R186 ;  /* 0x000000ba008b7202 */ /* 0x000fe60000000f00 */
[----:B------:R1:W2:Y:S01]  /*8ad0*/  MUFU.EX2 R186, R106 ;  /* 0x0000006a00ba7308 */ /* 0x0002a20000000800 */
[----:B------:R-:W-:Y:S02]  /*8ae0*/  F2FP.BF16.PACK_AB R109, R195, R194 ;  /* 0x000000c2c36d723e */ /* 0x000fe400000010ff */
[----:B------:R-:W-:Y:S02]  /*8af0*/  MOV R251, R143 ;  /* 0x0000008f00fb7202 */ /* 0x000fe40000000f00 */
[----:B------:R-:W-:Y:S02]  /*8b00*/  MOV R252, R142 ;  /* 0x0000008e00fc7202 */ /* 0x000fe40000000f00 */
[----:B------:R-:W4:Y:S01]  /*8b10*/  LDSM.16.MT88.4 R140, [R218+0xd00] ;  /* 0x000d0000da8c783b */ /* 0x000f220000004200 */
[-C--:B---3--:R-:W-:Y:S07]  /*8b20*/  HMMA.16816.F32.BF16 R116, R108, R124.reuse, R4 ;  /* 0x0000007c6c74723c */ /* 0x088fee0000041804 */
[----:B------:R-:W-:Y:S02]  /*8b30*/  MOV R7, R179 ;  /* 0x000000b300077202 */ /* 0x000fe40000000f00 */
[----:B------:R-:W-:Y:S03]  /*8b40*/  MOV R5, R146 ;  /* 0x0000009200057202 */ /* 0x000fe60000000f00 */
[----:B------:R-:W-:Y:S02]  /*8b50*/  MOV R6, R145 ;  /* 0x0000009100067202 */ /* 0x000fe40000000f00 */
[----:B------:R-:W-:Y:S01]  /*8b60*/  MOV R4, R147 ;  /* 0x0000009300047202 */ /* 0x000fe20000000f00 */
[--C-:B-1----:R-:W-:Y:S01]  /*8b70*/  FFMA.FTZ R106, R185, c[0x0][0x2d0], -R176.reuse ;  /* 0x0000b400b96a7a23 */ /* 0x102fe200000108b0 */
[----:B--2---:R-:W-:Y:S03]  /*8b80*/  F2FP.BF16.PACK_AB R177, R186, R187 ;  /* 0x000000bbbab1723e */ /* 0x004fe600000010ff */
[----:B------:R1:W-:Y:S02]  /*8b90*/  MUFU.EX2 R185, R106 ;  /* 0x0000006a00b97308 */ /* 0x0003e40000000800 */
[----:B-1----:R-:W-:Y:S01]  /*8ba0*/  FFMA.FTZ R106, R159, c[0x0][0x2d0], -R176 ;  /* 0x0000b4009f6a7a23 */ /* 0x002fe200000108b0 */
[----:B------:R-:W-:Y:S01]  /*8bb0*/  F2FP.BF16.PACK_AB R176, R188, R189 ;  /* 0x000000bdbcb0723e */ /* 0x000fe200000010ff */
[----:B------:R-:W1:Y:S06]  /*8bc0*/  LDSM.16.MT88.4 R156, [R217+0x1d00] ;  /* 0x001d0000d99c783b */ /* 0x000e6c0000004200 */
[----:B------:R-:W-:Y:S10]  /*8bd0*/  MUFU.EX2 R184, R106 ;  /* 0x0000006a00b87308 */ /* 0x000ff40000000800 */
[----:B------:R2:W3:Y:S02]  /*8be0*/  MUFU.EX2 R106, R3 ;  /* 0x00000003006a7308 */ /* 0x0004e40000000800 */
[----:B--2---:R-:W-:Y:S02]  /*8bf0*/  MOV R3, R135 ;  /* 0x0000008700037202 */ /* 0x004fe40000000f00 */
[----:B---3--:R-:W-:Y:S02]  /*8c00*/  F2FP.BF16.PACK_AB R179, R106, R107 ;  /* 0x0000006b6ab3723e */ /* 0x008fe400000010ff */
[----:B------:R-:W-:Y:S02]  /*8c10*/  MOV R135, R133 ;  /* 0x0000008500877202 */ /* 0x000fe40000000f00 */
[----:B------:R-:W-:Y:S02]  /*8c20*/  MOV R133, R178 ;  /* 0x000000b200857202 */ /* 0x000fe40000000f00 */
[----:B------:R-:W-:Y:S07]  /*8c30*/  F2FP.BF16.PACK_AB R178, R184, R185 ;  /* 0x000000b9b8b2723e */ /* 0x000fee00000010ff */
[C---:B------:R-:W-:Y:S07]  /*8c40*/  HMMA.16816.F32.BF16 R112, R176.reuse, R124, R8 ;  /* 0x0000007cb070723c */ /* 0x040fee0000041808 */
[----:B------:R-:W-:Y:S01]  /*8c50*/  MOV R10, R137 ;  /* 0x00000089000a7202 */ /* 0x000fe20000000f00 */
[-C--:B------:R-:W-:Y:S01]  /*8c60*/  HMMA.16816.F32.BF16 R120, R176, R126.reuse, R12 ;  /* 0x0000007eb078723c */ /* 0x080fe2000004180c */
[----:B------:R-:W-:Y:S03]  /*8c70*/  MOV R11, R144 ;  /* 0x00000090000b7202 */ /* 0x000fe60000000f00 */
[----:B------:R-:W-:Y:S02]  /*8c80*/  MOV R9, R139 ;  /* 0x0000008b00097202 */ /* 0x000fe40000000f00 */
[----:B------:R-:W-:Y:S02]  /*8c90*/  MOV R8, R138 ;  /* 0x0000008a00087202 */ /* 0x000fe40000000f00 */
[C---:B------:R-:W-:Y:S01]  /*8ca0*/  HMMA.16816.F32.BF16 R124, R108.reuse, R126, R16 ;  /* 0x0000007e6c7c723c */ /* 0x040fe20000041810 */
[----:B------:R-:W2:Y:S03]  /*8cb0*/  LDL.LU R19, [R1+0x14] ;  /* 0x0000140001137983 */ /* 0x000ea60000300800 */
[----:B------:R-:W-:Y:S02]  /*8cc0*/  MOV R15, R133 ;  /* 0x00000085000f7202 */ /* 0x000fe40000000f00 */
[----:B------:R-:W-:Y:S02]  /*8cd0*/  MOV R13, R135 ;  /* 0x00000087000d7202 */ /* 0x000fe40000000f00 */
[-C--:B----4-:R-:W-:Y:S01]  /*8ce0*/  HMMA.16816.F32.BF16 R128, R108, R140.reuse, R20 ;  /* 0x0000008c6c80723c */ /* 0x090fe20000041814 */
[----:B------:R-:W-:Y:S03]  /*8cf0*/  MOV R18, R132 ;  /* 0x0000008400127202 */ /* 0x000fe60000000f00 */
[----:B------:R-:W-:Y:S02]  /*8d00*/  MOV R14, R134 ;  /* 0x00000086000e7202 */ /* 0x000fe40000000f00 */
[----:B------:R-:W-:Y:S02]  /*8d10*/  MOV R12, R136 ;  /* 0x00000088000c7202 */ /* 0x000fe40000000f00 */
[C---:B------:R-:W-:Y:S08]  /*8d20*/  HMMA.16816.F32.BF16 R132, R176.reuse, R140, R24 ;  /* 0x0000008cb084723c */ /* 0x040ff00000041818 */
        /* <DEDUP_REMOVED lines=13> */
[C---:B------:R-:W-:Y:S01]  /*8e00*/  HMMA.16816.F32.BF16 R80, R108.reuse, R182, R80 ;  /* 0x000000b66c50723c */ /* 0x040fe20000041850 */
[----:B--2---:R-:W-:Y:S03]  /*8e10*/  FFMA.FTZ R102, R102, R19, R18 ;  /* 0x0000001366667223 */ /* 0x004fe60000010012 */
[----:B------:R-:W-:Y:S02]  /*8e20*/  MOV R18, R5 ;  /* 0x0000000500127202 */ /* 0x000fe40000000f00 */
[----:B------:R-:W-:Y:S01]  /*8e30*/  MOV R5, R6 ;  /* 0x0000000600057202 */ /* 0x000fe20000000f00 */
[----:B------:R-:W-:Y:S01]  /*8e40*/  FADD.FTZ R9, R9, R102 ;  /* 0x0000006609097221 */ /* 0x000fe20000010000 */
[----:B------:R-:W-:Y:S04]  /*8e50*/  MOV R6, R7 ;  /* 0x0000000700067202 */ /* 0x000fe80000000f00 */
[----:B------:R-:W-:Y:S02]  /*8e60*/  MOV R7, R3 ;  /* 0x0000000300077202 */ /* 0x000fe40000000f00 */
        /* <DEDUP_REMOVED lines=16> */
[----:B------:R1:W5:Y:S01]  /*8f70*/  LDL.LU R216, [R1+0x54] ;  /* 0x0000540001d87983 */ /* 0x0003620000300800 */
[----:B------:R-:W-:Y:S02]  /*8f80*/  MOV R19, R12 ;  /* 0x0000000c00137202 */ /* 0x000fe40000000f00 */
[----:B------:R-:W-:Y:S01]  /*8f90*/  MOV R12, R13 ;  /* 0x0000000d000c7202 */ /* 0x000fe20000000f00 */
[----:B------:R-:W2:Y:S01]  /*8fa0*/  LDL.LU R17, [R1+0x18] ;  /* 0x0000180001117983 */ /* 0x000ea20000300800 */
[----:B------:R-:W-:Y:S02]  /*8fb0*/  MOV R13, R14 ;  /* 0x0000000e000d7202 */ /* 0x000fe40000000f00 */
[----:B------:R-:W-:Y:S01]  /*8fc0*/  MOV R14, R15 ;  /* 0x0000000f000e7202 */ /* 0x000fe20000000f00 */
[----:B------:R-:W3:Y:S01]  /*8fd0*/  LDL.LU R16, [R1+0x1c] ;  /* 0x00001c0001107983 */ /* 0x000ee20000300800 */
[----:B------:R-:W-:Y:S02]  /*8fe0*/  MOV R15, R10 ;  /* 0x0000000a000f7202 */ /* 0x000fe40000000f00 */
[----:B------:R-:W-:Y:S02]  /*8ff0*/  MOV R10, R4 ;  /* 0x00000004000a7202 */ /* 0x000fe40000000f00 */
[----:B------:R-:W4:Y:S01]  /*9000*/  LDL.LU R4, [R1+0x20] ;  /* 0x0000200001047983 */ /* 0x000f220000300800 */
[----:B--2---:R-:W-:Y:S01]  /*9010*/  FFMA.FTZ R101, R101, R17, R18 ;  /* 0x0000001165657223 */ /* 0x004fe20000010012 */
[----:B------:R-:W-:Y:S02]  /*9020*/  MOV R18, R13 ;  /* 0x0000000d00127202 */ /* 0x000fe40000000f00 */
[----:B------:R-:W-:Y:S01]  /*9030*/  MOV R13, R15 ;  /* 0x0000000f000d7202 */ /* 0x000fe20000000f00 */
[----:B---3--:R-:W-:Y:S01]  /*9040*/  FFMA.FTZ R100, R100, R16, R19 ;  /* 0x0000001064647223 */ /* 0x008fe20000010013 */
[----:B------:R-:W-:Y:S01]  /*9050*/  MOV R15, R5 ;  /* 0x00000005000f7202 */ /* 0x000fe20000000f00 */
[----:B------:R-:W-:Y:S01]  /*9060*/  FADD.FTZ R12, R12, R101 ;  /* 0x000000650c0c7221 */ /* 0x000fe20000010000 */
[----:B------:R-:W-:Y:S01]  /*9070*/  MOV R19, R14 ;  /* 0x0000000e00137202 */ /* 0x000fe20000000f00 */
[----:B------:R-:W-:Y:S01]  /*9080*/  FADD.FTZ R8, R8, R100 ;  /* 0x0000006408087221 */ /* 0x000fe20000010000 */
[----:B------:R-:W-:Y:S01]  /*9090*/  MOV R14, R10 ;  /* 0x0000000a000e7202 */ /* 0x000fe20000000f00 */
[----:B----4-:R-:W-:Y:S01]  /*90a0*/  FFMA.FTZ R0, R0, R4, R11 ;  /* 0x0000000400007223 */ /* 0x010fe2000001000b */
[----:B------:R-:W-:Y:S01]  /*90b0*/  MOV R10, R6 ;  /* 0x00000006000a7202 */ /* 0x000fe20000000f00 */
[----:B------:R-:W-:Y:S01]  /*90c0*/  FADD.FTZ R9, R19, R9 ;  /* 0x0000000913097221 */ /* 0x000fe20000010000 */
[----:B------:R-:W-:Y:S01]  /*90d0*/  MOV R11, R7 ;  /* 0x00000007000b7202 */ /* 0x000fe20000000f00 */
[----:B------:R-:W-:Y:S01]  /*90e0*/  FADD.FTZ R0, R18, R0 ;  /* 0x0000000012007221 */ /* 0x000fe20000010000 */
[----:B------:R-:W2:Y:S01]  /*90f0*/  LDSM.16.MT88.4 R4, [R218+0x2d00] ;  /* 0x002d0000da04783b */ /* 0x000ea20000004200 */
[----:B------:R-:W-:Y:S01]  /*9100*/  FADD.FTZ R12, R13, R12 ;  /* 0x0000000c0d0c7221 */ /* 0x000fe20000010000 */
[----:B------:R-:W-:Y:S01]  /*9110*/  MOV R100, R104 ;  /* 0x0000006800647202 */ /* 0x000fe20000000f00 */
[----:B------:R-:W-:Y:S02]  /*9120*/  FADD.FTZ R8, R14, R8 ;  /* 0x000000080e087221 */ /* 0x000fe40000010000 */
        /* <DEDUP_REMOVED lines=17> */
[----:B------:R-:W-:Y:S01]  /*9240*/  FADD.FTZ R0, R240, R10 ;  /* 0x0000000af0007221 */ /* 0x000fe20000010000 */
[-C--:B--2---:R-:W-:Y:S01]  /*9250*/  HMMA.16816.F32.BF16 R84, R108, R4.reuse, R84 ;  /* 0x000000046c54723c */ /* 0x084fe20000041854 */
[----:B------:R-:W-:Y:S02]  /*9260*/  FADD.FTZ R11, R212, R8 ;  /* 0x00000008d40b7221 */ /* 0x000fe40000010000 */
[----:B------:R-:W-:Y:S02]  /*9270*/  FADD.FTZ R10, R211, R3 ;  /* 0x00000003d30a7221 */ /* 0x000fe40000010000 */
[----:B------:R-:W-:Y:S02]  /*9280*/  FADD.FTZ R8, R237, R12 ;  /* 0x0000000ced087221 */ /* 0x000fe40000010000 */
[----:B------:R-:W-:Y:S01]  /*9290*/  FADD.FTZ R9, R210, R0 ;  /* 0x00000000d2097221 */ /* 0x000fe20000010000 */
[C---:B------:R-:W-:Y:S01]  /*92a0*/  HMMA.16816.F32.BF16 R88, R176.reuse, R4, R88 ;  /* 0x00000004b058723c */ /* 0x040fe20000041858 */
[----:B------:R-:W-:Y:S03]  /*92b0*/  FADD.FTZ R3, R214, R11 ;  /* 0x0000000bd6037221 */ /* 0x000fe60000010000 */
[----:B------:R-:W-:Y:S02]  /*92c0*/  FADD.FTZ R0, R205, R10 ;  /* 0x0000000acd007221 */ /* 0x000fe40000010000 */
[----:B------:R-:W-:Y:S02]  /*92d0*/  FADD.FTZ R11, R215, R8 ;  /* 0x00000008d70b7221 */ /* 0x000fe40000010000 */
[----:B------:R-:W-:Y:S01]  /*92e0*/  FADD.FTZ R12, R202, R9 ;  /* 0x00000009ca0c7221 */ /* 0x000fe20000010000 */
[-C--:B------:R-:W-:Y:S03]  /*92f0*/  HMMA.16816.F32.BF16 R92, R176, R6.reuse, R92 ;  /* 0x00000006b05c723c */ /* 0x080fe6000004185c */
[----:B------:R-:W-:Y:S02]  /*9300*/  FADD.FTZ R10, R213, R3 ;  /* 0x00000003d50a7221 */ /* 0x000fe40000010000 */
[----:B------:R-:W-:Y:S02]  /*9310*/  FADD.FTZ R9, R204, R0 ;  /* 0x00000000cc097221 */ /* 0x000fe40000010000 */
[----:B------:R-:W-:Y:S01]  /*9320*/  FADD.FTZ R3, R209, R11 ;  /* 0x0000000bd1037221 */ /* 0x000fe20000010000 */
[----:B------:R-:W-:Y:S01]  /*9330*/  HMMA.16816.F32.BF16 R96, R108, R6, R96 ;  /* 0x000000066c60723c */ /* 0x000fe20000041860 */
[----:B------:R-:W-:Y:S03]  /*9340*/  FADD.FTZ R8, R203, R12 ;  /* 0x0000000ccb087221 */ /* 0x000fe60000010000 */
[----:B------:R-:W-:Y:S02]  /*9350*/  FADD.FTZ R0, R207, R10 ;  /* 0x0000000acf007221 */ /* 0x000fe40000010000 */
[----:B------:R-:W-:Y:S02]  /*9360*/  FADD.FTZ R11, R200, R9 ;  /* 0x00000009c80b7221 */ /* 0x000fe40000010000 */
[----:B------:R-:W-:Y:S04]  /*9370*/  FADD.FTZ R9, R208, R3 ;  /* 0x00000003d0097221 */ /* 0x000fe80000010000 */
        /* <DEDUP_REMOVED lines=15> */
[----:B------:R-:W-:Y:S01]  /*9470*/  STL [R1+0x14], R5 ;  /* 0x0000140501007387 */ /* 0x000fe20000100800 */
[----:B------:R-:W-:Y:S02]  /*9480*/  FADD.FTZ R4, R190, R4 ;  /* 0x00000004be047221 */ /* 0x000fe40000010000 */
[----:B------:R-:W-:Y:S02]  /*9490*/  FADD.FTZ R0, R186, R8 ;  /* 0x00000008ba007221 */ /* 0x000fe40000010000 */
[----:B------:R-:W-:Y:S01]  /*94a0*/  FADD.FTZ R3, R184, R3 ;  /* 0x00000003b8037221 */ /* 0x000fe20000010000 */
[----:B------:R-:W-:Y:S01]  /*94b0*/  STL [R1+0x18], R4 ;  /* 0x0000180401007387 */ /* 0x000fe20000100800 */
[----:B------:R-:W-:Y:S01]  /*94c0*/  FADD.FTZ R0, R107, R0 ;  /* 0x000000006b007221 */ /* 0x000fe20000010000 */
[----:B------:R-:W-:Y:S02]  /*94d0*/  MOV R107, R2 ;  /* 0x00000002006b7202 */ /* 0x000fe40000000f00 */
[----:B------:R2:W-:Y:S01]  /*94e0*/  STL [R1+0x1c], R3 ;  /* 0x00001c0301007387 */ /* 0x0005e20000100800 */
[----:B------:R-:W-:Y:S01]  /*94f0*/  FADD.FTZ R0, R106, R0 ;  /* 0x000000006a007221 */ /* 0x000fe20000010000 */
[----:B------:R-:W-:Y:S04]  /*9500*/  MOV R106, R103 ;  /* 0x00000067006a7202 */ /* 0x000fe80000000f00 */
[----:B------:R1:W-:Y:S01]  /*9510*/  STL [R1+0x20], R0 ;  /* 0x0000200001007387 */ /* 0x0003e20000100800 */
[----:B--2---:R-:W-:Y:S01]  /*9520*/  MOV R3, R105 ;  /* 0x0000006900037202 */ /* 0x004fe20000000f00 */
[----:B-1---5:R-:W-:-:S05]  /*9530*/  @P0 BRA `(.L_x_3) ;  /* 0xffffc2f000000947 */ /* 0x022fca000383ffff */
.L_x_2:
[----:B--2---:R-:W2:Y:S01]  /*9540*/  LDL.LU R0, [R1+0x14] ;  /* 0x0000140001007983 */ /* 0x004ea20000300800 */
[----:B------:R-:W-:Y:S01]  /*9550*/  MOV R64, c[0x0][0x4e8] ;  /* 0x00013a0000407a02 */ /* 0x000fe20000000f00 */
[----:B------:R-:W1:Y:S01]  /*9560*/  S2UR UR7, SR_CTAID.Y ;  /* 0x00000000000779c3 */ /* 0x000e620000002600 */
[----:B------:R-:W-:Y:S01]  /*9570*/  ULDC.64 UR4, c[0x0][0x490] ;  /* 0x0001240000047ab9 */ /* 0x000fe20000000a00 */
[----:B------:R-:W3:Y:S04]  /*9580*/  LDL.LU R12, [R1+0x18] ;  /* 0x00001800010c7983 */ /* 0x000ee80000300800 */
[----:B------:R-:W4:Y:S04]  /*9590*/  LDL.LU R11, [R1+0x1c] ;  /* 0x00001c00010b7983 */ /* 0x000f280000300800 */
[----:B------:R-:W4:Y:S04]  /*95a0*/  LDL.LU R4, [R1+0x20] ;  /* 0x0000200001047983 */ /* 0x000f280000300800 */
[----:B------:R-:W4:Y:S04]  /*95b0*/  LDL.LU R10, [R1+0x44] ;  /* 0x00004400010a7983 */ /* 0x000f280000300800 */
[----:B------:R-:W4:Y:S04]  /*95c0*/  LDL.LU R5, [R1+0x50] ;  /* 0x0000500001057983 */ /* 0x000f280000300800 */
[----:B------:R-:W4:Y:S01]  /*95d0*/  LDL.LU R13, [R1+0x40] ;  /* 0x00004000010d7983 */ /* 0x000f220000300800 */
[----:B------:R-:W-:Y:S01]  /*95e0*/  ISETP.NE.AND P5, PT, R64, 0x1, PT ;  /* 0x000000014000780c */ /* 0x000fe20003fa5270 */
[----:B-1----:R-:W-:-:S02]  /*95f0*/  UIMAD.WIDE.U32 UR8, UR7, UR4, URZ ;  /* 0x00000004070872a5 */ /* 0x002fc4000f8e003f */
[----:B------:R-:W-:Y:S01]  /*9600*/  USHF.R.S32.HI UR6, URZ, 0x1f, UR7 ;  /* 0x0000001f3f067899 */ /* 0x000fe20008011407 */
[----:B------:R-:W-:Y:S01]  /*9610*/  MOV R66, 0xff800000 ;  /* 0xff80000000427802 */ /* 0x000fe20000000f00 */
[----:B------:R-:W4:Y:S02]  /*9620*/  LDL.LU R106, [R1+0x38] ;  /* 0x00003800016a7983 */ /* 0x000f240000300800 */
[----:B------:R-:W-:Y:S01]  /*9630*/  UIMAD UR4, UR6, UR4, URZ ;  /* 0x00000004060472a4 */ /* 0x000fe2000f8e023f */
[----:B------:R-:W-:Y:S01]  /*9640*/  MOV R65, 0xff800000 ;  /* 0xff80000000417802 */ /* 0x000fe20000000f00 */
[----:B------:R-:W4:Y:S02]  /*9650*/  LDL R102, [R1+0x3c] ;  /* 0x00003c0001667983 */ /* 0x000f240000100800 */
[----:B------:R-:W-:-:S04]  /*9660*/  UIMAD UR4, UR7, UR5, UR4 ;  /* 0x00000005070472a4 */ /* 0x000fc8000f8e0204 */
[----:B------:R-:W-:Y:S01]  /*9670*/  UIADD3 UR4, UR9, UR4, URZ ;  /* 0x0000000409047290 */ /* 0x000fe2000fffe03f */
[----:B------:R-:W-:Y:S06]  /*9680*/  BAR.SYNC.DEFER_BLOCKING 0x1, 0x80 ;  /* 0x0042000000007b1d */ /* 0x000fec0000010000 */
[----:B--2---:R-:W1:Y:S04]  /*9690*/  SHFL.BFLY PT, R6, R0, 0x2, 0x1f ;  /* 0x0c401f0000067f89 */ /* 0x004e6800000e0000 */
[----:B---3--:R-:W2:Y:S04]  /*96a0*/  SHFL.BFLY PT, R7, R12, 0x2, 0x1f ;  /* 0x0c401f000c077f89 */ /* 0x008ea800000e0000 */
[----:B----4-:R-:W3:Y:S04]  /*96b0*/  SHFL.BFLY PT, R8, R11, 0x2, 0x1f ;  /* 0x0c401f000b087f89 */ /* 0x010ee800000e0000 */
[----:B------:R-:W4:Y:S01]  /*96c0*/  SHFL.BFLY PT, R9, R4, 0x2, 0x1f ;  /* 0x0c401f0004097f89 */ /* 0x000f2200000e0000 */
[----:B-1----:R-:W-:-:S02]  /*96d0*/  FADD.FTZ R6, R6, R0 ;  /* 0x0000000006067221 */ /* 0x002fc40000010000 */
[----:B--2---:R-:W-:-:S03]  /*96e0*/  FADD.FTZ R7, R7, R12 ;  /* 0x0000000c07077221 */ /* 0x004fc60000010000 */
[----:B------:R-:W1:Y:S01]  /*96f0*/  SHFL.BFLY PT, R0, R6, 0x1, 0x1f ;  /* 0x0c201f0006007f89 */ /* 0x000e6200000e0000 */
[----:B---3--:R-:W-:-:S03]  /*9700*/  FADD.FTZ R8, R8, R11 ;  /* 0x0000000b08087221 */ /* 0x008fc60000010000 */
[----:B------:R-:W2:Y:S01]  /*9710*/  S2R R12, SR_TID.X ;  /* 0x00000000000c7919 */ /* 0x000ea20000002100 */
[----:B----4-:R-:W-:-:S03]  /*9720*/  FADD.FTZ R9, R9, R4 ;  /* 0x0000000409097221 */ /* 0x010fc60000010000 */
[----:B------:R-:W3:Y:S04]  /*9730*/  SHFL.BFLY PT, R3, R7, 0x1, 0x1f ;  /* 0x0c201f0007037f89 */ /* 0x000ee800000e0000 */
[----:B------:R-:W4:Y:S04]  /*9740*/  SHFL.BFLY PT, R4, R8, 0x1, 0x1f ;  /* 0x0c201f0008047f89 */ /* 0x000f2800000e0000 */
[----:B------:R-:W4:Y:S01]  /*9750*/  SHFL.BFLY PT, R11, R9, 0x1, 0x1f ;  /* 0x0c201f00090b7f89 */ /* 0x000f2200000e0000 */
[----:B-1----:R-:W-:Y:S01]  /*9760*/  FADD.FTZ R6, R6, R0 ;  /* 0x0000000006067221 */ /* 0x002fe20000010000 */
[----:B------:R-:W-:-:S02]  /*9770*/  SHF.R.S32.HI R0, RZ, 0x2, R10 ;  /* 0x00000002ff007819 */ /* 0x000fc4000001140a */
[----:B------:R-:W-:Y:S02]  /*9780*/  MOV R10, R13 ;  /* 0x0000000d000a7202 */ /* 0x000fe40000000f00 */
[----:B--2---:R-:W-:Y:S02]  /*9790*/  SHF.R.S32.HI R14, RZ, 0x1f, R12 ;  /* 0x0000001fff0e7819 */ /* 0x004fe4000001140c */
[----:B------:R-:W-:Y:S01]  /*97a0*/  LEA R63, R5, R0, 0x4 ;  /* 0x00000000053f7211 */ /* 0x000fe200078e20ff */
[----:B---3--:R-:W-:Y:S01]  /*97b0*/  FADD.FTZ R7, R7, R3 ;  /* 0x0000000307077221 */ /* 0x008fe20000010000 */
[----:B------:R-:W-:Y:S01]  /*97c0*/  LEA.HI R101, R14, R12, RZ, 0x5 ;  /* 0x0000000c0e657211 */ /* 0x000fe200078f28ff */
[----:B------:R-:W-:Y:S01]  /*97d0*/  @P5 IMAD.HI.U32 R3, R13, c[0x0][0x4ec], RZ ;  /* 0x00013b000d035a27 */ /* 0x000fe200078e00ff */
[----:B------:R-:W-:Y:S02]  /*97e0*/  FSETP.NE.FTZ.AND P3, PT, R6, RZ, PT ;  /* 0x000000ff0600720b */ /* 0x000fe40003f75000 */
[----:B------:R-:W-:Y:S01]  /*97f0*/  LOP3.LUT R5, R101, 0xffffffe0, RZ, 0xc0, !PT ;  /* 0xffffffe065057812 */ /* 0x000fe200078ec0ff */
[----:B----4-:R-:W-:Y:S01]  /*9800*/  FADD.FTZ R8, R8, R4 ;  /* 0x0000000408087221 */ /* 0x010fe20000010000 */
[----:B------:R-:W-:Y:S01]  /*9810*/  @P5 SHF.R.U32.HI R10, RZ, c[0x0][0x4f0], R3 ;  /* 0x00013c00ff0a5a19 */ /* 0x000fe20000011603 */
[----:B------:R-:W-:Y:S01]  /*9820*/  FADD.FTZ R9, R9, R11 ;  /* 0x0000000b09097221 */ /* 0x000fe20000010000 */
[----:B------:R-:W-:Y:S01]  /*9830*/  MOV R0, RZ ;  /* 0x000000ff00007202 */ /* 0x000fe20000000f00 */
[----:B------:R-:W-:Y:S01]  /*9840*/  IMAD.IADD R3, R12, 0x1, -R5 ;  /* 0x000000010c037824 */ /* 0x000fe200078e0a05 */
[----:B------:R-:W-:-:S02]  /*9850*/  FSETP.NE.FTZ.AND P1, PT, R8, RZ, PT ;  /* 0x000000ff0800720b */ /* 0x000fc40003f35000 */
[----:B------:R-:W-:Y:S02]  /*9860*/  FSETP.NE.FTZ.AND P0, PT, R9, RZ, PT ;  /* 0x000000ff0900720b */ /* 0x000fe40003f15000 */
[----:B------:R-:W-:Y:S01]  /*9870*/  LOP3.LUT P4, RZ, R3, 0x3, RZ, 0xc0, !PT ;  /* 0x0000000303ff7812 */ /* 0x000fe2000788c0ff */
[----:B------:R-:W-:Y:S01]  /*9880*/  IMAD.MOV.U32 R3, RZ, RZ, RZ ;  /* 0x000000ffff037224 */ /* 0x000fe200078e00ff */
[----:B------:R-:W1:Y:S01]  /*9890*/  @P3 MUFU.RCP R0, R6 ;  /* 0x0000000600003308 */ /* 0x000e620000001000 */
[----:B------:R-:W-:Y:S02]  /*98a0*/  FSETP.NE.FTZ.AND P2, PT, R7, RZ, PT ;  /* 0x000000ff0700720b */ /* 0x000fe40003f55000 */
[----:B------:R-:W-:Y:S02]  /*98b0*/  MOV R4, RZ ;  /* 0x000000ff00047202 */ /* 0x000fe40000000f00 */
[----:B------:R-:W-:Y:S02]  /*98c0*/  IADD3 R5, -R10, RZ, RZ ;  /* 0x000000ff0a057210 */ /* 0x000fe40007ffe1ff */
[----:B------:R-:W-:Y:S01]  /*98d0*/  LEA.HI R14, R14, R12, RZ, 0x2 ;  /* 0x0000000c0e0e7211 */ /* 0x000fe200078f10ff */
[----:B------:R-:W2:Y:S02]  /*98e0*/  @P1 MUFU.RCP R3, R8 ;  /* 0x0000000800031308 */ /* 0x000ea40000001000 */
[----:B------:R-:W-:Y:S01]  /*98f0*/  IMAD R100, R5, c[0x0][0x4e8], R13 ;  /* 0x00013a0005647a24 */ /* 0x000fe200078e020d */
[----:B------:R-:W-:Y:S01]  /*9900*/  LOP3.LUT R15, R14, 0xfffffffc, RZ, 0xc0, !PT ;  /* 0xfffffffc0e0f7812 */ /* 0x000fe200078ec0ff */
[----:B-1----:R-:W-:-:S02]  /*9910*/  FMUL.FTZ R117, R0, R117 ;  /* 0x0000007500757220 */ /* 0x002fc40000410000 */
[C---:B------:R-:W-:Y:S02]  /*9920*/  FMUL.FTZ R16, R0.reuse, R116 ;  /* 0x0000007400107220 */ /* 0x040fe40000410000 */
[C---:B------:R-:W-:Y:S02]  /*9930*/  FMUL.FTZ R125, R0.reuse, R125 ;  /* 0x0000007d007d7220 */ /* 0x040fe40000410000 */
[C---:B------:R-:W-:Y:S02]  /*9940*/  FMUL.FTZ R18, R0.reuse, R124 ;  /* 0x0000007c00127220 */ /* 0x040fe40000410000 */
[----:B--2---:R-:W-:Y:S02]  /*9950*/  FMUL.FTZ R56, R3, R76 ;  /* 0x0000004c03387220 */ /* 0x004fe40000410000 */
[C---:B------:R-:W-:Y:S01]  /*9960*/  FMUL.FTZ R129, R0.reuse, R129 ;  /* 0x0000008100817220 */ /* 0x040fe20000410000 */
[----:B------:R-:W1:Y:S01]  /*9970*/  S2R R76, SR_CTAID.X ;  /* 0x00000000004c7919 */ /* 0x000e620000002500 */
[----:B------:R-:W-:-:S02]  /*9980*/  FMUL.FTZ R43, R0, R128 ;  /* 0x00000080002b7220 */ /* 0x000fc40000410000 */
[C---:B------:R-:W-:Y:S02]  /*9990*/  FMUL.FTZ R141, R0.reuse, R141 ;  /* 0x0000008d008d7220 */ /* 0x040fe40000410000 */
[C---:B------:R-:W-:Y:S02]  /*99a0*/  FMUL.FTZ R39, R0.reuse, R140 ;  /* 0x0000008c00277220 */ /* 0x040fe40000410000 */
[C---:B------:R-:W-:Y:S02]  /*99b0*/  FMUL.FTZ R145, R0.reuse, R145 ;  /* 0x0000009100917220 */ /* 0x040fe40000410000 */
[C---:B------:R-:W-:Y:S02]  /*99c0*/  FMUL.FTZ R35, R0.reuse, R144 ;  /* 0x0000009000237220 */ /* 0x040fe40000410000 */
[C---:B------:R-:W-:Y:S02]  /*99d0*/  FMUL.FTZ R157, R0.reuse, R157 ;  /* 0x0000009d009d7220 */ /* 0x040fe40000410000 */
        /* <DEDUP_REMOVED lines=12> */
[----:B------:R-:W-:Y:S01]  /*9aa0*/  FMUL.FTZ R50, R0, R96 ;  /* 0x0000006000327220 */ /* 0x000fe20000410000 */
[----:B------:R-:W-:Y:S01]  /*9ab0*/  MOV R0, RZ ;  /* 0x000000ff00007202 */ /* 0x000fe20000000f00 */
[----:B------:R-:W2:Y:S01]  /*9ac0*/  @P3 MUFU.LG2 R6, R6 ;  /* 0x0000000600063308 */ /* 0x000ea20000000c00 */
[----:B------:R-:W-:-:S02]  /*9ad0*/  FMUL.FTZ R113, R3, R113 ;  /* 0x0000007103717220 */ /* 0x000fc40000410000 */
[C---:B------:R-:W-:Y:S02]  /*9ae0*/  FMUL.FTZ R20, R3.reuse, R112 ;  /* 0x0000007003147220 */ /* 0x040fe40000410000 */
[----:B------:R-:W-:-:S03]  /*9af0*/  FMUL.FTZ R121, R3, R121 ;  /* 0x0000007903797220 */ /* 0x000fc60000410000 */
[----:B------:R-:W-:Y:S01]  /*9b00*/  @P2 MUFU.RCP R4, R7 ;  /* 0x0000000700042308 */ /* 0x000fe20000001000 */
[C---:B------:R-:W-:Y:S02]  /*9b10*/  FMUL.FTZ R62, R3.reuse, R120 ;  /* 0x00000078033e7220 */ /* 0x040fe40000410000 */
[C---:B------:R-:W-:Y:S02]  /*9b20*/  FMUL.FTZ R133, R3.reuse, R133 ;  /* 0x0000008503857220 */ /* 0x040fe40000410000 */
[C---:B------:R-:W-:Y:S02]  /*9b30*/  FMUL.FTZ R41, R3.reuse, R132 ;  /* 0x0000008403297220 */ /* 0x040fe40000410000 */
[C---:B------:R-:W-:Y:S01]  /*9b40*/  FMUL.FTZ R137, R3.reuse, R137 ;  /* 0x0000008903897220 */ /* 0x040fe20000410000 */
[----:B------:R-:W3:Y:S01]  /*9b50*/  @P0 MUFU.RCP R0, R9 ;  /* 0x0000000900000308 */ /* 0x000ee20000001000 */
        /* <DEDUP_REMOVED lines=15> */
[----:B------:R-:W-:Y:S01]  /*9c50*/  FMUL.FTZ R48, R3, R92 ;  /* 0x0000005c03307220 */ /* 0x000fe20000410000 */
[----:B------:R-:W-:Y:S01]  /*9c60*/  @P3 MOV R3, 0x3f317218 ;  /* 0x3f31721800033802 */ /* 0x000fe20000000f00 */
[----:B------:R-:W4:Y:S01]  /*9c70*/  @P2 MUFU.LG2 R7, R7 ;  /* 0x0000000700072308 */ /* 0x000f220000000c00 */
[----:B--2---:R-:W-:Y:S01]  /*9c80*/  @P3 FMUL.FTZ R6, R6, 0.69314718246459960938 ;  /* 0x3f31721806063820 */ /* 0x004fe20000410000 */
[----:B------:R-:W-:Y:S02]  /*9c90*/  MOV R5, UR9 ;  /* 0x0000000900057c02 */ /* 0x000fe40008000f00 */
[----:B------:R-:W-:Y:S01]  /*9ca0*/  @P3 FMUL.FTZ R3, R3, c[0x0][0x2d0] ;  /* 0x0000b40003033a20 */ /* 0x000fe20000410000 */
[----:B------:R-:W-:Y:S01]  /*9cb0*/  MOV R68, 0xff800000 ;  /* 0xff80000000447802 */ /* 0x000fe20000000f00 */
[C---:B---3--:R-:W-:Y:S01]  /*9cc0*/  FMUL.FTZ R115, R0.reuse, R115 ;  /* 0x0000007300737220 */ /* 0x048fe20000410000 */
[----:B------:R-:W-:Y:S01]  /*9cd0*/  IADD3 R15, -R15, R12, RZ ;  /* 0x0000000c0f0f7210 */ /* 0x000fe20007ffe1ff */
        /* <DEDUP_REMOVED lines=22> */
[----:B------:R-:W-:Y:S01]  /*9e40*/  FMUL.FTZ R46, R0, R94 ;  /* 0x0000005e002e7220 */ /* 0x000fe20000410000 */
[----:B-1----:R-:W-:Y:S01]  /*9e50*/  LEA R0, R76, R63, 0x7 ;  /* 0x0000003f4c007211 */ /* 0x002fe200078e38ff */
[----:B------:R-:W-:Y:S02]  /*9e60*/  @P3 FFMA.FTZ R68, R3, R105, R6 ;  /* 0x0000006903443223 */ /* 0x000fe40000010006 */
[----:B------:R-:W1:Y:S01]  /*9e70*/  @P0 MUFU.LG2 R6, R9 ;  /* 0x0000000900060308 */ /* 0x000e620000000c00 */
[----:B------:R-:W-:Y:S01]  /*9e80*/  FMUL.FTZ R61, R4, R70 ;  /* 0x00000046043d7220 */ /* 0x000fe20000410000 */
[----:B------:R-:W-:Y:S01]  /*9e90*/  IADD3 R5, R0, 0x8, RZ ;  /* 0x0000000800057810 */ /* 0x000fe20007ffe0ff */
[----:B------:R-:W-:-:S02]  /*9ea0*/  IMAD R70, R64, c[0x0][0x388], RZ ;  /* 0x0000e20040467a24 */ /* 0x000fc400078e02ff */
        /* <DEDUP_REMOVED lines=22> */
[----:B------:R-:W-:Y:S01]  /*a010*/  FMUL.FTZ R49, R4, R98 ;  /* 0x0000006204317220 */ /* 0x000fe20000410000 */
[----:B------:R-:W2:Y:S01]  /*a020*/  @P1 MUFU.LG2 R8, R8 ;  /* 0x0000000800081308 */ /* 0x000ea20000000c00 */
[----:B------:R-:W-:Y:S01]  /*a030*/  IMAD.U32 R4, RZ, RZ, UR8 ;  /* 0x00000008ff047e24 */ /* 0x000fe2000f8e00ff */
[----:B------:R-:W-:-:S02]  /*a040*/  @P2 MOV R3, 0x3f317218 ;  /* 0x3f31721800032802 */ /* 0x000fc40000000f00 */
[-C--:B------:R-:W-:Y:S01]  /*a050*/  ISETP.GE.OR P6, PT, R5, R70.reuse, P4 ;  /* 0x000000460500720c */ /* 0x080fe200027c6670 */
[----:B------:R-:W-:Y:S01]  /*a060*/  IMAD.MOV.U32 R12, RZ, RZ, R4 ;  /* 0x000000ffff0c7224 */ /* 0x000fe200078e0004 */
[C---:B------:R-:W-:Y:S01]  /*a070*/  IADD3 R4, R0.reuse, 0x40, RZ ;  /* 0x0000004000047810 */ /* 0x040fe20007ffe0ff */
[----:B----4-:R-:W-:Y:S01]  /*a080*/  @P2 FMUL.FTZ R5, R7, 0.69314718246459960938 ;  /* 0x3f31721807052820 */ /* 0x010fe20000410000 */
[C---:B------:R-:W-:Y:S01]  /*a090*/  ISETP.GE.OR P3, PT, R0.reuse, R70, P4 ;  /* 0x000000460000720c */ /* 0x040fe20002766670 */
[----:B------:R-:W3:Y:S01]  /*a0a0*/  S2R R72, SR_CTAID.Z ;  /* 0x0000000000487919 */ /* 0x000ee20000002700 */
[----:B------:R-:W-:Y:S01]  /*a0b0*/  IADD3 R7, R0, 0x48, RZ ;  /* 0x0000004800077810 */ /* 0x000fe20007ffe0ff */
[----:B------:R-:W-:Y:S01]  /*a0c0*/  @P2 FMUL.FTZ R3, R3, c[0x0][0x2d0] ;  /* 0x0000b40003032a20 */ /* 0x000fe20000410000 */
[----:B------:R-:W-:Y:S01]  /*a0d0*/  @P0 MOV R0, 0x3f317218 ;  /* 0x3f31721800000802 */ /* 0x000fe20000000f00 */
[----:B-1----:R-:W-:Y:S02]  /*a0e0*/  @P0 FMUL.FTZ R6, R6, 0.69314718246459960938 ;  /* 0x3f31721806060820 */ /* 0x002fe40000410000 */
[----:B------:R-:W-:Y:S01]  /*a0f0*/  @P2 FFMA.FTZ R66, R3, R104, R5 ;  /* 0x0000006803422223 */ /* 0x000fe20000010005 */
[----:B------:R-:W-:Y:S01]  /*a100*/  @P1 MOV R3, 0x3f317218 ;  /* 0x3f31721800031802 */ /* 0x000fe20000000f00 */
[----:B------:R-:W-:-:S02]  /*a110*/  @P0 FMUL.FTZ R0, R0, c[0x0][0x2d0] ;  /* 0x0000b40000000a20 */ /* 0x000fc40000410000 */
[----:B------:R-:W-:Y:S01]  /*a120*/  IMAD.MOV.U32 R64, RZ, RZ, -0x800000 ;  /* 0xff800000ff407424 */ /* 0x000fe200078e00ff */
[----:B------:R-:W-:Y:S01]  /*a130*/  MOV R13, UR4 ;  /* 0x00000004000d7c02 */ /* 0x000fe20008000f00 */
[----:B------:R-:W-:Y:S01]  /*a140*/  @P0 FFMA.FTZ R64, R0, R2, R6 ;  /* 0x0000000200400223 */ /* 0x000fe20000010006 */
[----:B------:R-:W-:Y:S01]  /*a150*/  SHF.R.S32.HI R0, RZ, 0x2, R14 ;  /* 0x00000002ff007819 */ /* 0x000fe2000001140e */
[----:B------:R-:W-:Y:S01]  /*a160*/  ULDC.64 UR4, c[0x0][0x3e8] ;  /* 0x0000fa0000047ab9 */ /* 0x000fe20000000a00 */
[----:B------:R-:W-:Y:S01]  /*a170*/  P2R R67, PR, RZ, 0x40 ;  /* 0x00000040ff437803 */ /* 0x000fe20000000000 */
[----:B--2---:R-:W-:Y:S01]  /*a180*/  @P1 FMUL.FTZ R8, R8, 0.69314718246459960938 ;  /* 0x3f31721808081820 */ /* 0x004fe20000410000 */
[-C--:B------:R-:W-:Y:S01]  /*a190*/  ISETP.GE.OR P6, PT, R4, R70.reuse, P4 ;  /* 0x000000460400720c */ /* 0x080fe200027c6670 */
[----:B------:R-:W-:Y:S01]  /*a1a0*/  @P1 FMUL.FTZ R3, R3, c[0x0][0x2d0] ;  /* 0x0000b40003031a20 */ /* 0x000fe20000410000 */
[----:B------:R-:W-:Y:S01]  /*a1b0*/  UIMAD UR6, UR6, UR4, URZ ;  /* 0x00000004060672a4 */ /* 0x000fe2000f8e023f */
[----:B------:R-:W-:-:S02]  /*a1c0*/  ISETP.GE.OR P4, PT, R7, R70, P4 ;  /* 0x000000460700720c */ /* 0x000fc40002786670 */
[----:B------:R-:W-:Y:S01]  /*a1d0*/  LEA.HI R2, R15, R15, RZ, 0x1 ;  /* 0x0000000f0f027211 */ /* 0x000fe200078f08ff */
[----:B------:R-:W-:Y:S01]  /*a1e0*/  @P1 FFMA.FTZ R65, R3, R103, R8 ;  /* 0x0000006703411223 */ /* 0x000fe20000010008 */
[----:B------:R-:W-:Y:S01]  /*a1f0*/  SHF.R.S32.HI R7, RZ, 0x1f, R0 ;  /* 0x0000001fff077819 */ /* 0x000fe20000011400 */
[----:B------:R-:W-:Y:S01]  /*a200*/  UIMAD.WIDE.U32 UR8, UR7, UR4, URZ ;  /* 0x00000004070872a5 */ /* 0x000fe2000f8e003f */
[----:B------:R-:W-:Y:S01]  /*a210*/  SHF.R.S32.HI R3, RZ, 0x5, R101 ;  /* 0x00000005ff037819 */ /* 0x000fe20000011465 */
[----:B------:R-:W-:Y:S01]  /*a220*/  UIMAD UR5, UR7, UR5, UR6 ;  /* 0x00000005070572a4 */ /* 0x000fe2000f8e0206 */
[C---:B------:R-:W-:Y:S02]  /*a230*/  LOP3.LUT R6, R2.reuse, 0x1ffffffe, RZ, 0xc0, !PT ;  /* 0x1ffffffe02067812 */ /* 0x040fe400078ec0ff */
[----:B------:R-:W-:Y:S02]  /*a240*/  LEA.HI R7, R7, R0, RZ, 0x3 ;  /* 0x0000000007077211 */ /* 0x000fe400078f18ff */
[----:B------:R-:W-:Y:S01]  /*a250*/  SHF.L.U32 R2, R2, 0x5, RZ ;  /* 0x0000000502027819 */ /* 0x000fe200000006ff */
[----:B------:R-:W-:Y:S01]  /*a260*/  UIADD3 UR5, UR9, UR5, URZ ;  /* 0x0000000509057290 */ /* 0x000fe2000fffe03f */
[----:B------:R-:W-:-:S02]  /*a270*/  LEA R14, R3, R15, 0x8 ;  /* 0x0000000f030e7211 */ /* 0x000fc400078e40ff */
[----:B------:R-:W-:Y:S02]  /*a280*/  IADD3 R3, R15, -R6, RZ ;  /* 0x800000060f037210 */ /* 0x000fe40007ffe0ff */
[----:B------:R-:W-:Y:S02]  /*a290*/  LOP3.LUT R6, R7, 0xfffffff8, RZ, 0xc0, !PT ;  /* 0xfffffff807067812 */ /* 0x000fe400078ec0ff */
[----:B------:R-:W-:Y:S02]  /*a2a0*/  LOP3.LUT R2, R2, 0xffffffc0, RZ, 0xc0, !PT ;  /* 0xffffffc002027812 */ /* 0x000fe400078ec0ff */
[----:B---3--:R-:W-:Y:S02]  /*a2b0*/  SHF.R.S32.HI R8, RZ, 0x1f, R72 ;  /* 0x0000001fff087819 */ /* 0x008fe40000011448 */
[----:B------:R-:W-:Y:S02]  /*a2c0*/  MOV R4, UR8 ;  /* 0x0000000800047c02 */ /* 0x000fe40008000f00 */
[----:B------:R-:W-:Y:S01]  /*a2d0*/  MOV R5, UR9 ;  /* 0x0000000900057c02 */ /* 0x000fe20008000f00 */
[----:B------:R-:W-:Y:S01]  /*a2e0*/  IMAD.U32 R5, RZ, RZ, UR5 ;  /* 0x00000005ff057e24 */ /* 0x000fe2000f8e00ff */
[----:B------:R-:W-:Y:S01]  /*a2f0*/  IADD3 R7, R0, -R6, RZ ;  /* 0x8000000600077210 */ /* 0x000fe20007ffe0ff */
[----:B------:R-:W-:-:S02]  /*a300*/  IMAD R0, R3, 0x8, R2 ;  /* 0x0000000803007824 */ /* 0x000fc400078e0202 */
[----:B------:R-:W-:Y:S02]  /*a310*/  IMAD R9, R8, c[0x0][0x3f0], RZ ;  /* 0x0000fc0008097a24 */ /* 0x000fe400078e02ff */
[----:B------:R-:W-:Y:S01]  /*a320*/  IMAD.WIDE.U32 R2, R72, c[0x0][0x3f0], R4 ;  /* 0x0000fc0048027a25 */ /* 0x000fe200078e0004 */
[----:B------:R-:W-:-:S03]  /*a330*/  IADD3 R5, R63, R0, RZ ;  /* 0x000000003f057210 */ /* 0x000fc60007ffe0ff */
[----:B------:R-:W-:Y:S01]  /*a340*/  IMAD R6, R72, c[0x0][0x3f4], R9 ;  /* 0x0000fd0048067a24 */ /* 0x000fe200078e0209 */
[----:B------:R-:W-:Y:S02]  /*a350*/  LEA.HI R0, R7, R7, RZ, 0x1 ;  /* 0x0000000707007211 */ /* 0x000fe400078f08ff */
[----:B------:R-:W-:Y:S01]  /*a360*/  SHF.R.S32.HI R4, RZ, 0x1f, R10 ;  /* 0x0000001fff047819 */ /* 0x000fe2000001140a */
[----:B------:R-:W-:Y:S01]  /*a370*/  IMAD R8, R8, c[0x0][0x498], RZ ;  /* 0x0001260008087a24 */ /* 0x000fe200078e02ff */
[----:B------:R-:W-:Y:S02]  /*a380*/  LEA R9, R76, R5, 0x7 ;  /* 0x000000054c097211 */ /* 0x000fe400078e38ff */
[----:B------:R-:W-:Y:S02]  /*a390*/  IADD3 R3, R3, R6, RZ ;  /* 0x0000000603037210 */ /* 0x000fe40007ffe0ff */
[----:B------:R-:W-:Y:S01]  /*a3a0*/  LOP3.LUT R6, R0, 0x3fffffe, RZ, 0xc0, !PT ;  /* 0x03fffffe00067812 */ /* 0x000fe200078ec0ff */
[----:B------:R-:W-:Y:S01]  /*a3b0*/  IMAD R4, R4, c[0x0][0x3e0], RZ ;  /* 0x0000f80004047a24 */ /* 0x000fe200078e02ff */
[----:B------:R-:W-:Y:S01]  /*a3c0*/  SHF.R.S32.HI R0, RZ, 0x1, R0 ;  /* 0x00000001ff007819 */ /* 0x000fe20000011400 */
[----:B------:R-:W-:Y:S01]  /*a3d0*/  IMAD R63, R72, c[0x0][0x49c], R8 ;  /* 0x00012700483f7a24 */ /* 0x000fe200078e0208 */
[----:B------:R-:W-:Y:S01]  /*a3e0*/  IADD3 R8, R7, -R6, RZ ;  /* 0x8000000607087210 */ /* 0x000fe20007ffe0ff */
[----:B------:R-:W-:Y:S01]  /*a3f0*/  @P5 IMAD.HI.U32 R5, R9, c[0x0][0x4ec], RZ ;  /* 0x00013b0009055a27 */ /* 0x000fe200078e00ff */
[----:B------:R-:W-:-:S03]  /*a400*/  SHF.L.U32 R6, R0, 0x6, RZ ;  /* 0x0000000600067819 */ /* 0x000fc600000006ff */
[C---:B------:R-:W-:Y:S02]  /*a410*/  IMAD R7, R10.reuse, c[0x0][0x3e4], R4 ;  /* 0x0000f9000a077a24 */ /* 0x040fe400078e0204 */
[----:B------:R-:W-:Y:S01]  /*a420*/  IMAD.MOV.U32 R4, RZ, RZ, R9 ;  /* 0x000000ffff047224 */ /* 0x000fe200078e0009 */
[----:B------:R-:W-:Y:S01]  /*a430*/  @P5 SHF.R.U32.HI R4, RZ, c[0x0][0x4f0], R5 ;  /* 0x00013c00ff045a19 */ /* 0x000fe20000011605 */
[----:B------:R-:W-:Y:S01]  /*a440*/  IMAD.WIDE.U32 R2, R10, c[0x0][0x3e0], R2 ;  /* 0x0000f8000a027a25 */ /* 0x000fe200078e0002 */
[----:B------:R-:W-:Y:S02]  /*a450*/  LOP3.LUT R5, R6, 0xc0, RZ, 0xc0, !PT ;  /* 0x000000c006057812 */ /* 0x000fe400078ec0ff */
[----:B------:R-:W-:Y:S02]  /*a460*/  LEA R10, R8, R14, 0x4 ;  /* 0x0000000e080a7211 */ /* 0x000fe400078e20ff */
[C---:B------:R-:W-:Y:S02]  /*a470*/  LOP3.LUT P1, RZ, R0.reuse, 0x2, RZ, 0xc0, !PT ;  /* 0x0000000200ff7812 */ /* 0x040fe4000782c0ff */
[----:B------:R-:W-:-:S02]  /*a480*/  LOP3.LUT R8, R0, 0x1, RZ, 0xc0, !PT ;  /* 0x0000000100087812 */ /* 0x000fc400078ec0ff */
[----:B------:R-:W-:Y:S02]  /*a490*/  IADD3 R6, -R4, RZ, RZ ;  /* 0x000000ff04067210 */ /* 0x000fe40007ffe1ff */
[----:B------:R-:W-:Y:S01]  /*a4a0*/  LEA.HI R0, R5, R5, RZ, 0x1d ;  /* 0x0000000505007211 */ /* 0x000fe200078fe8ff */
[----:B------:R-:W-:Y:S01]  /*a4b0*/  IMAD.WIDE.U32 R12, R72, c[0x0][0x498], R12 ;  /* 0x00012600480c7a25 */ /* 0x000fe200078e000c */
[----:B------:R-:W-:Y:S02]  /*a4c0*/  IADD3 R3, R3, R7, RZ ;  /* 0x0000000703037210 */ /* 0x000fe40007ffe0ff */
[----:B------:R-:W-:Y:S01]  /*a4d0*/  SHF.R.S32.HI R5, RZ, 0x1f, R100 ;  /* 0x0000001fff057819 */ /* 0x000fe20000011464 */
[----:B------:R-:W-:Y:S01]  /*a4e0*/  IMAD R6, R6, c[0x0][0x4e8], R9 ;  /* 0x00013a0006067a24 */ /* 0x000fe200078e0209 */
[----:B------:R-:W-:Y:S01]  /*a4f0*/  ISETP.NE.U32.AND P2, PT, R8, 0x1, PT ;  /* 0x000000010800780c */ /* 0x000fe20003f45070 */
[----:B------:R-:W-:Y:S01]  /*a500*/  IMAD.U32 R0, R10, 0x2, R0 ;  /* 0x000000020a007824 */ /* 0x000fe200078e0000 */
[----:B------:R-:W-:Y:S01]  /*a510*/  SHF.R.S32.HI R7, RZ, 0x1f, R4 ;  /* 0x0000001fff077819 */ /* 0x000fe20000011404 */
[----:B------:R-:W-:Y:S01]  /*a520*/  IMAD R5, R5, c[0x0][0x3d8], RZ ;  /* 0x0000f60005057a24 */ /* 0x000fe200078e02ff */
[----:B------:R-:W-:Y:S01]  /*a530*/  IADD3 R4, P0, R4, R12, RZ ;  /* 0x0000000c04047210 */ /* 0x000fe20007f1e0ff */
[----:B------:R-:W-:Y:S01]  /*a540*/  IMAD.WIDE.U32 R14, R100, c[0x0][0x3d8], R2 ;  /* 0x0000f600640e7a25 */ /* 0x000fe200078e0002 */
[----:B------:R-:W-:-:S02]  /*a550*/  SHF.R.S32.HI R3, RZ, 0x1f, R6 ;  /* 0x0000001fff037819 */ /* 0x000fc40000011406 */
[----:B------:R-:W-:Y:S02]  /*a560*/  SHF.L.U32 R0, R0, 0x1, RZ ;  /* 0x0000000100007819 */ /* 0x000fe400000006ff */
[----:B------:R-:W-:Y:S01]  /*a570*/  ISETP.NE.AND P5, PT, R67, RZ, PT ;  /* 0x000000ff4300720c */ /* 0x000fe20003fa5270 */
[----:B------:R-:W-:Y:S01]  /*a580*/  IMAD R67, R100, c[0x0][0x3dc], R5 ;  /* 0x0000f70064437a24 */ /* 0x000fe200078e0205 */
[----:B------:R-:W-:Y:S01]  /*a590*/  IADD3.X R5, R7, R13, R63, P0, !PT ;  /* 0x0000000d07057210 */ /* 0x000fe200007fe43f */
[----:B------:R-:W-:Y:S01]  /*a5a0*/  IMAD R3, R3, c[0x0][0x488], RZ ;  /* 0x0001220003037a24 */ /* 0x000fe200078e02ff */
[C---:B------:R-:W-:Y:S02]  /*a5b0*/  IADD3 R7, R0.reuse, 0x80, RZ ;  /* 0x0000008000077810 */ /* 0x040fe40007ffe0ff */
[----:B------:R-:W-:Y:S01]  /*a5c0*/  IADD3 R2, R0, 0x70, RZ ;  /* 0x0000007000027810 */ /* 0x000fe20007ffe0ff */
[----:B------:R-:W-:Y:S01]  /*a5d0*/  IMAD.WIDE.U32 R4, R6, c[0x0][0x488], R4 ;  /* 0x0001220006047a25 */ /* 0x000fe200078e0004 */
[----:B------:R-:W-:-:S02]  /*a5e0*/  @P2 IADD3 R2, R7, 0x10, RZ ;  /* 0x0000001007022810 */ /* 0x000fc40007ffe0ff */
[----:B------:R-:W-:Y:S01]  /*a5f0*/  MOV R7, 0x20 ;  /* 0x0000002000077802 */ /* 0x000fe20000000f00 */
[----:B------:R-:W-:Y:S01]  /*a600*/  IMAD R3, R6, c[0x0][0x48c], R3 ;  /* 0x0001230006037a24 */ /* 0x000fe200078e0203 */
[----:B------:R-:W-:Y:S02]  /*a610*/  F2FP.BF16.PACK_AB R16, R117, R16 ;  /* 0x000000107510723e */ /* 0x000fe400000010ff */
[----:B------:R-:W-:Y:S02]  /*a620*/  F2FP.BF16.PACK_AB R11, R119, R11 ;  /* 0x0000000b770b723e */ /* 0x000fe400000010ff */
[----:B------:R-:W-:Y:S02]  /*a630*/  SEL R7, R7, 0xffffffe0, !P1 ;  /* 0xffffffe007077807 */ /* 0x000fe40004800000 */
[----:B------:R-:W-:Y:S02]  /*a640*/  LEA R6, P0, R4, c[0x0][0x450], 0x2 ;  /* 0x0001140004067a11 */ /* 0x000fe400078010ff */
[----:B------:R-:W-:-:S02]  /*a650*/  IADD3 R5, R5, R3, RZ ;  /* 0x0000000305057210 */ /* 0x000fc40007ffe0ff */
[----:B------:R-:W-:Y:S02]  /*a660*/  F2FP.BF16.PACK_AB R18, R125, R18 ;  /* 0x000000127d12723e */ /* 0x000fe400000010ff */
[----:B------:R-:W-:Y:S02]  /*a670*/  F2FP.BF16.PACK_AB R17, R127, R17 ;  /* 0x000000117f11723e */ /* 0x000fe400000010ff */
[----:B------:R-:W-:Y:S02]  /*a680*/  F2FP.BF16.PACK_AB R20, R113, R20 ;  /* 0x000000147114723e */ /* 0x000fe400000010ff */
[----:B------:R-:W-:Y:S02]  /*a690*/  F2FP.BF16.PACK_AB R19, R115, R19 ;  /* 0x000000137313723e */ /* 0x000fe400000010ff */
[----:B------:R-:W-:Y:S02]  /*a6a0*/  F2FP.BF16.PACK_AB R62, R121, R62 ;  /* 0x0000003e793e723e */ /* 0x000fe400000010ff */
[----:B------:R-:W-:Y:S01]  /*a6b0*/  F2FP.BF16.PACK_AB R44, R123, R44 ;  /* 0x0000002c7b2c723e */ /* 0x000fe200000010ff */
[----:B------:R-:W-:Y:S01]  /*a6c0*/  STS [R0+0x80], R16 ;  /* 0x0000801000007388 */ /* 0x000fe20000000800 */
[----:B------:R-:W-:-:S02]  /*a6d0*/  F2FP.BF16.PACK_AB R43, R129, R43 ;  /* 0x0000002b812b723e */ /* 0x000fc400000010ff */
[----:B------:R-:W-:Y:S01]  /*a6e0*/  F2FP.BF16.PACK_AB R42, R131, R42 ;  /* 0x0000002a832a723e */ /* 0x000fe200000010ff */
[----:B------:R-:W-:Y:S01]  /*a6f0*/  STS [R0+0x280], R11 ;  /* 0x0002800b00007388 */ /* 0x000fe20000000800 */
[----:B------:R-:W-:Y:S02]  /*a700*/  IADD3 R3, R0, R7, RZ ;  /* 0x0000000700037210 */ /* 0x000fe40007ffe0ff */
[----:B------:R-:W-:Y:S01]  /*a710*/  LEA.HI.X R5, R4, c[0x0][0x454], R5, 0x2, P0 ;  /* 0x0001150004057a11 */ /* 0x000fe200000f1405 */
[----:B------:R-:W-:Y:S01]  /*a720*/  IMAD.IADD R4, R7, 0x1, R2 ;  /* 0x0000000107047824 */ /* 0x000fe200078e0202 */
[----:B------:R-:W-:Y:S01]  /*a730*/  F2FP.BF16.PACK_AB R39, R141, R39 ;  /* 0x000000278d27723e */ /* 0x000fe200000010ff */
[----:B------:R-:W-:Y:S01]  /*a740*/  STS [R2], R18 ;  /* 0x0000001202007388 */ /* 0x000fe20000000800 */
[----:B------:R-:W-:Y:S02]  /*a750*/  F2FP.BF16.PACK_AB R38, R143, R38 ;  /* 0x000000268f26723e */ /* 0x000fe400000010ff */
[----:B------:R-:W-:Y:S01]  /*a760*/  F2FP.BF16.PACK_AB R41, R133, R41 ;  /* 0x000000298529723e */ /* 0x000fe200000010ff */
[----:B------:R-:W-:Y:S01]  /*a770*/  STS [R2+0x200], R17 ;  /* 0x0002001102007388 */ /* 0x000fe20000000800 */
[----:B------:R-:W-:-:S02]  /*a780*/  F2FP.BF16.PACK_AB R40, R135, R40 ;  /* 0x000000288728723e */ /* 0x000fc400000010ff */
[----:B------:R-:W-:Y:S01]  /*a790*/  F2FP.BF16.PACK_AB R37, R137, R37 ;  /* 0x000000258925723e */ /* 0x000fe200000010ff */
[----:B------:R-:W-:Y:S01]  /*a7a0*/  STS [R0+0x1080], R20 ;  /* 0x0010801400007388 */ /* 0x000fe20000000800 */
[----:B------:R-:W-:Y:S02]  /*a7b0*/  F2FP.BF16.PACK_AB R36, R139, R36 ;  /* 0x000000248b24723e */ /* 0x000fe400000010ff */
[----:B------:R-:W-:Y:S01]  /*a7c0*/  F2FP.BF16.PACK_AB R35, R145, R35 ;  /* 0x000000239123723e */ /* 0x000fe200000010ff */
[----:B------:R-:W-:Y:S01]  /*a7d0*/  STS [R0+0x1280], R19 ;  /* 0x0012801300007388 */ /* 0x000fe20000000800 */
[----:B------:R-:W-:Y:S02]  /*a7e0*/  F2FP.BF16.PACK_AB R34, R147, R34 ;  /* 0x000000229322723e */ /* 0x000fe400000010ff */
[----:B------:R-:W-:Y:S01]  /*a7f0*/  F2FP.BF16.PACK_AB R31, R157, R31 ;  /* 0x0000001f9d1f723e */ /* 0x000fe200000010ff */
[----:B------:R-:W-:Y:S01]  /*a800*/  STS [R2+0x1000], R62 ;  /* 0x0010003e02007388 */ /* 0x000fe20000000800 */
[----:B------:R-:W-:-:S03]  /*a810*/  F2FP.BF16.PACK_AB R30, R159, R30 ;  /* 0x0000001e9f1e723e */ /* 0x000fc600000010ff */
[----:B------:R-:W-:Y:S01]  /*a820*/  STS [R2+0x1200], R44 ;  /* 0x0012002c02007388 */ /* 0x000fe20000000800 */
[----:B------:R-:W-:Y:S02]  /*a830*/  F2FP.BF16.PACK_AB R33, R149, R33 ;  /* 0x000000219521723e */ /* 0x000fe400000010ff */
[----:B------:R-:W-:Y:S01]  /*a840*/  F2FP.BF16.PACK_AB R32, R151, R32 ;  /* 0x000000209720723e */ /* 0x000fe200000010ff */
[----:B------:R-:W-:Y:S01]  /*a850*/  STS [R3+0x80], R43 ;  /* 0x0000802b03007388 */ /* 0x000fe20000000800 */
[----:B------:R-:W-:-:S03]  /*a860*/  F2FP.BF16.PACK_AB R29, R153, R29 ;  /* 0x0000001d991d723e */ /* 0x000fc600000010ff */
[----:B------:R-:W-:Y:S01]  /*a870*/  STS [R3+0x280], R42 ;  /* 0x0002802a03007388 */ /* 0x000fe20000000800 */
[----:B------:R-:W-:-:S03]  /*a880*/  F2FP.BF16.PACK_AB R28, R155, R28 ;  /* 0x0000001c9b1c723e */ /* 0x000fc600000010ff */
[----:B------:R-:W-:Y:S01]  /*a890*/  STS [R4], R39 ;  /* 0x0000002704007388 */ /* 0x000fe20000000800 */
[----:B------:R-:W-:-:S03]  /*a8a0*/  F2FP.BF16.PACK_AB R27, R161, R27 ;  /* 0x0000001ba11b723e */ /* 0x000fc600000010ff */
[----:B------:R-:W-:Y:S01]  /*a8b0*/  STS [R4+0x200], R38 ;  /* 0x0002002604007388 */ /* 0x000fe20000000800 */
        /* <DEDUP_REMOVED lines=23> */
[----:B------:R-:W-:Y:S04]  /*aa30*/  STS [R2+0x3200], R28 ;  /* 0x0032001c02007388 */ /* 0x000fe80000000800 */
        /* <DEDUP_REMOVED lines=9> */
[----:B------:R1:W-:Y:S04]  /*aad0*/  STS [R0+0x4280], R61 ;  /* 0x0042803d00007388 */ /* 0x0003e80000000800 */
[----:B------:R-:W-:Y:S04]  /*aae0*/  STS [R2+0x4000], R58 ;  /* 0x0040003a02007388 */ /* 0x000fe80000000800 */
[----:B------:R-:W-:Y:S04]  /*aaf0*/  STS [R2+0x4200], R57 ;  /* 0x0042003902007388 */ /* 0x000fe80000000800 */
[----:B------:R2:W-:Y:S04]  /*ab00*/  STS [R0+0x5080], R60 ;  /* 0x0050803c00007388 */ /* 0x0005e80000000800 */
[----:B-1----:R1:W5:Y:S04]  /*ab10*/  LDL R61, [R1+0x24] ;  /* 0x00002400013d7983 */ /* 0x0023680000100800 */
[----:B--2---:R1:W5:Y:S01]  /*ab20*/  LDL R60, [R1+0x28] ;  /* 0x00002800013c7983 */ /* 0x0043620000100800 */
[----:B------:R-:W-:-:S02]  /*ab30*/  F2FP.BF16.PACK_AB R59, R75, R59 ;  /* 0x0000003b4b3b723e */ /* 0x000fc400000010ff */
[----:B------:R-:W-:Y:S02]  /*ab40*/  F2FP.BF16.PACK_AB R56, R77, R56 ;  /* 0x000000384d38723e */ /* 0x000fe400000010ff */
[----:B------:R-:W-:Y:S02]  /*ab50*/  F2FP.BF16.PACK_AB R55, R79, R55 ;  /* 0x000000374f37723e */ /* 0x000fe400000010ff */
[----:B------:R-:W-:Y:S02]  /*ab60*/  F2FP.BF16.PACK_AB R54, R85, R54 ;  /* 0x000000365536723e */ /* 0x000fe400000010ff */
[----:B------:R-:W-:Y:S02]  /*ab70*/  F2FP.BF16.PACK_AB R53, R87, R53 ;  /* 0x000000355735723e */ /* 0x000fe400000010ff */
[----:B------:R-:W-:Y:S02]  /*ab80*/  F2FP.BF16.PACK_AB R50, R97, R50 ;  /* 0x000000326132723e */ /* 0x000fe400000010ff */
[----:B------:R-:W-:Y:S01]  /*ab90*/  F2FP.BF16.PACK_AB R49, R99, R49 ;  /* 0x000000316331723e */ /* 0x000fe200000010ff */
[----:B------:R2:W-:Y:S01]  /*aba0*/  STS [R0+0x5280], R59 ;  /* 0x0052803b00007388 */ /* 0x0005e20000000800 */
[----:B------:R-:W-:-:S02]  /*abb0*/  F2FP.BF16.PACK_AB R52, R89, R52 ;  /* 0x000000345934723e */ /* 0x000fc400000010ff */
[----:B------:R-:W-:Y:S01]  /*abc0*/  F2FP.BF16.PACK_AB R51, R91, R51 ;  /* 0x000000335b33723e */ /* 0x000fe200000010ff */
[----:B------:R-:W-:Y:S01]  /*abd0*/  STS [R2+0x5000], R56 ;  /* 0x0050003802007388 */ /* 0x000fe20000000800 */
[----:B------:R-:W-:Y:S02]  /*abe0*/  F2FP.BF16.PACK_AB R48, R93, R48 ;  /* 0x000000305d30723e */ /* 0x000fe400000010ff */
[----:B------:R-:W-:Y:S01]  /*abf0*/  F2FP.BF16.PACK_AB R46, R95, R46 ;  /* 0x0000002e5f2e723e */ /* 0x000fe200000010ff */
        /* <DEDUP_REMOVED lines=9> */
[----:B------:R-:W-:Y:S04]  /*ac90*/  SHFL.IDX PT, R10, R6, RZ, 0x1c1f ;  /* 0x001c1fff060a7589 */ /* 0x000fe800000e0000 */
[----:B------:R-:W3:Y:S04]  /*aca0*/  SHFL.IDX PT, R11, R5, RZ, 0x1c1f ;  /* 0x001c1fff050b7589 */ /* 0x000ee800000e0000 */
[----:B------:R-:W-:Y:S06]  /*acb0*/  BAR.SYNC.DEFER_BLOCKING 0x1, 0x80 ;  /* 0x0042000000007b1d */ /* 0x000fec0000010000 */
[----:B------:R-:W-:Y:S04]  /*acc0*/  SHFL.IDX PT, R8, R6, 0x1, 0x1c1f ;  /* 0x003c1f0006087f89 */ /* 0x000fe800000e0000 */
[----:B------:R-:W4:Y:S04]  /*acd0*/  SHFL.IDX PT, R9, R5, 0x1, 0x1c1f ;  /* 0x003c1f0005097f89 */ /* 0x000f2800000e0000 */
[----:B------:R-:W-:Y:S04]  /*ace0*/  SHFL.IDX PT, R12, R6, 0x2, 0x1c1f ;  /* 0x005c1f00060c7f89 */ /* 0x000fe800000e0000 */
[----:B------:R-:W1:Y:S04]  /*acf0*/  SHFL.IDX PT, R13, R5, 0x2, 0x1c1f ;  /* 0x005c1f00050d7f89 */ /* 0x000e6800000e0000 */
[----:B------:R-:W-:Y:S04]  /*ad00*/  SHFL.IDX PT, R6, R6, 0x3, 0x1c1f ;  /* 0x007c1f0006067f89 */ /* 0x000fe800000e0000 */
[----:B------:R1:W1:Y:S01]  /*ad10*/  SHFL.IDX PT, R7, R5, 0x3, 0x1c1f ;  /* 0x007c1f0005077f89 */ /* 0x00026200000e0000 */
[----:B--2---:R-:W-:-:S03]  /*ad20*/  SHF.L.U32 R0, R106, 0x1, RZ ;  /* 0x000000016a007819 */ /* 0x004fc600000006ff */
[----:B---3--:R-:W-:Y:S04]  /*ad30*/  @!P3 ST.E [R10.64], R68 ;  /* 0x000000440a00b985 */ /* 0x008fe8000c10190e */
[----:B----4-:R-:W-:Y:S04]  /*ad40*/  @!P5 ST.E [R8.64], R66 ;  /* 0x000000420800d985 */ /* 0x010fe8000c10190e */
[----:B-1----:R1:W-:Y:S04]  /*ad50*/  @!P6 ST.E [R12.64], R65 ;  /* 0x000000410c00e985 */ /* 0x0023e8000c10190e */
[----:B------:R-:W2:Y:S04]  /*ad60*/  S2R R5, SR_TID.X ;  /* 0x0000000000057919 */ /* 0x000ea80000002100 */
[----:B------:R3:W-:Y:S04]  /*ad70*/  @!P4 ST.E [R6.64], R64 ;  /* 0x000000400600c985 */ /* 0x0007e8000c10190e */
[----:B------:R3:W4:Y:S04]  /*ad80*/  LDS.128 R32, [R0+0x880] ;  /* 0x0008800000207984 */ /* 0x0007280000000c00 */
[----:B------:R3:W3:Y:S04]  /*ad90*/  LDS.128 R44, [R0+0x1080] ;  /* 0x00108000002c7984 */ /* 0x0006e80000000c00 */
[----:B------:R1:W3:Y:S04]  /*ada0*/  LDS.128 R52, [R0+0x1880] ;  /* 0x0018800000347984 */ /* 0x0002e80000000c00 */
[----:B------:R1:W3:Y:S04]  /*adb0*/  LDS.128 R28, [R0+0x2880] ;  /* 0x00288000001c7984 */ /* 0x0002e80000000c00 */
[----:B------:R3:W3:Y:S04]  /*adc0*/  LDS.128 R40, [R0+0x3080] ;  /* 0x0030800000287984 */ /* 0x0006e80000000c00 */
[----:B------:R3:W3:Y:S04]  /*add0*/  LDS.128 R48, [R0+0x3880] ;  /* 0x0038800000307984 */ /* 0x0006e80000000c00 */
[----:B------:R3:W3:Y:S04]  /*ade0*/  LDS.128 R24, [R0+0x4880] ;  /* 0x0048800000187984 */ /* 0x0006e80000000c00 */
[----:B------:R3:W3:Y:S04]  /*adf0*/  LDS.128 R36, [R0+0x5080] ;  /* 0x0050800000247984 */ /* 0x0006e80000000c00 */
[----:B------:R3:W3:Y:S01]  /*ae00*/  LDS.128 R56, [R0+0x5880] ;  /* 0x0058800000387984 */ /* 0x0006e20000000c00 */
[----:B------:R-:W-:-:S02]  /*ae10*/  IADD3 R2, R15, R67, RZ ;  /* 0x000000430f027210 */ /* 0x000fc40007ffe0ff */
[C---:B-1----:R-:W-:Y:S02]  /*ae20*/  LEA R13, P0, R14.reuse, c[0x0][0x380], 0x1 ;  /* 0x0000e0000e0d7a11 */ /* 0x042fe400078008ff */
[----:B--2---:R-:W-:Y:S02]  /*ae30*/  SHF.R.S32.HI R4, RZ, 0x1f, R5 ;  /* 0x0000001fff047819 */ /* 0x004fe40000011405 */
[----:B------:R-:W-:Y:S02]  /*ae40*/  LEA.HI.X R14, R14, c[0x0][0x384], R2, 0x1, P0 ;  /* 0x0000e1000e0e7a11 */ /* 0x000fe400000f0c02 */
[----:B------:R-:W-:Y:S02]  /*ae50*/  ISETP.GE.AND P0, PT, R102, R70, PT ;  /* 0x000000466600720c */ /* 0x000fe40003f06270 */
[----:B------:R-:W-:-:S04]  /*ae60*/  LEA.HI R4, R4, R5, RZ, 0x2 ;  /* 0x0000000504047211 */ /* 0x000fc800078f10ff */
[----:B------:R-:W-:Y:S01]  /*ae70*/  LOP3.LUT R4, R4, 0xfffffffc, RZ, 0xc0, !PT ;  /* 0xfffffffc04047812 */ /* 0x000fe200078ec0ff */
[----:B------:R1:W2:Y:S01]  /*ae80*/  SHFL.IDX PT, R2, R13, RZ, 0x1c1f ;  /* 0x001c1fff0d027589 */ /* 0x0002a200000e0000 */
[----:B------:R-:W-:Y:S02]  /*ae90*/  BSSY B0, `(.L_x_6) ;  /* 0x0000017000007945 */ /* 0x000fe40003800000 */
[----:B------:R-:W-:Y:S01]  /*aea0*/  IADD3 R4, -R4, R5, RZ ;  /* 0x0000000504047210 */ /* 0x000fe20007ffe1ff */
[----:B------:R1:W1:Y:S03]  /*aeb0*/  SHFL.IDX PT, R3, R14, RZ, 0x1c1f ;  /* 0x001c1fff0e037589 */ /* 0x00026600000e0000 */
[----:B------:R-:W-:Y:S01]  /*aec0*/  SHF.L.U32 R12, R4, 0x3, RZ ;  /* 0x00000003040c7819 */ /* 0x000fe200000006ff */
[----:B------:R-:W-:Y:S05]  /*aed0*/  @P0 BRA `(.L_x_7) ;  /* 0x0000012000000947 */ /* 0x000fea0003800000 */
[----:B----4-:R-:W4:Y:S01]  /*aee0*/  LDS.128 R20, [R0+0x80] ;  /* 0x0000800000147984 */ /* 0x010f220000000c00 */
[----:B-----5:R-:W-:-:S02]  /*aef0*/  ISETP.GE.AND P1, PT, R61, c[0x0][0x3c8], PT ;  /* 0x0000f2003d007a0c */ /* 0x020fc40003f26270 */
[----:B------:R-:W-:Y:S01]  /*af00*/  ISETP.GE.AND P0, PT, R60, c[0x0][0x3c8], PT ;  /* 0x0000f2003c007a0c */ /* 0x000fe20003f06270 */
[----:B------:R-:W3:Y:S01]  /*af10*/  LDS.128 R16, [R0+0x2080] ;  /* 0x0020800000107984 */ /* 0x000ee20000000c00 */
[----:B------:R-:W-:-:S03]  /*af20*/  ISETP.GE.AND P2, PT, R12, c[0x0][0x3c8], PT ;  /* 0x0000f2000c007a0c */ /* 0x000fc60003f46270 */
[----:B------:R2:W1:Y:S06]  /*af30*/  LDS.128 R8, [R0+0x4080] ;  /* 0x0040800000087984 */ /* 0x00046c0000000c00 */
[----:B------:R-:W-:-:S04]  /*af40*/  @!P1 SHF.R.S32.HI R4, RZ, 0x1f, R61 ;  /* 0x0000001fff049819 */ /* 0x000fc8000001143d */
[----:B------:R-:W-:Y:S01]  /*af50*/  @!P1 LEA.HI R4, R4, R61, RZ, 0x3 ;  /* 0x0000003d04049211 */ /* 0x000fe200078f18ff */
[----:B-123--:R-:W-:-:S03]  /*af60*/  @!P2 IMAD.WIDE R6, R12, 0x2, R2 ;  /* 0x000000020c06a825 */ /* 0x00efc600078e0202 */
[----:B------:R-:W-:-:S05]  /*af70*/  @!P1 LOP3.LUT R4, R4, 0xfffffff8, RZ, 0xc0, !PT ;  /* 0xfffffff804049812 */ /* 0x000fca00078ec0ff */
[----:B------:R-:W-:Y:S01]  /*af80*/  @!P1 IMAD.WIDE R4, R4, 0x2, R2 ;  /* 0x0000000204049825 */ /* 0x000fe200078e0202 */
[----:B------:R-:W-:-:S04]  /*af90*/  @!P0 SHF.R.S32.HI R0, RZ, 0x1f, R60 ;  /* 0x0000001fff008819 */ /* 0x000fc8000001143c */
[----:B------:R-:W-:-:S04]  /*afa0*/  @!P0 LEA.HI R0, R0, R60, RZ, 0x3 ;  /* 0x0000003c00008211 */ /* 0x000fc800078f18ff */
[----:B------:R-:W-:Y:S01]  /*afb0*/  @!P0 LOP3.LUT R0, R0, 0xfffffff8, RZ, 0xc0, !PT ;  /* 0xfffffff800008812 */ /* 0x000fe200078ec0ff */
[----:B----4-:R1:W-:Y:S04]  /*afc0*/  @!P2 ST.E.128 [R6.64], R20 ;  /* 0x000000140600a985 */ /* 0x0103e8000c101d0e */
[----:B------:R-:W-:Y:S01]  /*afd0*/  @!P0 IMAD.WIDE R2, R0, 0x2, R2 ;  /* 0x0000000200028825 */ /* 0x000fe200078e0202 */
[----:B------:R1:W-:Y:S04]  /*afe0*/  @!P1 ST.E.128 [R4.64], R16 ;  /* 0x0000001004009985 */ /* 0x0003e8000c101d0e */
[----:B------:R1:W-:Y:S02]  /*aff0*/  @!P0 ST.E.128 [R2.64], R8 ;  /* 0x0000000802008985 */ /* 0x0003e4000c101d0e */
.L_x_7:
[----:B----4-:R-:W-:Y:S05]  /*b000*/  BSYNC B0 ;  /* 0x0000000000007941 */ /* 0x010fea0003800000 */
.L_x_6:
[----:B---3--:R-:W-:Y:S01]  /*b010*/  IADD3 R0, R102, 0x20, RZ ;  /* 0x0000002066007810 */ /* 0x008fe20007ffe0ff */
[----:B-1----:R1:W3:Y:S01]  /*b020*/  SHFL.IDX PT, R3, R14, 0x1, 0x1c1f ;  /* 0x003c1f000e037f89 */ /* 0x0022e200000e0000 */
[----:B------:R-:W-:Y:S02]  /*b030*/  BSSY B0, `(.L_x_8) ;  /* 0x0000013000007945 */ /* 0x000fe40003800000 */
[----:B------:R-:W-:Y:S01]  /*b040*/  ISETP.GE.AND P0, PT, R0, R70, PT ;  /* 0x000000460000720c */ /* 0x000fe20003f06270 */
[----:B--2---:R1:W2:-:S12]  /*b050*/  SHFL.IDX PT, R2, R13, 0x1, 0x1c1f ;  /* 0x003c1f000d027f89 */ /* 0x00429800000e0000 */
[----:B------:R-:W-:Y:S05]  /*b060*/  @P0 BRA `(.L_x_9) ;  /* 0x000000f000000947 */ /* 0x000fea0003800000 */
[----:B-----5:R-:W-:Y:S02]  /*b070*/  ISETP.GE.AND P1, PT, R61, c[0x0][0x3c8], PT ;  /* 0x0000f2003d007a0c */ /* 0x020fe40003f26270 */
[----:B------:R-:W-:Y:S02]  /*b080*/  ISETP.GE.AND P0, PT, R60, c[0x0][0x3c8], PT ;  /* 0x0000f2003c007a0c */ /* 0x000fe40003f06270 */
[----:B------:R-:W-:-:S09]  /*b090*/  ISETP.GE.AND P2, PT, R12, c[0x0][0x3c8], PT ;  /* 0x0000f2000c007a0c */ /* 0x000fd20003f46270 */
[----:B------:R-:W-:Y:S02]  /*b0a0*/  @!P1 SHF.R.S32.HI R4, RZ, 0x1f, R61 ;  /* 0x0000001fff049819 */ /* 0x000fe4000001143d */
[----:B------:R-:W-:Y:S02]  /*b0b0*/  @!P0 SHF.R.S32.HI R0, RZ, 0x1f, R60 ;  /* 0x0000001fff008819 */ /* 0x000fe4000001143c */
[----:B------:R-:W-:Y:S01]  /*b0c0*/  @!P1 LEA.HI R4, R4, R61, RZ, 0x3 ;  /* 0x0000003d04049211 */ /* 0x000fe200078f18ff */
[--C-:B--23--:R-:W-:Y:S01]  /*b0d0*/  @!P2 IMAD.WIDE R6, R12, 0x2, R2.reuse ;  /* 0x000000020c06a825 */ /* 0x10cfe200078e0202 */
[----:B------:R-:W-:Y:S02]  /*b0e0*/  @!P0 LEA.HI R0, R0, R60, RZ, 0x3 ;  /* 0x0000003c00008211 */ /* 0x000fe400078f18ff */
[----:B------:R-:W-:Y:S02]  /*b0f0*/  @!P1 LOP3.LUT R4, R4, 0xfffffff8, RZ, 0xc0, !PT ;  /* 0xfffffff804049812 */ /* 0x000fe400078ec0ff */
[----:B------:R-:W-:Y:S01]  /*b100*/  @!P0 LOP3.LUT R0, R0, 0xfffffff8, RZ, 0xc0, !PT ;  /* 0xfffffff800008812 */ /* 0x000fe200078ec0ff */
[----:B------:R2:W-:Y:S02]  /*b110*/  @!P2 ST.E.128 [R6.64], R32 ;  /* 0x000000200600a985 */ /* 0x0005e4000c101d0e */
[----:B------:R-:W-:-:S04]  /*b120*/  @!P1 IMAD.WIDE R4, R4, 0x2, R2 ;  /* 0x0000000204049825 */ /* 0x000fc800078e0202 */
[----:B------:R-:W-:Y:S01]  /*b130*/  @!P0 IMAD.WIDE R2, R0, 0x2, R2 ;  /* 0x0000000200028825 */ /* 0x000fe200078e0202 */
[----:B------:R2:W-:Y:S04]  /*b140*/  @!P1 ST.E.128 [R4.64], R28 ;  /* 0x0000001c04009985 */ /* 0x0005e8000c101d0e */
[----:B------:R2:W-:Y:S02]  /*b150*/  @!P0 ST.E.128 [R2.64], R24 ;  /* 0x0000001802008985 */ /* 0x0005e4000c101d0e */
.L_x_9:
[----:B------:R-:W-:Y:S05]  /*b160*/  BSYNC B0 ;  /* 0x0000000000007941 */ /* 0x000fea0003800000 */
.L_x_8:
[----:B------:R-:W-:Y:S01]  /*b170*/  IADD3 R0, R102, 0x40, RZ ;  /* 0x0000004066007810 */ /* 0x000fe20007ffe0ff */
[----:B--23--:R2:W3:Y:S01]  /*b180*/  SHFL.IDX PT, R3, R14, 0x2, 0x1c1f ;  /* 0x005c1f000e037f89 */ /* 0x00c4e200000e0000 */
[----:B------:R-:W-:Y:S02]  /*b190*/  BSSY B0, `(.L_x_10) ;  /* 0x0000013000007945 */ /* 0x000fe40003800000 */
[----:B------:R-:W-:Y:S01]  /*b1a0*/  ISETP.GE.AND P0, PT, R0, R70, PT ;  /* 0x000000460000720c */ /* 0x000fe20003f06270 */
[----:B------:R2:W4:-:S12]  /*b1b0*/  SHFL.IDX PT, R2, R13, 0x2, 0x1c1f ;  /* 0x005c1f000d027f89 */ /* 0x00051800000e0000 */
[----:B------:R-:W-:Y:S05]  /*b1c0*/  @P0 BRA `(.L_x_11) ;  /* 0x000000f000000947 */ /* 0x000fea0003800000 */
[----:B-----5:R-:W-:Y:S02]  /*b1d0*/  ISETP.GE.AND P1, PT, R61, c[0x0][0x3c8], PT ;  /* 0x0000f2003d007a0c */ /* 0x020fe40003f26270 */
[----:B------:R-:W-:Y:S02]  /*b1e0*/  ISETP.GE.AND P0, PT, R60, c[0x0][0x3c8], PT ;  /* 0x0000f2003c007a0c */ /* 0x000fe40003f06270 */
[----:B------:R-:W-:-:S09]  /*b1f0*/  ISETP.GE.AND P2, PT, R12, c[0x0][0x3c8], PT ;  /* 0x0000f2000c007a0c */ /* 0x000fd20003f46270 */
[----:B------:R-:W-:Y:S02]  /*b200*/  @!P1 SHF.R.S32.HI R4, RZ, 0x1f, R61 ;  /* 0x0000001fff049819 */ /* 0x000fe4000001143d */
[----:B------:R-:W-:Y:S02]  /*b210*/  @!P0 SHF.R.S32.HI R0, RZ, 0x1f, R60 ;  /* 0x0000001fff008819 */ /* 0x000fe4000001143c */
[----:B------:R-:W-:Y:S01]  /*b220*/  @!P1 LEA.HI R4, R4, R61, RZ, 0x3 ;  /* 0x0000003d04049211 */ /* 0x000fe200078f18ff */
[--C-:B---34-:R-:W-:Y:S01]  /*b230*/  @!P2 IMAD.WIDE R6, R12, 0x2, R2.reuse ;  /* 0x000000020c06a825 */ /* 0x118fe200078e0202 */
        /* <DEDUP_REMOVED lines=8> */
.L_x_11:
[----:B------:R-:W-:Y:S05]  /*b2c0*/  BSYNC B0 ;  /* 0x0000000000007941 */ /* 0x000fea0003800000 */
.L_x_10:
[----:B------:R-:W-:Y:S01]  /*b2d0*/  IADD3 R0, R102, 0x60, RZ ;  /* 0x0000006066007810 */ /* 0x000fe20007ffe0ff */
[----:B---3--:R3:W1:Y:S03]  /*b2e0*/  SHFL.IDX PT, R3, R14, 0x3, 0x1c1f ;  /* 0x007c1f000e037f89 */ /* 0x00866600000e0000 */
[----:B------:R-:W-:Y:S01]  /*b2f0*/  ISETP.GE.AND P0, PT, R0, R70, PT ;  /* 0x000000460000720c */ /* 0x000fe20003f06270 */
[----:B----4-:R3:W4:-:S12]  /*b300*/  SHFL.IDX PT, R2, R13, 0x3, 0x1c1f ;  /* 0x007c1f000d027f89 */ /* 0x01071800000e0000 */
[----:B------:R-:W-:Y:S05]  /*b310*/  @P0 EXIT ;  /* 0x000000000000094d */ /* 0x000fea0003800000 */
[----:B-----5:R-:W-:Y:S02]  /*b320*/  ISETP.GE.AND P0, PT, R61, c[0x0][0x3c8], PT ;  /* 0x0000f2003d007a0c */ /* 0x020fe40003f06270 */
[----:B------:R-:W-:-:S11]  /*b330*/  ISETP.GE.AND P1, PT, R12, c[0x0][0x3c8], PT ;  /* 0x0000f2000c007a0c */ /* 0x000fd60003f26270 */
[----:B------:R-:W-:Y:S02]  /*b340*/  @!P0 SHF.R.S32.HI R0, RZ, 0x1f, R61 ;  /* 0x0000001fff008819 */ /* 0x000fe4000001143d */
[----:B-1--4-:R-:W-:Y:S02]  /*b350*/  @!P1 IMAD.WIDE R6, R12, 0x2, R2 ;  /* 0x000000020c069825 */ /* 0x012fe400078e0202 */
[----:B------:R-:W-:-:S03]  /*b360*/  @!P0 LEA.HI R0, R0, R61, RZ, 0x3 ;  /* 0x0000003d00008211 */ /* 0x000fc600078f18ff */
[----:B------:R1:W-:Y:S01]  /*b370*/  @!P1 ST.E.128 [R6.64], R52 ;  /* 0x0000003406009985 */ /* 0x0003e2000c101d0e */
[----:B------:R-:W-:-:S05]  /*b380*/  @!P0 LOP3.LUT R0, R0, 0xfffffff8, RZ, 0xc0, !PT ;  /* 0xfffffff800008812 */ /* 0x000fca00078ec0ff */
[----:B------:R-:W-:-:S05]  /*b390*/  @!P0 IMAD.WIDE R4, R0, 0x2, R2 ;  /* 0x0000000200048825 */ /* 0x000fca00078e0202 */
[----:B------:R1:W-:Y:S01]  /*b3a0*/  @!P0 ST.E.128 [R4.64], R48 ;  /* 0x0000003004008985 */ /* 0x0003e2000c101d0e */
[----:B------:R-:W-:-:S13]  /*b3b0*/  ISETP.GE.AND P0, PT, R60, c[0x0][0x3c8], PT ;  /* 0x0000f2003c007a0c */ /* 0x000fda0003f06270 */
[----:B------:R-:W-:Y:S05]  /*b3c0*/  @P0 EXIT ;  /* 0x000000000000094d */ /* 0x000fea0003800000 */
[----:B------:R-:W-:-:S04]  /*b3d0*/  SHF.R.S32.HI R0, RZ, 0x1f, R60 ;  /* 0x0000001fff007819 */ /* 0x000fc8000001143c */
[----:B------:R-:W-:-:S04]  /*b3e0*/  LEA.HI R0, R0, R60, RZ, 0x3 ;  /* 0x0000003c00007211 */ /* 0x000fc800078f18ff */
[----:B------:R-:W-:-:S05]  /*b3f0*/  LOP3.LUT R0, R0, 0xfffffff8, RZ, 0xc0, !PT ;  /* 0xfffffff800007812 */ /* 0x000fca00078ec0ff */
[----:B------:R-:W-:-:S05]  /*b400*/  IMAD.WIDE R2, R0, 0x2, R2 ;  /* 0x0000000200027825 */ /* 0x000fca00078e0202 */
[----:B------:R-:W-:Y:S01]  /*b410*/  ST.E.128 [R2.64], R56 ;  /* 0x0000003802007985 */ /* 0x000fe2000c101d0e */
[----:B------:R-:W-:Y:S05]  /*b420*/  EXIT ;  /* 0x000000000000794d */ /* 0x000fea0003800000 */
.L_x_12:
[----:B------:R-:W-:-:S00]  /*b430*/  BRA `(.L_x_12) ;  /* 0xfffffff000007947 */ /* 0x000fc0000383ffff */
[----:B------:R-:W-:-:S00]  /*b440*/  NOP ;  /* 0x0000000000007918 */ /* 0x000fc00000000000 */
        /* <DEDUP_REMOVED lines=11> */
.L_x_855:


//--------------------- .text._ZN7cutlass13device_kernelIN5flash19enable_sm80_to_sm89INS1_16FlashAttnFwdSm80INS1_25CollectiveMainloopFwdSm80ILi4ELi1ELb0EN4cute5tupleIJNS5_1CILi128EEENS7_ILi64EEENS7_ILi96EEEEEELi96ENS_10bfloat16_tEfNS_4arch4Sm80ELb0ELb0ELb1ELb1ELb1ELb0ELb1ELb0EEENS1_21CollectiveEpilogueFwdINS6_IJS8_SA_S9_EEENS6_IJNS7_ILi1EEESI_SI_EEESC_SE_Li128ELb1ELb1ELb0ELb0EEENS1_19SingleTileSchedulerILb1ELb0ELb1ELi128EEEEEEEEEvNT_6ParamsE --------------------------
	.section	.text._ZN7cutlass13device_kernelIN5flash19enable_sm80_to_sm89INS1_16FlashAttnFwdSm80INS1_25CollectiveMainloopFwdSm80ILi4ELi1ELb0EN4cute5tupleIJNS5_1CILi128EEENS7_ILi64EEENS7_ILi96EEEEEELi96ENS_10bfloat16_tEfNS_4arch4Sm80ELb0ELb0ELb1ELb1ELb1ELb0ELb1ELb0EEENS1_21CollectiveEpilogueFwdINS6_IJS8_SA_S9_EEENS6_IJNS7_ILi1EEESI_SI_EEESC_SE_Li128ELb1ELb1ELb0ELb0EEENS1_19SingleTileSchedulerILb1ELb0ELb1ELi128EEEEEEEEEvNT_6ParamsE,"ax",@progbits
	.sectioninfo	@"SHI_REGISTERS=255"
	.align	128
.text._ZN7cutlass13device_kernelIN5flash19enable_sm80_to_sm89INS1_16FlashAttnFwdSm80INS1_25CollectiveMainloopFwdSm80ILi4ELi1ELb0EN4cute5tupleIJNS5_1CILi128EEENS7_ILi64EEENS7_ILi96EEEEEELi96ENS_10bfloat16_tEfNS_4arch4Sm80ELb0ELb0ELb1ELb1ELb1ELb0ELb1ELb0EEENS1_21CollectiveEpilogueFwdINS6_IJS8_SA_S9_EEENS6_IJNS7_ILi1EEESI_SI_EEESC_SE_Li128ELb1ELb1ELb0ELb0EEENS1_19SingleTileSchedulerILb1ELb0ELb1ELi128EEEEEEEEEvNT_6ParamsE:
        .type           _ZN7cutlass13device_kernelIN5flash19enable_sm80_to_sm89INS1_16FlashAttnFwdSm80INS1_25CollectiveMainloopFwdSm80ILi4ELi1ELb0EN4cute5tupleIJNS5_1CILi128EEENS7_ILi64EEENS7_ILi96EEEEEELi96ENS_10bfloat16_tEfNS_4arch4Sm80ELb0ELb0ELb1ELb1ELb1ELb0ELb1ELb0EEENS1_21CollectiveEpilogueFwdINS6_IJS8_SA_S9_EEENS6_IJNS7_ILi1EEESI_SI_EEESC_SE_Li128ELb1ELb1ELb0ELb0EEENS1_19SingleTileSchedulerILb1ELb0ELb1ELi128EEEEEEEEEvNT_6ParamsE,@function
        .size           _ZN7cutlass13device_kernelIN5flash19enable_sm80_to_sm89INS1_16FlashAttnFwdSm80INS1_25CollectiveMainloopFwdSm80ILi4ELi1ELb0EN4cute5tupleIJNS5_1CILi128EEENS7_ILi64EEENS7_ILi96EEEEEELi96ENS_10bfloat16_tEfNS_4arch4Sm80ELb0ELb0ELb1ELb1ELb1ELb0ELb1ELb0EEENS1_21CollectiveEpilogueFwdINS6_IJS8_SA_S9_EEENS6_IJNS7_ILi1EEESI_SI_EEESC_SE_Li128ELb1ELb1ELb0ELb0EEENS1_19SingleTileSchedulerILb1ELb0ELb1ELi128EEEEEEEEEvNT_6ParamsE,(.L_x_856 - _ZN7cutlass13device_kernelIN5flash19enable_sm80_to_sm89INS1_16FlashAttnFwdSm80INS1_25CollectiveMainloopFwdSm80ILi4ELi1ELb0EN4cute5tupleIJNS5_1CILi128EEENS7_ILi64EEENS7_ILi96EEEEEELi96ENS_10bfloat16_tEfNS_4arch4Sm80ELb0ELb0ELb1ELb1ELb1ELb0ELb1ELb0EEENS1_21CollectiveEpilogueFwdINS6_IJS8_SA_S9_EEENS6_IJNS7_ILi1EEESI_SI_EEESC_SE_Li128ELb1ELb1ELb0ELb0EEENS1_19SingleTileSchedulerILb1ELb0ELb1ELi128EEEEEEEEEvNT_6ParamsE)
        .other          _ZN7cutlass13device_kernelIN5flash19enable_sm80_to_sm89INS1_16FlashAttnFwdSm80INS1_25CollectiveMainloopFwdSm80ILi4ELi1ELb0EN4cute5tupleIJNS5_1CILi128EEENS7_ILi64EEENS7_ILi96EEEEEELi96ENS_10bfloat16_tEfNS_4arch4Sm80ELb0ELb0ELb1ELb1ELb1ELb0ELb1ELb0EEENS1_21CollectiveEpilogueFwdINS6_IJS8_SA_S9_EEENS6_IJNS7_ILi1EEESI_SI_EEESC_SE_Li128ELb1ELb1ELb0ELb0EEENS1_19SingleTileSchedulerILb1ELb0ELb1ELi128EEEEEEEEEvNT_6ParamsE,@"STO_CUDA_ENTRY STV_DEFAULT"
_ZN7cutlass13device_kernelIN5flash19enable_sm80_to_sm89INS1_16FlashAttnFwdSm80INS1_25CollectiveMainloopFwdSm80ILi4ELi1ELb0EN4cute5tupleIJNS5_1CILi128EEENS7_ILi64EEENS7_ILi96EEEEEELi96ENS_10bfloat16_tEfNS_4arch4Sm80ELb0ELb0ELb1ELb1ELb1ELb0ELb1ELb0EEENS1_21CollectiveEpilogueFwdINS6_IJS8_SA_S9_EEENS6_IJNS7_ILi1EEESI_SI_EEESC_SE_Li128ELb1ELb1ELb0ELb0EEENS1_19SingleTileSchedulerILb1ELb0ELb1ELi128EEEEEEEEEvNT_6ParamsE:
[----:B------:R-:W-:Y:S02]  /*0000*/  MOV R1, c[0x0][0x28] ;  /* 0x00000a0000017a02 */ /* 0x000fe40000000f00 */
[----:B------:R-:W1:Y:S01]  /*0010*/  S2R R163, SR_TID.X ;  /* 0x0000000000a37919 */ /* 0x000e620000002100 */
[----:B------:R-:W-:Y:S01]  /*0020*/  IMAD.MOV.U32 R9, RZ, RZ, 0x4 ;  /* 0x00000004ff097424 */ /* 0x000fe200078e00ff */
[----:B------:R-:W-:Y:S01]  /*0030*/  ULDC.64 UR6, c[0x0][0x118] ;  /* 0x0000460000067ab9 */ /* 0x000fe20000000a00 */
[----:B------:R-:W-:Y:S01]  /*0040*/  IADD3 R1, R1, -0x38, RZ ;  /* 0xffffffc801017810 */ /* 0x000fe20007ffe0ff */
[----:B------:R-:W2:Y:S04]  /*0050*/  S2R R5, SR_CTAID.Z ;  /* 0x0000000000057919 */ /* 0x000ea80000002700 */
[----:B------:R-:W3:Y:S01]  /*0060*/  S2R R48, SR_CTAID.X ;  /* 0x0000000000307919 */ /* 0x000ee20000002500 */
[----:B-1----:R-:W-:Y:S01]  /*0070*/  SHF.R.U32.HI R0, RZ, 0x5, R163 ;  /* 0x00000005ff007819 */ /* 0x002fe200000116a3 */
[----:B--2---:R-:W-:-:S05]  /*0080*/  IMAD.WIDE R2, R5, R9, c[0x0][0x568] ;  /* 0x00015a0005027625 */ /* 0x004fca00078e0209 */
[----:B------:R-:W1:Y:S02]  /*0090*/  SHFL.IDX PT, R0, R0, RZ, 0x1f ;  /* 0x00001fff00007589 */ /* 0x000e6400000e0000 */
[----:B-1----:R-:W-:-:S13]  /*00a0*/  ISETP.NE.AND P0, PT, R0, RZ, PT ;  /* 0x000000ff0000720c */ /* 0x002fda0003f05270 */
[----:B------:R-:W-:Y:S05]  /*00b0*/  @!P0 BRA `(.L_x_13) ;  /* 0x0000014000008947 */ /* 0x000fea0003800000 */
[----:B---3--:R-:W-:-:S04]  /*00c0*/  ISETP.NE.U32.AND P0, PT, RZ, c[0x0][0x568], PT ;  /* 0x00015a00ff007a0c */ /* 0x008fc80003f05070 */
[----:B------:R-:W-:-:S13]  /*00d0*/  ISETP.NE.AND.EX P0, PT, RZ, c[0x0][0x56c], PT, P0 ;  /* 0x00015b00ff007a0c */ /* 0x000fda0003f05300 */
[----:B------:R-:W-:Y:S05]  /*00e0*/  @!P0 BRA `(.L_x_14) ;  /* 0x0000002000008947 */ /* 0x000fea0003800000 */
[----:B------:R1:W5:Y:S01]  /*00f0*/  LDG.E R0, [R2.64] ;  /* 0x0000000602007981 */ /* 0x000362000c1e1900 */
[----:B------:R-:W-:Y:S05]  /*0100*/  BRA `(.L_x_15) ;  /* 0x0000009000007947 */ /* 0x000fea0003800000 */
.L_x_14:
[----:B------:R-:W-:-:S04]  /*0110*/  ISETP.NE.U32.AND P0, PT, RZ, c[0x0][0x560], PT ;  /* 0x00015800ff007a0c */ /* 0x000fc80003f05070 */
[----:B------:R-:W-:-:S13]  /*0120*/  ISETP.NE.AND.EX P0, PT, RZ, c[0x0][0x564], PT, P0 ;  /* 0x00015900ff007a0c */ /* 0x000fda0003f05300 */
[----:B------:R-:W-:Y:S05]  /*0130*/  @!P0 BRA `(.L_x_16) ;  /* 0x0000005000008947 */ /* 0x000fea0003800000 */
[----:B------:R-:W-:-:S05]  /*0140*/  IMAD.WIDE R2, R5, R9, c[0x0][0x560] ;  /* 0x0001580005027625 */ /* 0x000fca00078e0209 */
[----:B------:R-:W2:Y:S04]  /*0150*/  LDG.E R4, [R2.64] ;  /* 0x0000000602047981 */ /* 0x000ea8000c1e1900 */
[----:B------:R-:W2:Y:S02]  /*0160*/  LDG.E R0, [R2.64+0x4] ;  /* 0x0000040602007981 */ /* 0x000ea4000c1e1900 */
[----:B--2---:R-:W-:Y:S01]  /*0170*/  IADD3 R0, -R4, R0, RZ ;  /* 0x0000000004007210 */ /* 0x004fe20007ffe1ff */
[----:B------:R-:W-:Y:S05]  /*0180*/  BRA `(.L_x_15) ;  /* 0x0000001000007947 */ /* 0x000fea0003800000 */
.L_x_16:
[----:B------:R-:W-:-:S05]  /*0190*/  MOV R0, c[0x0][0x54c] ;  /* 0x0001530000007a02 */ /* 0x000fca0000000f00 */
.L_x_15:
[----:B-----5:R-:W-:Y:S01]  /*01a0*/  IMAD R0, R0, c[0x0][0x548], RZ ;  /* 0x0001520000007a24 */ /* 0x020fe200078e02ff */
[----:B-1----:R-:W-:-:S04]  /*01b0*/  SHF.L.U32 R2, R48, 0x7, RZ ;  /* 0x0000000730027819 */ /* 0x002fc800000006ff */
[----:B------:R-:W-:-:S04]  /*01c0*/  ISETP.GE.AND P0, PT, R2, R0, PT ;  /* 0x000000000200720c */ /* 0x000fc80003f06270 */
[----:B------:R-:W-:-:S05]  /*01d0*/  SEL R0, R5, 0xffffffff, !P0 ;  /* 0xffffffff05007807 */ /* 0x000fca0004000000 */
[----:B------:R1:W-:Y:S01]  /*01e0*/  STL [R1+0x2c], R0 ;  /* 0x00002c0001007387 */ /* 0x0003e20000100800 */
[----:B------:R-:W-:Y:S05]  /*01f0*/  BRA `(.L_x_17) ;  /* 0x0000013000007947 */ /* 0x000fea0003800000 */
.L_x_13:
[----:B---3--:R-:W-:-:S04]  /*0200*/  ISETP.NE.U32.AND P0, PT, RZ, c[0x0][0x568], PT ;  /* 0x00015a00ff007a0c */ /* 0x008fc80003f05070 */
[----:B------:R-:W-:-:S13]  /*0210*/  ISETP.NE.AND.EX P0, PT, RZ, c[0x0][0x56c], PT, P0 ;  /* 0x00015b00ff007a0c */ /* 0x000fda0003f05300 */
[----:B------:R-:W-:Y:S05]  /*0220*/  @!P0 BRA `(.L_x_18) ;  /* 0x0000002000008947 */ /* 0x000fea0003800000 */
[----:B------:R1:W5:Y:S01]  /*0230*/  LDG.E R0, [R2.64] ;  /* 0x0000000602007981 */ /* 0x000362000c1e1900 */
[----:B------:R-:W-:Y:S05]  /*0240*/  BRA `(.L_x_19) ;  /* 0x0000009000007947 */ /* 0x000fea0003800000 */
.L_x_18:
        /* <DEDUP_REMOVED lines=8> */
.L_x_20:
[----:B------:R-:W-:-:S05]  /*02d0*/  MOV R0, c[0x0][0x54c] ;  /* 0x0001530000007a02 */ /* 0x000fca0000000f00 */
.L_x_19:
[----:B-----5:R-:W-:Y:S01]  /*02e0*/  IMAD R0, R0, c[0x0][0x548], RZ ;  /* 0x0001520000007a24 */ /* 0x020fe200078e02ff */
[----:B-1----:R-:W-:-:S04]  /*02f0*/  SHF.L.U32 R2, R48, 0x7, RZ ;  /* 0x0000000730027819 */ /* 0x002fc800000006ff */
[----:B------:R-:W-:-:S04]  /*0300*/  ISETP.GE.AND P0, PT, R2, R0, PT ;  /* 0x000000000200720c */ /* 0x000fc80003f06270 */
[----:B------:R-:W-:-:S05]  /*0310*/  SEL R0, R5, 0xffffffff, !P0 ;  /* 0xffffffff05007807 */ /* 0x000fca0004000000 */
[----:B------:R1:W-:Y:S04]  /*0320*/  STL [R1+0x2c], R0 ;  /* 0x00002c0001007387 */ /* 0x0003e80000100800 */
.L_x_17:
[----:B------:R-:W2:Y:S02]  /*0330*/  LDL R56, [R1+0x2c] ;  /* 0x00002c0001387983 */ /* 0x000ea40000100800 */
[----:B--2---:R-:W-:-:S13]  /*0340*/  ISETP.GE.AND P0, PT, R56, RZ, PT ;  /* 0x000000ff3800720c */ /* 0x004fda0003f06270 */
[----:B------:R-:W-:Y:S05]  /*0350*/  @!P0 EXIT ;  /* 0x000000000000894d */ /* 0x000fea0003800000 */
[----:B------:R-:W-:Y:S01]  /*0360*/  ISETP.NE.U32.AND P0, PT, RZ, c[0x0][0x370], PT ;  /* 0x0000dc00ff007a0c */ /* 0x000fe20003f05070 */
[----:B------:R-:W-:Y:S01]  /*0370*/  IMAD.MOV.U32 R175, RZ, RZ, RZ ;  /* 0x000000ffffaf7224 */ /* 0x000fe200078e00ff */
[----:B------:R-:W-:Y:S01]  /*0380*/  ISETP.NE.U32.AND P2, PT, RZ, c[0x0][0x360], PT ;  /* 0x0000d800ff007a0c */ /* 0x000fe20003f45070 */
[----:B------:R-:W-:Y:S01]  /*0390*/  IMAD.MOV.U32 R13, RZ, RZ, c[0x0][0x168] ;  /* 0x00005a00ff0d7624 */ /* 0x000fe200078e00ff */
[----:B------:R-:W-:Y:S01]  /*03a0*/  ISETP.NE.AND.EX P1, PT, RZ, c[0x0][0x374], PT, P0 ;  /* 0x0000dd00ff007a0c */ /* 0x000fe20003f25300 */
[----:B------:R-:W-:Y:S01]  /*03b0*/  IMAD.MOV.U32 R8, RZ, RZ, RZ ;  /* 0x000000ffff087224 */ /* 0x000fe200078e00ff */
[----:B------:R-:W-:Y:S01]  /*03c0*/  ISETP.NE.AND.EX P0, PT, RZ, c[0x0][0x364], PT, P2 ;  /* 0x0000d900ff007a0c */ /* 0x000fe20003f05320 */
[----:B------:R-:W-:Y:S01]  /*03d0*/  IMAD.WIDE R4, R56, R9, c[0x0][0x348] ;  /* 0x0000d20038047625 */ /* 0x000fe200078e0209 */
[----:B------:R-:W-:-:S04]  /*03e0*/  ISETP.NE.U32.AND P3, PT, RZ, c[0x0][0x348], PT ;  /* 0x0000d200ff007a0c */ /* 0x000fc80003f65070 */
[----:B------:R-:W-:-:S05]  /*03f0*/  ISETP.NE.AND.EX P2, PT, RZ, c[0x0][0x34c], PT, P3 ;  /* 0x0000d300ff007a0c */ /* 0x000fca0003f45330 */
[----:B------:R-:W-:-:S04]  /*0400*/  @P1 IMAD.WIDE R6, R56, R9, c[0x0][0x370] ;  /* 0x0000dc0038061625 */ /* 0x000fc800078e0209 */
[----:B------:R-:W-:Y:S01]  /*0410*/  @P0 IMAD.WIDE R2, R56, R9, c[0x0][0x360] ;  /* 0x0000d80038020625 */ /* 0x000fe200078e0209 */
[----:B------:R-:W2:Y:S04]  /*0420*/  @P1 LDG.E R175, [R6.64] ;  /* 0x0000000606af1981 */ /* 0x000ea8000c1e1900 */
[----:B------:R3:W5:Y:S04]  /*0430*/  @P2 LDG.E R8, [R4.64] ;  /* 0x0000000604082981 */ /* 0x000768000c1e1900 */
[----:B------:R3:W5:Y:S01]  /*0440*/  @P0 LDG.E R13, [R2.64] ;  /* 0x00000006020d0981 */ /* 0x000762000c1e1900 */
[----:B------:R-:W-:-:S02]  /*0450*/  ULDC UR5, c[0x0][0x2ac] ;  /* 0x0000ab0000057ab9 */ /* 0x000fc40000000800 */
[----:B------:R-:W-:Y:S01]  /*0460*/  ULDC UR4, c[0x0][0x1d0] ;  /* 0x0000740000047ab9 */ /* 0x000fe20000000800 */
[----:B------:R-:W4:Y:S01]  /*0470*/  S2R R52, SR_CTAID.Y ;  /* 0x0000000000347919 */ /* 0x000f220000002600 */
[----:B------:R-:W-:-:S06]  /*0480*/  UIMAD UR4, UR5, UR4, URZ ;  /* 0x00000004050472a4 */ /* 0x000fcc000f8e023f */
[----:B-1----:R-:W-:Y:S01]  /*0490*/  IMAD.U32 R0, RZ, RZ, UR4 ;  /* 0x00000004ff007e24 */ /* 0x002fe2000f8e00ff */
[----:B----4-:R-:W-:Y:S01]  /*04a0*/  SHF.R.S32.HI R55, RZ, 0x1f, R52 ;  /* 0x0000001fff377819 */ /* 0x010fe20000011434 */
[----:B--2---:R3:W-:Y:S01]  /*04b0*/  STL [R1+0x18], R175 ;  /* 0x000018af01007387 */ /* 0x0047e20000100800 */
[----:B------:R-:W-:Y:S05]  /*04c0*/  @P0 BRA `(.L_x_21) ;  /* 0x0000004000000947 */ /* 0x000fea0003800000 */
[----:B------:R-:W-:Y:S05]  /*04d0*/  @!P2 BRA `(.L_x_21) ;  /* 0x000000300000a947 */ /* 0x000fea0003800000 */
[----:B---3--:R-:W2:Y:S04]  /*04e0*/  LDG.E R3, [R4.64] ;  /* 0x0000000604037981 */ /* 0x008ea8000c1e1900 */
[----:B------:R-:W2:Y:S02]  /*04f0*/  LDG.E R2, [R4.64+0x4] ;  /* 0x0000040604027981 */ /* 0x000ea4000c1e1900 */
[----:B--2--5:R-:W-:Y:S02]  /*0500*/  IADD3 R13, -R3, R2, RZ ;  /* 0x00000002030d7210 */ /* 0x024fe40007ffe1ff */
.L_x_21:
[----:B------:R-:W-:-:S04]  /*0510*/  ISETP.NE.U32.AND P0, PT, RZ, c[0x0][0x368], PT ;  /* 0x0000da00ff007a0c */ /* 0x000fc80003f05070 */
[----:B------:R-:W-:-:S13]  /*0520*/  ISETP.NE.AND.EX P0, PT, RZ, c[0x0][0x36c], PT, P0 ;  /* 0x0000db00ff007a0c */ /* 0x000fda0003f05300 */
[----:B------:R-:W-:Y:S05]  /*0530*/  @!P0 BRA `(.L_x_22) ;  /* 0x0000003000008947 */ /* 0x000fea0003800000 */
[----:B---3--:R-:W-:-:S05]  /*0540*/  IMAD.WIDE R2, R56, R9, c[0x0][0x368] ;  /* 0x0000da0038027625 */ /* 0x008fca00078e0209 */
[----:B------:R1:W5:Y:S01]  /*0550*/  LDG.E R0, [R2.64] ;  /* 0x0000000602007981 */ /* 0x000362000c1e1900 */
[----:B------:R-:W-:Y:S05]  /*0560*/  BRA `(.L_x_23) ;  /* 0x0000007000007947 */ /* 0x000fea0003800000 */
.L_x_22:
[----:B------:R-:W-:-:S04]  /*0570*/  ISETP.NE.U32.AND P0, PT, RZ, c[0x0][0x350], PT ;  /* 0x0000d400ff007a0c */ /* 0x000fc80003f05070 */
[----:B------:R-:W-:-:S13]  /*0580*/  ISETP.NE.AND.EX P0, PT, RZ, c[0x0][0x354], PT, P0 ;  /* 0x0000d500ff007a0c */ /* 0x000fda0003f05300 */
[----:B------:R-:W-:Y:S05]  /*0590*/  @!P0 BRA `(.L_x_23) ;  /* 0x0000004000008947 */ /* 0x000fea0003800000 */
[----:B---3--:R-:W-:-:S05]  /*05a0*/  IMAD.WIDE R2, R56, R9, c[0x0][0x350] ;  /* 0x0000d40038027625 */ /* 0x008fca00078e0209 */
[----:B------:R-:W2:Y:S04]  /*05b0*/  LDG.E R4, [R2.64] ;  /* 0x0000000602047981 */ /* 0x000ea8000c1e1900 */
[----:B------:R-:W2:Y:S02]  /*05c0*/  LDG.E R0, [R2.64+0x4] ;  /* 0x0000040602007981 */ /* 0x000ea4000c1e1900 */
[----:B--2---:R-:W-:-:S05]  /*05d0*/  IADD3 R0, -R4, R0, RZ ;  /* 0x0000000004007210 */ /* 0x004fca0007ffe1ff */
.L_x_23:
[----:B-----5:R-:W-:Y:S01]  /*05e0*/  IMAD.IADD R65, R0, 0x1, -R175 ;  /* 0x0000000100417824 */ /* 0x020fe200078e0aaf */
[----:B------:R-:W-:Y:S01]  /*05f0*/  PLOP3.LUT P4, PT, PT, PT, PT, 0x80, 0x0 ;  /* 0x000000000000781c */ /* 0x000fe20003f8f070 */
[----:B------:R-:W-:Y:S01]  /*0600*/  CS2R R94, SRZ ;  /* 0x00000000005e7805 */ /* 0x000fe2000001ff00 */
[----:B------:R-:W-:Y:S01]  /*0610*/  CS2R R92, SRZ ;  /* 0x00000000005c7805 */ /* 0x000fe2000001ff00 */
[----:B------:R-:W-:Y:S01]  /*0620*/  CS2R R98, SRZ ;  /* 0x0000000000627805 */ /* 0x000fe2000001ff00 */
[C---:B------:R-:W-:Y:S01]  /*0630*/  ISETP.GE.AND P0, PT, R65.reuse, 0x1, PT ;  /* 0x000000014100780c */ /* 0x040fe20003f06270 */
[----:B------:R-:W-:Y:S01]  /*0640*/  CS2R R96, SRZ ;  /* 0x0000000000607805 */ /* 0x000fe2000001ff00 */
[----:B------:R-:W-:Y:S01]  /*0650*/  IADD3 R0, R65, 0x3f, RZ ;  /* 0x0000003f41007810 */ /* 0x000fe20007ffe0ff */
[----:B------:R-:W-:Y:S01]  /*0660*/  IMAD.MOV.U32 R12, RZ, RZ, RZ ;  /* 0x000000ffff0c7224 */ /* 0x000fe200078e00ff */
[----:B------:R-:W-:Y:S01]  /*0670*/  MOV R90, RZ ;  /* 0x000000ff005a7202 */ /* 0x000fe20000000f00 */
[----:B------:R-:W-:Y:S01]  /*0680*/  CS2R R88, SRZ ;  /* 0x0000000000587805 */ /* 0x000fe2000001ff00 */
[----:B-1-3--:R-:W-:Y:S01]  /*0690*/  SHF.R.S32.HI R2, RZ, 0x1f, R0 ;  /* 0x0000001fff027819 */ /* 0x00afe20000011400 */
[----:B------:R-:W-:Y:S01]  /*06a0*/  CS2R R86, SRZ ;  /* 0x0000000000567805 */ /* 0x000fe2000001ff00 */
[----:B------:R-:W-:Y:S01]  /*06b0*/  CS2R R84, SRZ ;  /* 0x0000000000547805 */ /* 0x000fe2000001ff00 */
[----:B------:R-:W-:Y:S01]  /*06c0*/  CS2R R14, SRZ ;  /* 0x00000000000e7805 */ /* 0x000fe2000001ff00 */
[----:B------:R-:W-:Y:S01]  /*06d0*/  LEA.HI R29, R2, R0, RZ, 0x6 ;  /* 0x00000000021d7211 */ /* 0x000fe200078f30ff */
[----:B------:R-:W-:Y:S01]  /*06e0*/  IMAD.MOV.U32 R78, RZ, RZ, RZ ;  /* 0x000000ffff4e7224 */ /* 0x000fe200078e00ff */
[----:B------:R-:W-:Y:S01]  /*06f0*/  CS2R R16, SRZ ;  /* 0x0000000000107805 */ /* 0x000fe2000001ff00 */
[----:B------:R-:W-:Y:S01]  /*0700*/  IMAD.MOV.U32 R76, RZ, RZ, RZ ;  /* 0x000000ffff4c7224 */ /* 0x000fe200078e00ff */
[----:B------:R-:W-:Y:S01]  /*0710*/  MOV R82, RZ ;  /* 0x000000ff00527202 */ /* 0x000fe20000000f00 */
[----:B------:R-:W-:Y:S01]  /*0720*/  IMAD.MOV.U32 R80, RZ, RZ, RZ ;  /* 0x000000ffff507224 */ /* 0x000fe200078e00ff */
[----:B------:R-:W-:Y:S01]  /*0730*/  CS2R R18, SRZ ;  /* 0x0000000000127805 */ /* 0x000fe2000001ff00 */
[----:B------:R-:W-:Y:S01]  /*0740*/  IMAD.MOV.U32 R74, RZ, RZ, RZ ;  /* 0x000000ffff4a7224 */ /* 0x000fe200078e00ff */
[----:B------:R-:W-:Y:S01]  /*0750*/  MOV R72, RZ ;  /* 0x000000ff00487202 */ /* 0x000fe20000000f00 */
        /* <DEDUP_REMOVED lines=10> */
[----:B------:R-:W-:Y:S01]  /*0800*/  CS2R R26, SRZ ;  /* 0x00000000001a7805 */ /* 0x000fe2000001ff00 */
[----:B------:R-:W-:Y:S01]  /*0810*/  IMAD.MOV.U32 R164, RZ, RZ, RZ ;  /* 0x000000ffffa47224 */ /* 0x000fe200078e00ff */
[----:B------:R-:W-:Y:S01]  /*0820*/  MOV R162, RZ ;  /* 0x000000ff00a27202 */ /* 0x000fe20000000f00 */
[----:B------:R-:W-:Y:S01]  /*0830*/  IMAD.MOV.U32 R28, RZ, RZ, RZ ;  /* 0x000000ffff1c7224 */ /* 0x000fe200078e00ff */
[----:B------:R-:W-:Y:S01]  /*0840*/  MOV R160, RZ ;  /* 0x000000ff00a07202 */ /* 0x000fe20000000f00 */
[----:B------:R-:W-:Y:S01]  /*0850*/  CS2R R154, SRZ ;  /* 0x00000000009a7805 */ /* 0x000fe2000001ff00 */
[----:B------:R-:W-:Y:S01]  /*0860*/  CS2R R30, SRZ ;  /* 0x00000000001e7805 */ /* 0x000fe2000001ff00 */
[----:B------:R-:W-:Y:S01]  /*0870*/  IMAD.MOV.U32 R152, RZ, RZ, RZ ;  /* 0x000000ffff987224 */ /* 0x000fe200078e00ff */
[----:B------:R-:W-:Y:S01]  /*0880*/  MOV R158, RZ ;  /* 0x000000ff009e7202 */ /* 0x000fe20000000f00 */
[----:B------:R-:W-:Y:S01]  /*0890*/  CS2R R32, SRZ ;  /* 0x0000000000207805 */ /* 0x000fe2000001ff00 */
[----:B------:R-:W-:Y:S01]  /*08a0*/  IMAD.MOV.U32 R156, RZ, RZ, RZ ;  /* 0x000000ffff9c7224 */ /* 0x000fe200078e00ff */
[----:B------:R-:W-:Y:S01]  /*08b0*/  CS2R R150, SRZ ;  /* 0x0000000000967805 */ /* 0x000fe2000001ff00 */
        /* <DEDUP_REMOVED lines=18> */
[----:B------:R-:W-:Y:S01]  /*09e0*/  CS2R R42, SRZ ;  /* 0x00000000002a7805 */ /* 0x000fe2000001ff00 */
[----:B------:R-:W-:Y:S01]  /*09f0*/  MOV R126, RZ ;  /* 0x000000ff007e7202 */ /* 0x000fe20000000f00 */
[----:B------:R-:W-:Y:S01]  /*0a00*/  IMAD.MOV.U32 R124, RZ, RZ, RZ ;  /* 0x000000ffff7c7224 */ /* 0x000fe200078e00ff */
[----:B------:R-:W-:Y:S01]  /*0a10*/  CS2R R114, SRZ ;  /* 0x0000000000727805 */ /* 0x000fe2000001ff00 */
[----:B------:R-:W-:Y:S01]  /*0a20*/  MOV R112, RZ ;  /* 0x000000ff00707202 */ /* 0x000fe20000000f00 */
[----:B------:R-:W-:Y:S01]  /*0a30*/  CS2R R44, SRZ ;  /* 0x00000000002c7805 */ /* 0x000fe2000001ff00 */
[----:B------:R-:W-:Y:S01]  /*0a40*/  IMAD.MOV.U32 R118, RZ, RZ, RZ ;  /* 0x000000ffff767224 */ /* 0x000fe200078e00ff */
[----:B------:R-:W-:Y:S01]  /*0a50*/  MOV R116, RZ ;  /* 0x000000ff00747202 */ /* 0x000fe20000000f00 */
[----:B------:R-:W-:Y:S01]  /*0a60*/  IMAD.MOV.U32 R54, RZ, RZ, RZ ;  /* 0x000000ffff367224 */ /* 0x000fe200078e00ff */
[----:B------:R-:W-:Y:S01]  /*0a70*/  MOV R53, RZ ;  /* 0x000000ff00357202 */ /* 0x000fe20000000f00 */
[----:B------:R-:W-:Y:S01]  /*0a80*/  CS2R R50, SRZ ;  /* 0x0000000000327805 */ /* 0x000fe2000001ff00 */
[----:B------:R-:W-:Y:S05]  /*0a90*/  @!P0 BRA `(.L_x_24) ;  /* 0x000094a000008947 */ /* 0x000fea0003800000 */
[----:B------:R-:W-:-:S04]  /*0aa0*/  ISETP.NE.U32.AND P5, PT, RZ, c[0x0][0x340], PT ;  /* 0x0000d000ff007a0c */ /* 0x000fc80003fa5070 */
[----:B------:R-:W-:-:S13]  /*0ab0*/  ISETP.NE.AND.EX P5, PT, RZ, c[0x0][0x344], PT, P5 ;  /* 0x0000d100ff007a0c */ /* 0x000fda0003fa5350 */
[----:B------:R-:W-:-:S05]  /*0ac0*/  @P5 IMAD.WIDE R2, R56, R9, c[0x0][0x340] ;  /* 0x0000d00038025625 */ /* 0x000fca00078e0209 */
[----:B------:R1:W5:Y:S01]  /*0ad0*/  @P5 LDG.E R14, [R2.64] ;  /* 0x00000006020e5981 */ /* 0x000362000c1e1900 */
[----:B------:R-:W-:Y:S01]  /*0ae0*/  SHF.R.S32.HI R10, RZ, 0x1f, R163 ;  /* 0x0000001fff0a7819 */ /* 0x000fe200000114a3 */
[----:B------:R-:W-:Y:S01]  /*0af0*/  IMAD.MOV.U32 R6, RZ, RZ, c[0x0][0x2c4] ;  /* 0x0000b100ff067624 */ /* 0x000fe200078e00ff */
[----:B------:R-:W-:Y:S01]  /*0b00*/  SHF.R.S32.HI R0, RZ, 0x1f, R8 ;  /* 0x0000001fff007819 */ /* 0x000fe20000011408 */
[----:B------:R-:W-:Y:S01]  /*0b10*/  IMAD R13, R13, c[0x0][0x2c4], RZ ;  /* 0x0000b1000d0d7a24 */ /* 0x000fe200078e02ff */
[-C--:B------:R-:W-:Y:S01]  /*0b20*/  LEA.HI R5, R10, R163.reuse, RZ, 0x2 ;  /* 0x000000a30a057211 */ /* 0x080fe200078f10ff */
[----:B------:R-:W-:Y:S01]  /*0b30*/  BSSY B0, `(.L_x_25) ;  /* 0x000005e000007945 */ /* 0x000fe20003800000 */
[----:B------:R-:W-:Y:S01]  /*0b40*/  ISETP.NE.AND P0, PT, R6, 0x1, PT ;  /* 0x000000010600780c */ /* 0x000fe20003f05270 */
[----:B------:R-:W-:Y:S01]  /*0b50*/  IMAD R0, R0, c[0x0][0x178], RZ ;  /* 0x00005e0000007a24 */ /* 0x000fe200078e02ff */
[----:B------:R-:W-:Y:S02]  /*0b60*/  LOP3.LUT R4, R5, 0xfffffffc, RZ, 0xc0, !PT ;  /* 0xfffffffc05047812 */ /* 0x000fe400078ec0ff */
[----:B------:R-:W-:Y:S01]  /*0b70*/  SHF.R.S32.HI R17, RZ, 0x2, R5 ;  /* 0x00000002ff117819 */ /* 0x000fe20000011405 */
[----:B------:R-:W-:Y:S01]  /*0b80*/  IMAD R0, R8, c[0x0][0x17c], R0 ;  /* 0x00005f0008007a24 */ /* 0x000fe200078e0200 */
[-C--:B------:R-:W-:Y:S01]  /*0b90*/  LEA.HI R24, R10, R163.reuse, RZ, 0x3 ;  /* 0x000000a30a187211 */ /* 0x080fe200078f18ff */
[----:B------:R-:W-:Y:S01]  /*0ba0*/  IMAD.IADD R9, R163, 0x1, -R4 ;  /* 0x00000001a3097824 */ /* 0x000fe200078e0a04 */
[----:B------:R-:W-:Y:S01]  /*0bb0*/  SEL R4, R56, RZ, !P2 ;  /* 0x000000ff38047207 */ /* 0x000fe20005000000 */
[----:B------:R-:W-:Y:S01]  /*0bc0*/  IMAD R5, R55, c[0x0][0x1b8], RZ ;  /* 0x00006e0037057a24 */ /* 0x000fe200078e02ff */
[-C--:B------:R-:W-:Y:S01]  /*0bd0*/  LEA.HI R20, R10, R163.reuse, RZ, 0x4 ;  /* 0x000000a30a147211 */ /* 0x080fe200078f20ff */
[C---:B------:R-:W-:Y:S01]  /*0be0*/  IMAD R171, R9.reuse, 0x20, R17 ;  /* 0x0000002009ab7824 */ /* 0x040fe200078e0211 */
[----:B------:R-:W-:Y:S01]  /*0bf0*/  SHF.R.S32.HI R22, RZ, 0x3, R24 ;  /* 0x00000003ff167819 */ /* 0x000fe20000011418 */
[----:B------:R-:W-:Y:S01]  /*0c00*/  IMAD R5, R52, c[0x0][0x1bc], R5 ;  /* 0x00006f0034057a24 */ /* 0x000fe200078e0205 */
[----:B------:R-:W-:Y:S01]  /*0c10*/  SHF.R.S32.HI R174, RZ, 0x6, R29 ;  /* 0x00000006ffae7819 */ /* 0x000fe2000001141d */
[----:B------:R-:W-:Y:S01]  /*0c20*/  IMAD.SHL.U32 R64, R9, 0x8, RZ ;  /* 0x0000000809407824 */ /* 0x000fe200078e00ff */
[----:B------:R2:W-:Y:S01]  /*0c30*/  STL [R1+0x4], R171 ;  /* 0x000004ab01007387 */ /* 0x0005e20000100800 */
[----:B------:R-:W-:Y:S01]  /*0c40*/  IMAD R16, R48, 0x80, R17 ;  /* 0x0000008030107824 */ /* 0x000fe200078e0211 */
[----:B------:R-:W-:Y:S01]  /*0c50*/  LEA.HI R162, R10, R163, RZ, 0x5 ;  /* 0x000000a30aa27211 */ /* 0x000fe200078f28ff */
[----:B-1----:R-:W-:Y:S01]  /*0c60*/  IMAD.WIDE.U32 R2, R8, c[0x0][0x178], RZ ;  /* 0x00005e0008027a25 */ /* 0x002fe200078e00ff */
[----:B------:R2:W-:Y:S01]  /*0c70*/  STL [R1], R174 ;  /* 0x000000ae01007387 */ /* 0x0005e20000100800 */
[----:B------:R-:W-:-:S02]  /*0c80*/  IADD3 R19, R64, 0x20, RZ ;  /* 0x0000002040137810 */ /* 0x000fc40007ffe0ff */
[----:B------:R-:W-:Y:S01]  /*0c90*/  IMAD.IADD R3, R3, 0x1, R0 ;  /* 0x0000000103037824 */ /* 0x000fe200078e0200 */
[----:B------:R-:W-:Y:S01]  /*0ca0*/  SHF.R.S32.HI R0, RZ, 0x1f, R56 ;  /* 0x0000001fff007819 */ /* 0x000fe20000011438 */
[----:B------:R-:W-:Y:S01]  /*0cb0*/  IMAD R8, R48, 0x80, R171 ;  /* 0x0000008030087824 */ /* 0x000fe200078e02ab */
[----:B------:R-:W-:Y:S01]  /*0cc0*/  SHF.R.S32.HI R23, RZ, 0x5, R162 ;  /* 0x00000005ff177819 */ /* 0x000fe200000114a2 */
[----:B------:R-:W-:Y:S01]  /*0cd0*/  IMAD.WIDE.U32 R2, R52, c[0x0][0x1b8], R2 ;  /* 0x00006e0034027a25 */ /* 0x000fe200078e0002 */
[----:B------:R-:W-:Y:S02]  /*0ce0*/  SEL R6, R0, RZ, !P2 ;  /* 0x000000ff00067207 */ /* 0x000fe40005000000 */
[----:B------:R-:W-:Y:S01]  /*0cf0*/  IADD3 R49, R64, 0x40, RZ ;  /* 0x0000004040317810 */ /* 0x000fe20007ffe0ff */
[----:B------:R-:W-:Y:S01]  /*0d00*/  @P0 IMAD.HI.U32 R7, R8, c[0x0][0x2c8], RZ ;  /* 0x0000b20008070a27 */ /* 0x000fe200078e00ff */
[----:B------:R-:W-:Y:S02]  /*0d10*/  ISETP.GE.AND P4, PT, R64, c[0x0][0x198], PT ;  /* 0x0000660040007a0c */ /* 0x000fe40003f86270 */
[----:B------:R-:W-:Y:S01]  /*0d20*/  ISETP.GE.AND P3, PT, R19, c[0x0][0x198], PT ;  /* 0x0000660013007a0c */ /* 0x000fe20003f66270 */
[----:B------:R-:W-:Y:S01]  /*0d30*/  IMAD.IADD R3, R3, 0x1, R5 ;  /* 0x0000000103037824 */ /* 0x000fe200078e0205 */
[----:B------:R-:W-:Y:S01]  /*0d40*/  ISETP.GE.AND P2, PT, R49, c[0x0][0x198], PT ;  /* 0x0000660031007a0c */ /* 0x000fe20003f46270 */
[----:B------:R-:W-:Y:S01]  /*0d50*/  IMAD.MOV.U32 R0, RZ, RZ, R8 ;  /* 0x000000ffff007224 */ /* 0x000fe200078e0008 */
[----:B------:R-:W-:Y:S01]  /*0d60*/  @P0 SHF.R.U32.HI R0, RZ, c[0x0][0x2cc], R7 ;  /* 0x0000b300ff000a19 */ /* 0x000fe20000011607 */
[----:B------:R-:W-:-:S02]  /*0d70*/  IMAD R5, R6, c[0x0][0x1c0], RZ ;  /* 0x0000700006057a24 */ /* 0x000fc400078e02ff */
[----:B------:R-:W-:-:S04]  /*0d80*/  IMAD.WIDE.U32 R2, R4, c[0x0][0x1c0], R2 ;  /* 0x0000700004027a25 */ /* 0x000fc800078e0002 */
[----:B------:R-:W-:Y:S01]  /*0d90*/  IMAD R6, R4, c[0x0][0x1c4], R5 ;  /* 0x0000710004067a24 */ /* 0x000fe200078e0205 */
[--C-:B------:R-:W-:Y:S01]  /*0da0*/  SHF.R.S32.HI R5, RZ, 0x1f, R0.reuse ;  /* 0x0000001fff057819 */ /* 0x100fe20000011400 */
[----:B------:R-:W-:Y:S02]  /*0db0*/  IMAD.MOV R4, RZ, RZ, -R0 ;  /* 0x000000ffff047224 */ /* 0x000fe400078e0a00 */
[----:B------:R-:W-:Y:S01]  /*0dc0*/  IMAD.IADD R3, R3, 0x1, R6 ;  /* 0x0000000103037824 */ /* 0x000fe200078e0206 */
[----:B------:R-:W-:Y:S01]  /*0dd0*/  LOP3.LUT R6, R20, 0xfffffff0, RZ, 0xc0, !PT ;  /* 0xfffffff014067812 */ /* 0x000fe200078ec0ff */
[----:B------:R-:W-:Y:S02]  /*0de0*/  IMAD R5, R5, c[0x0][0x1b0], RZ ;  /* 0x00006c0005057a24 */ /* 0x000fe400078e02ff */
[----:B------:R-:W-:Y:S02]  /*0df0*/  IMAD R4, R4, c[0x0][0x2c4], R8 ;  /* 0x0000b10004047a24 */ /* 0x000fe400078e0208 */
[----:B------:R-:W-:-:S02]  /*0e00*/  IMAD R5, R0, c[0x0][0x1b4], R5 ;  /* 0x00006d0000057a24 */ /* 0x000fc400078e0205 */
[----:B------:R-:W-:Y:S01]  /*0e10*/  IMAD.WIDE.U32 R2, R0, c[0x0][0x1b0], R2 ;  /* 0x00006c0000027a25 */ /* 0x000fe200078e0002 */
[----:B------:R-:W-:-:S03]  /*0e20*/  SHF.R.S32.HI R0, RZ, 0x1f, R4 ;  /* 0x0000001fff007819 */ /* 0x000fc60000011404 */
[----:B------:R-:W-:Y:S02]  /*0e30*/  IMAD.IADD R3, R3, 0x1, R5 ;  /* 0x0000000103037824 */ /* 0x000fe400078e0205 */
[----:B------:R-:W-:Y:S02]  /*0e40*/  IMAD R0, R0, c[0x0][0x1a8], RZ ;  /* 0x00006a0000007a24 */ /* 0x000fe400078e02ff */
[----:B------:R-:W-:Y:S02]  /*0e50*/  IMAD.SHL.U32 R5, R22, 0x40, RZ ;  /* 0x0000004016057824 */ /* 0x000fe400078e00ff */
[----:B------:R-:W-:Y:S02]  /*0e60*/  IMAD.IADD R18, R163, 0x1, -R6 ;  /* 0x00000001a3127824 */ /* 0x000fe400078e0a06 */
[C---:B------:R-:W-:Y:S01]  /*0e70*/  IMAD R7, R4.reuse, c[0x0][0x1ac], R0 ;  /* 0x00006b0004077a24 */ /* 0x040fe200078e0200 */
[----:B------:R-:W-:Y:S01]  /*0e80*/  LOP3.LUT R0, R5, 0xc0, RZ, 0xc0, !PT ;  /* 0x000000c005007812 */ /* 0x000fe200078ec0ff */
[----:B------:R-:W-:Y:S01]  /*0e90*/  IMAD.WIDE.U32 R2, R4, c[0x0][0x1a8], R2 ;  /* 0x00006a0004027a25 */ /* 0x000fe200078e0002 */
[----:B------:R-:W-:-:S02]  /*0ea0*/  LEA.HI R15, R18, R18, RZ, 0x1 ;  /* 0x00000012120f7211 */ /* 0x000fc400078f08ff */
[----:B------:R-:W-:Y:S01]  /*0eb0*/  SHF.R.U32.HI R5, RZ, 0x3, R0 ;  /* 0x00000003ff057819 */ /* 0x000fe20000011600 */
[----:B------:R-:W-:Y:S01]  /*0ec0*/  IMAD.IADD R4, R3, 0x1, R7 ;  /* 0x0000000103047824 */ /* 0x000fe200078e0207 */
[----:B------:R-:W-:Y:S02]  /*0ed0*/  LOP3.LUT R0, R0, 0x18, R64, 0xf8, !PT ;  /* 0x0000001800007812 */ /* 0x000fe400078ef840 */
[--C-:B------:R-:W-:Y:S02]  /*0ee0*/  SHF.R.S32.HI R6, RZ, 0x1, R15.reuse ;  /* 0x00000001ff067819 */ /* 0x100fe4000001140f */
[----:B------:R-:W-:Y:S02]  /*0ef0*/  SHF.R.S32.HI R3, RZ, 0x1f, R15 ;  /* 0x0000001fff037819 */ /* 0x000fe4000001140f */
[----:B------:R-:W-:Y:S02]  /*0f00*/  LEA R12, P0, R2, c[0x0][0x160], 0x1 ;  /* 0x00005800020c7a11 */ /* 0x000fe400078008ff */
[----:B------:R-:W-:-:S02]  /*0f10*/  LOP3.LUT R5, R0, R5, RZ, 0x3c, !PT ;  /* 0x0000000500057212 */ /* 0x000fc400078e3cff */
[----:B------:R-:W-:Y:S02]  /*0f20*/  LEA.HI R0, R3, R6, RZ, 0x2 ;  /* 0x0000000603007211 */ /* 0x000fe400078f10ff */
[----:B------:R-:W-:Y:S02]  /*0f30*/  LEA.HI R7, R17, R17, RZ, 0x1 ;  /* 0x0000001111077211 */ /* 0x000fe400078f08ff */
[----:B------:R-:W-:Y:S02]  /*0f40*/  LEA.HI.X R11, R2, c[0x0][0x164], R4, 0x1, P0 ;  /* 0x00005900020b7a11 */ /* 0x000fe400000f0c04 */
[----:B------:R-:W-:Y:S01]  /*0f50*/  ISETP.GE.AND P0, PT, R16, R13, PT ;  /* 0x0000000d1000720c */ /* 0x000fe20003f06270 */
[----:B------:R2:W1:Y:S01]  /*0f60*/  SHFL.IDX PT, R2, R12, RZ, 0x1c1f ;  /* 0x001c1fff0c027589 */ /* 0x00046200000e0000 */
[----:B------:R-:W-:Y:S02]  /*0f70*/  LOP3.LUT R4, R0, 0xfffffffc, RZ, 0xc0, !PT ;  /* 0xfffffffc00047812 */ /* 0x000fe400078ec0ff */
[----:B------:R-:W-:Y:S01]  /*0f80*/  LOP3.LUT R0, R7, 0x7fffffe, RZ, 0xc0, !PT ;  /* 0x07fffffe07007812 */ /* 0x000fe200078ec0ff */
[----:B------:R2:W3:Y:S02]  /*0f90*/  SHFL.IDX PT, R3, R11, RZ, 0x1c1f ;  /* 0x001c1fff0b037589 */ /* 0x0004e400000e0000 */
[----:B------:R-:W-:-:S02]  /*0fa0*/  IMAD.IADD R21, R6, 0x1, -R4 ;  /* 0x0000000106157824 */ /* 0x000fc400078e0a04 */
[----:B------:R-:W-:Y:S02]  /*0fb0*/  IMAD.IADD R0, R17, 0x1, -R0 ;  /* 0x0000000111007824 */ /* 0x000fe400078e0a00 */
[----:B------:R-:W-:Y:S01]  /*0fc0*/  IMAD.MOV.U32 R4, RZ, RZ, 0x10 ;  /* 0x00000010ff047424 */ /* 0x000fe200078e00ff */
[----:B------:R-:W-:Y:S01]  /*0fd0*/  LOP3.LUT P1, RZ, R21, 0x2, RZ, 0xc0, !PT ;  /* 0x0000000215ff7812 */ /* 0x000fe2000782c0ff */
[----:B------:R-:W-:-:S03]  /*0fe0*/  IMAD R0, R23, 0x8, R0 ;  /* 0x0000000817007824 */ /* 0x000fc600078e0200 */
[----:B------:R-:W-:Y:S01]  /*0ff0*/  SEL R4, R4, 0xfffffff0, !P1 ;  /* 0xfffffff004047807 */ /* 0x000fe20004800000 */
[----:B------:R-:W-:Y:S02]  /*1000*/  IMAD.U32 R226, R0, 0x20, R5 ;  /* 0x0000002000e27824 */ /* 0x000fe400078e0005 */
[----:B------:R-:W-:Y:S01]  /*1010*/  @!P5 IMAD.MOV.U32 R14, RZ, RZ, R56 ;  /* 0x000000ffff0ed224 */ /* 0x000fe200078e0038 */
[----:B------:R-:W-:Y:S05]  /*1020*/  @P0 BRA `(.L_x_26) ;  /* 0x000000e000000947 */ /* 0x000fea0003800000 */
[----:B-123--:R-:W-:Y:S01]  /*1030*/  SHF.R.S32.HI R5, RZ, 0x1f, R19 ;  /* 0x0000001fff057819 */ /* 0x00efe20000011413 */
[----:B------:R-:W-:Y:S01]  /*1040*/  IMAD.WIDE R8, R64, 0x2, R2 ;  /* 0x0000000240087825 */ /* 0x000fe200078e0202 */
[----:B------:R-:W-:Y:S02]  /*1050*/  SHF.R.S32.HI R0, RZ, 0x1f, R49 ;  /* 0x0000001fff007819 */ /* 0x000fe40000011431 */
[----:B------:R-:W-:Y:S02]  /*1060*/  LEA.HI R5, R5, R19, RZ, 0x3 ;  /* 0x0000001305057211 */ /* 0x000fe400078f18ff */
[----:B------:R-:W-:-:S02]  /*1070*/  LEA.HI R0, R0, R49, RZ, 0x3 ;  /* 0x0000003100007211 */ /* 0x000fc400078f18ff */
[----:B------:R-:W-:Y:S02]  /*1080*/  LOP3.LUT R5, R5, 0xfffffff8, RZ, 0xc0, !PT ;  /* 0xfffffff805057812 */ /* 0x000fe400078ec0ff */
[----:B------:R-:W-:Y:S01]  /*1090*/  LOP3.LUT R10, R0, 0xfffffff8, RZ, 0xc0, !PT ;  /* 0xfffffff8000a7812 */ /* 0x000fe200078ec0ff */
[----:B------:R-:W-:Y:S02]  /*10a0*/  IMAD.SHL.U32 R0, R226, 0x2, RZ ;  /* 0x00000002e2007824 */ /* 0x000fe400078e00ff */
[----:B------:R-:W-:-:S03]  /*10b0*/  IMAD.WIDE R6, R5, 0x2, R2 ;  /* 0x0000000205067825 */ /* 0x000fc600078e0202 */
[----:B------:R-:W-:Y:S01]  /*10c0*/  @!PT LDS RZ, [RZ] ;  /* 0x00000000fffff984 */ /* 0x000fe20000000800 */
[----:B------:R1:W-:Y:S01]  /*10d0*/  LDGSTS.E.BYPASS.LTC128B.128 [R0+0x6100], [R8.64], !P4 ;  /* 0x0610000008007fae */ /* 0x0003e2000e101d46 */
[----:B------:R-:W-:-:S03]  /*10e0*/  IMAD.WIDE R2, R10, 0x2, R2 ;  /* 0x000000020a027825 */ /* 0x000fc600078e0202 */
[----:B------:R1:W-:Y:S04]  /*10f0*/  LDGSTS.E.BYPASS.LTC128B.128 [R0+0x8100], [R6.64], !P3 ;  /* 0x0810000006007fae */ /* 0x0003e8000d901d46 */
[----:B------:R1:W-:Y:S02]  /*1100*/  LDGSTS.E.BYPASS.LTC128B.128 [R0+0xa100], [R2.64], !P2 ;  /* 0x0a10000002007fae */ /* 0x0003e4000d101d46 */
.L_x_26:
[----:B-123--:R-:W-:Y:S05]  /*1110*/  BSYNC B0 ;  /* 0x0000000000007941 */ /* 0x00efea0003800000 */
.L_x_25:
[----:B------:R-:W-:Y:S01]  /*1120*/  IADD3 R0, R16, 0x20, RZ ;  /* 0x0000002010007810 */ /* 0x000fe20007ffe0ff */
[----:B------:R1:W2:Y:S01]  /*1130*/  SHFL.IDX PT, R3, R11, 0x1, 0x1c1f ;  /* 0x003c1f000b037f89 */ /* 0x0002a200000e0000 */
[----:B------:R-:W-:Y:S02]  /*1140*/  BSSY B0, `(.L_x_27) ;  /* 0x0000012000007945 */ /* 0x000fe40003800000 */
[----:B------:R-:W-:Y:S01]  /*1150*/  ISETP.GE.AND P0, PT, R0, R13, PT ;  /* 0x0000000d0000720c */ /* 0x000fe20003f06270 */
[----:B------:R1:W3:-:S12]  /*1160*/  SHFL.IDX PT, R2, R12, 0x1, 0x1c1f ;  /* 0x003c1f000c027f89 */ /* 0x0002d800000e0000 */
[----:B------:R-:W-:Y:S05]  /*1170*/  @P0 BRA `(.L_x_28) ;  /* 0x000000e000000947 */ /* 0x000fea0003800000 */
[----:B------:R-:W-:Y:S01]  /*1180*/  SHF.R.S32.HI R5, RZ, 0x1f, R19 ;  /* 0x0000001fff057819 */ /* 0x000fe20000011413 */
[----:B--23--:R-:W-:Y:S01]  /*1190*/  IMAD.WIDE R8, R64, 0x2, R2 ;  /* 0x0000000240087825 */ /* 0x00cfe200078e0202 */
[----:B------:R-:W-:Y:S02]  /*11a0*/  SHF.R.S32.HI R0, RZ, 0x1f, R49 ;  /* 0x0000001fff007819 */ /* 0x000fe40000011431 */
[----:B------:R-:W-:Y:S02]  /*11b0*/  LEA.HI R5, R5, R19, RZ, 0x3 ;  /* 0x0000001305057211 */ /* 0x000fe400078f18ff */
[----:B------:R-:W-:Y:S02]  /*11c0*/  LEA.HI R0, R0, R49, RZ, 0x3 ;  /* 0x0000003100007211 */ /* 0x000fe400078f18ff */
[----:B------:R-:W-:Y:S02]  /*11d0*/  LOP3.LUT R5, R5, 0xfffffff8, RZ, 0xc0, !PT ;  /* 0xfffffff805057812 */ /* 0x000fe400078ec0ff */
[----:B------:R-:W-:Y:S01]  /*11e0*/  LOP3.LUT R10, R0, 0xfffffff8, RZ, 0xc0, !PT ;  /* 0xfffffff8000a7812 */ /* 0x000fe200078ec0ff */
[----:B------:R-:W-:-:S02]  /*11f0*/  IMAD.SHL.U32 R0, R226, 0x2, RZ ;  /* 0x00000002e2007824 */ /* 0x000fc400078e00ff */
[----:B------:R-:W-:-:S03]  /*1200*/  IMAD.WIDE R6, R5, 0x2, R2 ;  /* 0x0000000205067825 */ /* 0x000fc600078e0202 */
[----:B------:R-:W-:Y:S01]  /*1210*/  @!PT LDS RZ, [RZ] ;  /* 0x00000000fffff984 */ /* 0x000fe20000000800 */
[----:B------:R2:W-:Y:S01]  /*1220*/  LDGSTS.E.BYPASS.LTC128B.128 [R0+0x6900], [R8.64], !P4 ;  /* 0x0690000008007fae */ /* 0x0005e2000e101d46 */
[----:B------:R-:W-:-:S03]  /*1230*/  IMAD.WIDE R2, R10, 0x2, R2 ;  /* 0x000000020a027825 */ /* 0x000fc600078e0202 */
[----:B------:R2:W-:Y:S04]  /*1240*/  LDGSTS.E.BYPASS.LTC128B.128 [R0+0x8900], [R6.64], !P3 ;  /* 0x0890000006007fae */ /* 0x0005e8000d901d46 */
[----:B------:R2:W-:Y:S02]  /*1250*/  LDGSTS.E.BYPASS.LTC128B.128 [R0+0xa900], [R2.64], !P2 ;  /* 0x0a90000002007fae */ /* 0x0005e4000d101d46 */
.L_x_28:
[----:B------:R-:W-:Y:S05]  /*1260*/  BSYNC B0 ;  /* 0x0000000000007941 */ /* 0x000fea0003800000 */
.L_x_27:
[----:B--2---:R-:W-:Y:S01]  /*1270*/  IADD3 R0, R16, 0x40, RZ ;  /* 0x0000004010007810 */ /* 0x004fe20007ffe0ff */
[----:B------:R2:W4:Y:S01]  /*1280*/  SHFL.IDX PT, R3, R11, 0x2, 0x1c1f ;  /* 0x005c1f000b037f89 */ /* 0x00052200000e0000 */
[----:B------:R-:W-:Y:S02]  /*1290*/  BSSY B0, `(.L_x_29) ;  /* 0x0000012000007945 */ /* 0x000fe40003800000 */
[----:B------:R-:W-:Y:S01]  /*12a0*/  ISETP.GE.AND P0, PT, R0, R13, PT ;  /* 0x0000000d0000720c */ /* 0x000fe20003f06270 */
[----:B---3--:R2:W3:-:S12]  /*12b0*/  SHFL.IDX PT, R2, R12, 0x2, 0x1c1f ;  /* 0x005c1f000c027f89 */ /* 0x0084d800000e0000 */
[----:B------:R-:W-:Y:S05]  /*12c0*/  @P0 BRA `(.L_x_30) ;  /* 0x000000e000000947 */ /* 0x000fea0003800000 */
[----:B------:R-:W-:Y:S01]  /*12d0*/  SHF.R.S32.HI R5, RZ, 0x1f, R19 ;  /* 0x0000001fff057819 */ /* 0x000fe20000011413 */
[----:B---34-:R-:W-:Y:S01]  /*12e0*/  IMAD.WIDE R8, R64, 0x2, R2 ;  /* 0x0000000240087825 */ /* 0x018fe200078e0202 */
        /* <DEDUP_REMOVED lines=12> */
.L_x_30:
[----:B------:R-:W-:Y:S05]  /*13b0*/  BSYNC B0 ;  /* 0x0000000000007941 */ /* 0x000fea0003800000 */
.L_x_29:
[----:B------:R-:W-:Y:S01]  /*13c0*/  MOV R176, c[0x0][0x2b8] ;  /* 0x0000ae0000b07a02 */ /* 0x000fe20000000f00 */
[----:B---3--:R-:W-:Y:S01]  /*13d0*/  SHFL.IDX PT, R2, R12, 0x3, 0x1c1f ;  /* 0x007c1f000c027f89 */ /* 0x008fe200000e0000 */
[----:B------:R-:W-:Y:S01]  /*13e0*/  LEA R0, R174, R171, 0x6 ;  /* 0x000000abae007211 */ /* 0x000fe200078e30ff */
[----:B-----5:R-:W-:Y:S01]  /*13f0*/  IMAD.WIDE.U32 R172, R14, c[0x0][0x2b0], RZ ;  /* 0x0000ac000eac7a25 */ /* 0x020fe200078e00ff */
[----:B------:R-:W-:Y:S01]  /*1400*/  ISETP.NE.AND P5, PT, R176, 0x1, PT ;  /* 0x00000001b000780c */ /* 0x000fe20003fa5270 */
[----:B----4-:R-:W3:Y:S01]  /*1410*/  SHFL.IDX PT, R3, R11, 0x3, 0x1c1f ;  /* 0x007c1f000b037f89 */ /* 0x010ee200000e0000 */
[----:B------:R-:W-:-:S02]  /*1420*/  IADD3 R0, R0, -0x40, RZ ;  /* 0xffffffc000007810 */ /* 0x000fc40007ffe0ff */
[----:B------:R-:W-:Y:S02]  /*1430*/  SHF.R.S32.HI R5, RZ, 0x1f, R14 ;  /* 0x0000001fff057819 */ /* 0x000fe4000001140e */
[----:B------:R-:W-:Y:S02]  /*1440*/  IADD3 R7, R16, 0x60, RZ ;  /* 0x0000006010077810 */ /* 0x000fe40007ffe0ff */
[----:B------:R-:W-:Y:S01]  /*1450*/  SHF.R.S32.HI R9, RZ, 0x1f, R49 ;  /* 0x0000001fff097819 */ /* 0x000fe20000011431 */
[----:B------:R-:W-:Y:S01]  /*1460*/  IMAD R5, R5, c[0x0][0x2b0], RZ ;  /* 0x0000ac0005057a24 */ /* 0x000fe200078e02ff */
[----:B------:R-:W-:Y:S02]  /*1470*/  IADD3 R10, R0, R175, RZ ;  /* 0x000000af000a7210 */ /* 0x000fe40007ffe0ff */
[----:B------:R-:W-:Y:S01]  /*1480*/  SHF.L.U32 R226, R226, 0x1, RZ ;  /* 0x00000001e2e27819 */ /* 0x000fe200000006ff */
[----:B------:R-:W-:Y:S01]  /*1490*/  IMAD R8, R14, c[0x0][0x2b4], R5 ;  /* 0x0000ad000e087a24 */ /* 0x000fe200078e0205 */
[----:B------:R-:W-:Y:S01]  /*14a0*/  ISETP.GE.AND P1, PT, R0, R65, PT ;  /* 0x000000410000720c */ /* 0x000fe20003f26270 */
[----:B------:R-:W-:Y:S01]  /*14b0*/  @P5 IMAD.HI.U32 R6, R10, c[0x0][0x2bc], RZ ;  /* 0x0000af000a065a27 */ /* 0x000fe200078e00ff */
[----:B------:R-:W-:Y:S01]  /*14c0*/  ISETP.GE.AND P0, PT, R7, R13, PT ;  /* 0x0000000d0700720c */ /* 0x000fe20003f06270 */
[----:B------:R-:W-:Y:S01]  /*14d0*/  STL.64 [R1+0x20], R172 ;  /* 0x000020ac01007387 */ /* 0x000fe20000100a00 */
[----:B------:R-:W-:Y:S01]  /*14e0*/  LEA.HI R9, R9, R49, RZ, 0x3 ;  /* 0x0000003109097211 */ /* 0x000fe200078f18ff */
[----:B------:R-:W-:Y:S01]  /*14f0*/  IMAD.MOV.U32 R0, RZ, RZ, R10 ;  /* 0x000000ffff007224 */ /* 0x000fe200078e000a */
[----:B------:R-:W-:-:S02]  /*1500*/  @P5 SHF.R.U32.HI R0, RZ, c[0x0][0x2c0], R6 ;  /* 0x0000b000ff005a19 */ /* 0x000fc40000011606 */
[----:B------:R-:W-:Y:S02]  /*1510*/  SHF.R.S32.HI R6, RZ, 0x1f, R19 ;  /* 0x0000001fff067819 */ /* 0x000fe40000011413 */
[----:B------:R-:W-:Y:S02]  /*1520*/  LOP3.LUT R183, R9, 0xfffffff8, RZ, 0xc0, !PT ;  /* 0xfffffff809b77812 */ /* 0x000fe400078ec0ff */
[----:B------:R-:W-:Y:S02]  /*1530*/  LEA.HI R5, R6, R19, RZ, 0x3 ;  /* 0x0000001306057211 */ /* 0x000fe400078f18ff */
[----:B------:R-:W-:Y:S01]  /*1540*/  IADD3 R170, R173, R8, RZ ;  /* 0x00000008adaa7210 */ /* 0x000fe20007ffe0ff */
[----:B---3--:R-:W-:Y:S01]  /*1550*/  @!P0 IMAD.WIDE R6, R64, 0x2, R2 ;  /* 0x0000000240068825 */ /* 0x008fe200078e0202 */
[----:B------:R-:W-:Y:S02]  /*1560*/  LOP3.LUT R184, R5, 0xfffffff8, RZ, 0xc0, !PT ;  /* 0xfffffff805b87812 */ /* 0x000fe400078ec0ff */
[----:B------:R-:W-:-:S02]  /*1570*/  ISETP.GT.OR P1, PT, R171, 0x3f, P1 ;  /* 0x0000003fab00780c */ /* 0x000fc40000f24670 */
[----:B------:R-:W-:Y:S01]  /*1580*/  MOV R227, RZ ;  /* 0x000000ff00e37202 */ /* 0x000fe20000000f00 */
[--C-:B------:R-:W-:Y:S01]  /*1590*/  @!P0 IMAD.WIDE R8, R184, 0x2, R2.reuse ;  /* 0x00000002b8088825 */ /* 0x100fe200078e0202 */
[----:B------:R-:W-:Y:S01]  /*15a0*/  @!PT LDS RZ, [RZ] ;  /* 0x00000000fffff984 */ /* 0x000fe20000000800 */
[----:B------:R3:W-:Y:S03]  /*15b0*/  @!P0 LDGSTS.E.BYPASS.LTC128B.128 [R226+0x7900], [R6.64], !P4 ;  /* 0x0790000006e28fae */ /* 0x0007e6000e101d46 */
[----:B------:R-:W-:Y:S01]  /*15c0*/  @!P0 IMAD.WIDE R2, R183, 0x2, R2 ;  /* 0x00000002b7028825 */ /* 0x000fe200078e0202 */
[----:B------:R4:W-:Y:S04]  /*15d0*/  @!P0 LDGSTS.E.BYPASS.LTC128B.128 [R226+0x9900], [R8.64], !P3 ;  /* 0x0990000008e28fae */ /* 0x0009e8000d901d46 */
[----:B------:R1:W-:Y:S01]  /*15e0*/  @!P0 LDGSTS.E.BYPASS.LTC128B.128 [R226+0xb900], [R2.64], !P2 ;  /* 0x0b90000002e28fae */ /* 0x0003e2000d101d46 */
[----:B------:R-:W-:-:S03]  /*15f0*/  @!P1 IADD3 R5, P5, R0, R172, RZ ;  /* 0x000000ac00059210 */ /* 0x000fc60007fbe0ff */
[----:B------:R-:W0:Y:S01]  /*1600*/  LDGDEPBAR ;  /* 0x00000000000079af */ /* 0x000e220000000000 */
[----:B------:R-:W-:Y:S01]  /*1610*/  IMAD.WIDE.U32 R168, R52, c[0x0][0x1e8], RZ ;  /* 0x00007a0034a87a25 */ /* 0x000fe200078e00ff */
[----:B------:R-:W-:Y:S02]  /*1620*/  SHF.R.S32.HI R14, RZ, 0x4, R20 ;  /* 0x00000004ff0e7819 */ /* 0x000fe40000011414 */
[----:B-12---:R-:W-:Y:S01]  /*1630*/  LOP3.LUT R12, R24, 0xfffffff8, RZ, 0xc0, !PT ;  /* 0xfffffff8180c7812 */ /* 0x006fe200078ec0ff */
[----:B------:R-:W-:Y:S01]  /*1640*/  STL [R1+0x28], R170 ;  /* 0x000028aa01007387 */ /* 0x000fe20000100800 */
[----:B---3--:R-:W-:Y:S02]  /*1650*/  @!P1 LEA.HI.X.SX32 R7, R0, R170, 0x1, P5 ;  /* 0x000000aa00079211 */ /* 0x008fe400028f0eff */
[----:B------:R-:W-:-:S04]  /*1660*/  @!P1 LEA R6, P4, R5, c[0x0][0x2a0], 0x2 ;  /* 0x0000a80005069a11 */ /* 0x000fc800078810ff */
[----:B------:R-:W-:Y:S01]  /*1670*/  @!P1 LEA.HI.X R7, R5, c[0x0][0x2a4], R7, 0x2, P4 ;  /* 0x0000a90005079a11 */ /* 0x000fe200020f1407 */
[----:B------:R-:W-:Y:S06]  /*1680*/  BAR.SYNC.DEFER_BLOCKING 0x0 ;  /* 0x0000000000007b1d */ /* 0x000fec0000010000 */
[----:B------:R-:W4:Y:S01]  /*1690*/  @!P1 LDG.E R227, [R6.64] ;  /* 0x0000000606e39981 */ /* 0x000f22000c1e1900 */
[----:B------:R-:W-:Y:S01]  /*16a0*/  IMAD.MOV R0, RZ, RZ, -R0 ;  /* 0x000000ffff007224 */ /* 0x000fe200078e0a00 */
[----:B------:R-:W-:Y:S01]  /*16b0*/  ISETP.GE.AND P6, PT, R64, c[0x0][0x1d4], PT ;  /* 0x0000750040007a0c */ /* 0x000fe20003fc6270 */
[----:B------:R-:W-:Y:S01]  /*16c0*/  IMAD.WIDE.U32 R24, R52, c[0x0][0x210], RZ ;  /* 0x0000840034187a25 */ /* 0x000fe200078e00ff */
[----:B------:R-:W-:-:S02]  /*16d0*/  ISETP.GE.AND P5, PT, R19, c[0x0][0x1d4], PT ;  /* 0x0000750013007a0c */ /* 0x000fc40003fa6270 */
[----:B------:R-:W-:Y:S01]  /*16e0*/  IADD3 R12, -R12, R163, RZ ;  /* 0x000000a30c0c7210 */ /* 0x000fe20007ffe1ff */
[----:B------:R-:W-:Y:S01]  /*16f0*/  IMAD R228, R0, c[0x0][0x2b8], R10 ;  /* 0x0000ae0000e47a24 */ /* 0x000fe200078e020a */
[----:B------:R-:W-:Y:S02]  /*1700*/  SHF.R.S32.HI R10, RZ, 0x1f, R18 ;  /* 0x0000001fff0a7819 */ /* 0x000fe40000011412 */
[----:B------:R-:W-:Y:S01]  /*1710*/  LEA.HI R13, R12, R12, RZ, 0x1 ;  /* 0x0000000c0c0d7211 */ /* 0x000fe200078f08ff */
[----:B------:R-:W-:Y:S01]  /*1720*/  IMAD.WIDE.U32 R2, R228, c[0x0][0x1e0], RZ ;  /* 0x00007800e4027a25 */ /* 0x000fe200078e00ff */
[----:B------:R-:W-:Y:S02]  /*1730*/  SHF.R.S32.HI R5, RZ, 0x1f, R228 ;  /* 0x0000001fff057819 */ /* 0x000fe400000114e4 */
[----:B------:R-:W-:Y:S02]  /*1740*/  ISETP.GE.AND P4, PT, R49, c[0x0][0x1d4], PT ;  /* 0x0000750031007a0c */ /* 0x000fe40003f86270 */
[----:B------:R-:W-:Y:S01]  /*1750*/  ISETP.GE.AND P2, PT, R64, c[0x0][0x1d4], PT ;  /* 0x0000750040007a0c */ /* 0x000fe20003f46270 */
[C---:B------:R-:W-:Y:S01]  /*1760*/  IMAD R0, R5.reuse, c[0x0][0x1e0], RZ ;  /* 0x0000780005007a24 */ /* 0x040fe200078e02ff */
[----:B------:R-:W-:Y:S01]  /*1770*/  SHF.R.S32.HI R166, RZ, 0x1f, R64 ;  /* 0x0000001fffa67819 */ /* 0x000fe20000011440 */
[----:B------:R-:W-:Y:S01]  /*1780*/  IMAD R5, R5, c[0x0][0x208], RZ ;  /* 0x0000820005057a24 */ /* 0x000fe200078e02ff */
[----:B------:R-:W-:Y:S01]  /*1790*/  SHF.R.S32.HI R165, RZ, 0x1f, R184 ;  /* 0x0000001fffa57819 */ /* 0x000fe200000114b8 */
[C---:B------:R-:W-:Y:S01]  /*17a0*/  IMAD R0, R228.reuse, c[0x0][0x1e4], R0 ;  /* 0x00007900e4007a24 */ /* 0x040fe200078e0200 */
[----:B------:R-:W-:Y:S01]  /*17b0*/  SHF.R.S32.HI R164, RZ, 0x1f, R183 ;  /* 0x0000001fffa47819 */ /* 0x000fe200000114b7 */
[----:B------:R-:W-:-:S03]  /*17c0*/  IMAD R5, R228, c[0x0][0x20c], R5 ;  /* 0x00008300e4057a24 */ /* 0x000fc600078e0205 */
[----:B------:R-:W-:Y:S01]  /*17d0*/  IADD3 R3, R3, R0, RZ ;  /* 0x0000000003037210 */ /* 0x000fe20007ffe0ff */
[----:B------:R-:W-:-:S04]  /*17e0*/  IMAD R0, R55, c[0x0][0x1e8], RZ ;  /* 0x00007a0037007a24 */ /* 0x000fc800078e02ff */
[----:B------:R-:W-:-:S05]  /*17f0*/  IMAD R0, R52, c[0x0][0x1ec], R0 ;  /* 0x00007b0034007a24 */ /* 0x000fca00078e0200 */
[----:B------:R-:W-:Y:S02]  /*1800*/  IADD3 R167, R169, R0, RZ ;  /* 0x00000000a9a77210 */ /* 0x000fe40007ffe0ff */
[----:B----4-:R-:W-:Y:S01]  /*1810*/  SHF.R.S32.HI R9, RZ, 0x1f, R227 ;  /* 0x0000001fff097819 */ /* 0x010fe200000114e3 */
[----:B------:R-:W-:-:S04]  /*1820*/  IMAD.WIDE.U32 R6, R227, c[0x0][0x1f0], R2 ;  /* 0x00007c00e3067a25 */ /* 0x000fc800078e0002 */
[----:B------:R-:W-:Y:S01]  /*1830*/  IMAD R8, R9, c[0x0][0x1f0], RZ ;  /* 0x00007c0009087a24 */ /* 0x000fe200078e02ff */
[----:B------:R-:W-:Y:S01]  /*1840*/  IADD3 R0, P0, R168, R6, RZ ;  /* 0x00000006a8007210 */ /* 0x000fe20007f1e0ff */
[----:B------:R-:W-:-:S04]  /*1850*/  IMAD.WIDE.U32 R2, R228, c[0x0][0x208], RZ ;  /* 0x00008200e4027a25 */ /* 0x000fc800078e00ff */
[----:B------:R-:W-:Y:S01]  /*1860*/  IMAD R8, R227, c[0x0][0x1f4], R8 ;  /* 0x00007d00e3087a24 */ /* 0x000fe200078e0208 */
[----:B------:R-:W-:Y:S02]  /*1870*/  IADD3 R3, R3, R5, RZ ;  /* 0x0000000503037210 */ /* 0x000fe40007ffe0ff */
[----:B------:R-:W-:Y:S02]  /*1880*/  LOP3.LUT R5, R15, 0x7fffffe, RZ, 0xc0, !PT ;  /* 0x07fffffe0f057812 */ /* 0x000fe400078ec0ff */
[----:B------:R-:W-:Y:S01]  /*1890*/  IADD3.X R6, R167, R7, R8, P0, !PT ;  /* 0x00000007a7067210 */ /* 0x000fe200007fe408 */
[----:B------:R-:W-:Y:S01]  /*18a0*/  IMAD.WIDE.U32 R2, R227, c[0x0][0x218], R2 ;  /* 0x00008600e3027a25 */ /* 0x000fe200078e0002 */
[----:B------:R-:W-:Y:S02]  /*18b0*/  LEA R16, P0, R0, c[0x0][0x1c8], 0x1 ;  /* 0x0000720000107a11 */ /* 0x000fe400078008ff */
[----:B------:R-:W-:Y:S02]  /*18c0*/  IADD3 R150, R18, -R5, RZ ;  /* 0x8000000512967210 */ /* 0x000fe40007ffe0ff */
[----:B------:R-:W-:-:S02]  /*18d0*/  LEA.HI.X R15, R0, c[0x0][0x1cc], R6, 0x1, P0 ;  /* 0x00007300000f7a11 */ /* 0x000fc400000f0c06 */
[----:B------:R-:W-:Y:S01]  /*18e0*/  LEA R0, R174, 0xffffffc0, 0x6 ;  /* 0xffffffc0ae007811 */ /* 0x000fe200078e30ff */
[----:B------:R-:W-:Y:S01]  /*18f0*/  SHFL.IDX PT, R6, R16, RZ, 0x1c1f ;  /* 0x001c1fff10067589 */ /* 0x000fe200000e0000 */
[----:B------:R-:W-:Y:S02]  /*1900*/  LEA.HI R8, R20, R14, RZ, 0x1 ;  /* 0x0000000e14087211 */ /* 0x000fe400078f08ff */
[----:B------:R-:W-:Y:S01]  /*1910*/  LEA.HI R20, R10, R18, RZ, 0x3 ;  /* 0x000000120a147211 */ /* 0x000fe200078f18ff */
[----:B------:R-:W1:Y:S01]  /*1920*/  SHFL.IDX PT, R7, R15, RZ, 0x1c1f ;  /* 0x001c1fff0f077589 */ /* 0x000e6200000e0000 */
[----:B------:R-:W-:Y:S01]  /*1930*/  IMAD.IADD R151, R65, 0x1, -R0 ;  /* 0x0000000141977824 */ /* 0x000fe200078e0a00 */
[----:B------:R-:W-:Y:S01]  /*1940*/  LOP3.LUT R8, R8, 0xfffffffe, RZ, 0xc0, !PT ;  /* 0xfffffffe08087812 */ /* 0x000fe200078ec0ff */
[----:B------:R-:W-:-:S03]  /*1950*/  IMAD R0, R55, c[0x0][0x210], RZ ;  /* 0x0000840037007a24 */ /* 0x000fc600078e02ff */
[----:B------:R-:W-:Y:S01]  /*1960*/  IADD3 R48, -R17, R151, RZ ;  /* 0x0000009711307210 */ /* 0x000fe20007ffe1ff */
[----:B------:R-:W-:Y:S01]  /*1970*/  IMAD R5, R52, c[0x0][0x214], R0 ;  /* 0x0000850034057a24 */ /* 0x000fe200078e0200 */
[----:B------:R-:W-:Y:S01]  /*1980*/  IADD3 R14, R14, -R8, RZ ;  /* 0x800000080e0e7210 */ /* 0x000fe20007ffe0ff */
[----:B------:R-:W-:Y:S01]  /*1990*/  IMAD R0, R9, c[0x0][0x218], RZ ;  /* 0x0000860009007a24 */ /* 0x000fe200078e02ff */
[----:B------:R-:W-:Y:S01]  /*19a0*/  ISETP.GE.AND P1, PT, R48, 0x1, PT ;  /* 0x000000013000780c */ /* 0x000fe20003f26270 */
[----:B------:R-:W-:Y:S01]  /*19b0*/  IMAD.IADD R11, R25, 0x1, R5 ;  /* 0x00000001190b7824 */ /* 0x000fe200078e0205 */
[----:B------:R-:W-:Y:S01]  /*19c0*/  IADD3 R5, P0, R24, R2, RZ ;  /* 0x0000000218057210 */ /* 0x000fe20007f1e0ff */
[----:B------:R-:W-:-:S05]  /*19d0*/  IMAD R0, R227, c[0x0][0x21c], R0 ;  /* 0x00008700e3007a24 */ /* 0x000fca00078e0200 */
[----:B------:R-:W-:Y:S02]  /*19e0*/  IADD3.X R0, R11, R3, R0, P0, !PT ;  /* 0x000000030b007210 */ /* 0x000fe400007fe400 */
[----:B------:R-:W-:Y:S02]  /*19f0*/  LEA R10, P0, R5, c[0x0][0x1f8], 0x1 ;  /* 0x00007e00050a7a11 */ /* 0x000fe400078008ff */
[----:B------:R-:W-:Y:S01]  /*1a00*/  LOP3.LUT R11, R13, 0x7fffffe, RZ, 0xc0, !PT ;  /* 0x07fffffe0d0b7812 */ /* 0x000fe200078ec0ff */
[----:B-1----:R-:W-:Y:S01]  /*1a10*/  @P1 IMAD.WIDE R8, R64, 0x2, R6 ;  /* 0x0000000240081825 */ /* 0x002fe200078e0206 */
[----:B------:R-:W-:Y:S01]  /*1a20*/  LEA.HI.X R0, R5, c[0x0][0x1fc], R0, 0x1, P0 ;  /* 0x00007f0005007a11 */ /* 0x000fe200000f0c00 */
[----:B------:R-:W-:Y:S01]  /*1a30*/  SHFL.IDX PT, R17, R10, RZ, 0x1c1f ;  /* 0x001c1fff0a117589 */ /* 0x000fe200000e0000 */
[----:B------:R-:W-:Y:S01]  /*1a40*/  IADD3 R18, R12, -R11, RZ ;  /* 0x8000000b0c127210 */ /* 0x000fe20007ffe0ff */
[--C-:B------:R-:W-:Y:S01]  /*1a50*/  @P1 IMAD.WIDE R2, R184, 0x2, R6.reuse ;  /* 0x00000002b8021825 */ /* 0x100fe200078e0206 */
[----:B------:R-:W-:Y:S01]  /*1a60*/  SHF.L.U32 R5, R21, 0x6, RZ ;  /* 0x0000000615057819 */ /* 0x000fe200000006ff */
[----:B------:R1:W-:Y:S01]  /*1a70*/  @P1 LDGSTS.E.BYPASS.LTC128B.128 [R226+0x3100], [R8.64], !P6 ;  /* 0x0310000008e21fae */ /* 0x0003e2000f101d46 */
[----:B------:R-:W-:Y:S01]  /*1a80*/  ISETP.GT.AND P0, PT, R48, 0x20, PT ;  /* 0x000000203000780c */ /* 0x000fe20003f04270 */
[----:B------:R-:W-:Y:S01]  /*1a90*/  @P1 IMAD.WIDE R6, R183, 0x2, R6 ;  /* 0x00000002b7061825 */ /* 0x000fe200078e0206 */
[----:B------:R-:W-:Y:S01]  /*1aa0*/  LOP3.LUT R5, R5, 0xc0, RZ, 0xc0, !PT ;  /* 0x000000c005057812 */ /* 0x000fe200078ec0ff */
[----:B------:R2:W-:Y:S01]  /*1ab0*/  @P1 LDGSTS.E.BYPASS.LTC128B.128 [R226+0x4100], [R2.64], !P5 ;  /* 0x0410000002e21fae */ /* 0x0005e2000e901d46 */
[----:B------:R-:W-:-:S03]  /*1ac0*/  LEA R18, R14, R18, 0x3 ;  /* 0x000000120e127211 */ /* 0x000fc600078e18ff */
[----:B------:R-:W-:Y:S04]  /*1ad0*/  SHFL.IDX PT, R12, R0, RZ, 0x1c1f ;  /* 0x001c1fff000c7589 */ /* 0x000fe800000e0000 */
[----:B------:R3:W-:Y:S04]  /*1ae0*/  SHFL.IDX PT, R11, R0, 0x1, 0x1c1f ;  /* 0x003c1f00000b7f89 */ /* 0x0007e800000e0000 */
[----:B------:R4:W-:Y:S04]  /*1af0*/  @P1 LDGSTS.E.BYPASS.LTC128B.128 [R226+0x5100], [R6.64], !P4 ;  /* 0x0510000006e21fae */ /* 0x0009e8000e101d46 */
[----:B------:R-:W-:Y:S01]  /*1b00*/  SHFL.IDX PT, R10, R10, 0x1, 0x1c1f ;  /* 0x003c1f000a0a7f89 */ /* 0x000fe200000e0000 */
[----:B-1----:R-:W-:Y:S01]  /*1b10*/  SHF.L.U32 R8, R14, 0x3, RZ ;  /* 0x000000030e087819 */ /* 0x002fe200000006ff */
[----:B------:R-:W-:-:S02]  /*1b20*/  IMAD.SHL.U32 R9, R22, 0x8, RZ ;  /* 0x0000000816097824 */ /* 0x000fc400078e00ff */
[----:B--2---:R-:W-:Y:S01]  /*1b30*/  SHFL.IDX PT, R2, R16, 0x1, 0x1c1f ;  /* 0x003c1f0010027f89 */ /* 0x004fe200000e0000 */
[----:B------:R-:W-:Y:S02]  /*1b40*/  LOP3.LUT R8, R5, 0x8, R8, 0xf8, !PT ;  /* 0x0000000805087812 */ /* 0x000fe400078ef808 */
[----:B------:R-:W-:Y:S01]  /*1b50*/  SHF.R.U32.HI R5, RZ, 0x3, R5 ;  /* 0x00000003ff057819 */ /* 0x000fe20000011605 */
[----:B------:R-:W4:Y:S01]  /*1b60*/  SHFL.IDX PT, R3, R15, 0x1, 0x1c1f ;  /* 0x003c1f000f037f89 */ /* 0x000f2200000e0000 */
[----:B---3--:R-:W-:Y:S02]  /*1b70*/  SHF.R.S32.HI R0, RZ, 0x1, R13 ;  /* 0x00000001ff007819 */ /* 0x008fe4000001140d */
[----:B------:R-:W-:Y:S02]  /*1b80*/  LOP3.LUT R149, R8, R5, RZ, 0x3c, !PT ;  /* 0x0000000508957212 */ /* 0x000fe400078e3cff */
[C---:B------:R-:W-:Y:S02]  /*1b90*/  LOP3.LUT P3, RZ, R0.reuse, 0x2, RZ, 0xc0, !PT ;  /* 0x0000000200ff7812 */ /* 0x040fe4000786c0ff */
[----:B------:R-:W-:-:S04]  /*1ba0*/  SHF.L.U32 R0, R0, 0x6, RZ ;  /* 0x0000000600007819 */ /* 0x000fc800000006ff */
[----:B------:R-:W-:-:S04]  /*1bb0*/  LOP3.LUT R0, R0, 0xc0, RZ, 0xc0, !PT ;  /* 0x000000c000007812 */ /* 0x000fc800078ec0ff */
[----:B------:R-:W-:Y:S02]  /*1bc0*/  LOP3.LUT R5, R0, 0x8, R9, 0xf8, !PT ;  /* 0x0000000800057812 */ /* 0x000fe400078ef809 */
[----:B------:R-:W-:-:S04]  /*1bd0*/  SHF.R.U32.HI R0, RZ, 0x3, R0 ;  /* 0x00000003ff007819 */ /* 0x000fc80000011600 */
[----:B------:R-:W-:Y:S02]  /*1be0*/  LOP3.LUT R5, R5, R0, RZ, 0x3c, !PT ;  /* 0x0000000005057212 */ /* 0x000fe400078e3cff */
[----:B------:R-:W-:Y:S01]  /*1bf0*/  SHF.L.U32 R0, R20, 0x5, RZ ;  /* 0x0000000514007819 */ /* 0x000fe200000006ff */
[----:B----4-:R-:W-:-:S03]  /*1c00*/  @P0 IMAD.WIDE R6, R64, 0x2, R2 ;  /* 0x0000000240060825 */ /* 0x010fc600078e0202 */
[----:B------:R-:W-:Y:S01]  /*1c10*/  LOP3.LUT R148, R0, 0xffffff00, RZ, 0xc0, !PT ;  /* 0xffffff0000947812 */ /* 0x000fe200078ec0ff */
[--C-:B------:R-:W-:Y:S01]  /*1c20*/  @P0 IMAD.WIDE R8, R184, 0x2, R2.reuse ;  /* 0x00000002b8080825 */ /* 0x100fe200078e0202 */
[----:B------:R1:W-:Y:S02]  /*1c30*/  @P0 LDGSTS.E.BYPASS.LTC128B.128 [R226+0x3900], [R6.64], !P6 ;  /* 0x0390000006e20fae */ /* 0x0003e4000f101d46 */
[----:B------:R-:W-:Y:S01]  /*1c40*/  LEA R0, R23, R148, 0x9 ;  /* 0x0000009417007211 */ /* 0x000fe200078e48ff */
[----:B------:R-:W-:Y:S01]  /*1c50*/  @P0 IMAD.WIDE R2, R183, 0x2, R2 ;  /* 0x00000002b7020825 */ /* 0x000fe200078e0202 */
[----:B------:R2:W-:Y:S02]  /*1c60*/  @P0 LDGSTS.E.BYPASS.LTC128B.128 [R226+0x4900], [R8.64], !P5 ;  /* 0x0490000008e20fae */ /* 0x0005e4000e901d46 */
[----:B------:R-:W-:Y:S01]  /*1c70*/  LEA R0, R150, R0, 0x5 ;  /* 0x0000000096007211 */ /* 0x000fe200078e28ff */
[----:B------:R-:W-:Y:S01]  /*1c80*/  IMAD.WIDE R14, R64, 0x2, RZ ;  /* 0x00000002400e7825 */ /* 0x000fe200078e02ff */
[----:B------:R3:W-:Y:S03]  /*1c90*/  @P0 LDGSTS.E.BYPASS.LTC128B.128 [R226+0x5900], [R2.64], !P4 ;  /* 0x0590000002e20fae */ /* 0x0007e6000e101d46 */
[----:B------:R-:W-:Y:S01]  /*1ca0*/  IMAD.IADD R0, R149, 0x1, R0 ;  /* 0x0000000195007824 */ /* 0x000fe200078e0200 */
[----:B------:R-:W0:Y:S01]  /*1cb0*/  LDGDEPBAR ;  /* 0x00000000000079af */ /* 0x000e220000000000 */
[----:B------:R-:W-:-:S03]  /*1cc0*/  IADD3 R50, P1, R17, R14, RZ ;  /* 0x0000000e11327210 */ /* 0x000fc60007f3e0ff */
[----:B------:R-:W-:Y:S02]  /*1cd0*/  SHF.L.U32 R224, R0, 0x1, RZ ;  /* 0x0000000100e07819 */ /* 0x000fe400000006ff */
[----:B------:R-:W-:Y:S01]  /*1ce0*/  IMAD.X R51, R12, 0x1, R15, P1 ;  /* 0x000000010c337824 */ /* 0x000fe200008e060f */
[----:B------:R-:W-:Y:S02]  /*1cf0*/  IADD3 R46, P1, R14, R10, RZ ;  /* 0x0000000a0e2e7210 */ /* 0x000fe40007f3e0ff */
[----:B------:R-:W-:Y:S02]  /*1d00*/  IMAD R225, R4, 0x2, R224 ;  /* 0x0000000204e17824 */ /* 0x000fe400078e02e0 */
[----:B------:R-:W-:Y:S01]  /*1d10*/  IADD3.X R47, R15, R11, RZ, P1, !PT ;  /* 0x0000000b0f2f7210 */ /* 0x000fe20000ffe4ff */
[----:B-1----:R-:W-:-:S04]  /*1d20*/  IMAD.WIDE R6, R184, 0x2, RZ ;  /* 0x00000002b8067825 */ /* 0x002fc800078e02ff */
[----:B--2---:R-:W-:Y:S01]  /*1d30*/  IMAD.WIDE R8, R183, 0x2, RZ ;  /* 0x00000002b7087825 */ /* 0x004fe200078e02ff */
[----:B------:R-:W-:Y:S02]  /*1d40*/  IADD3 R44, P1, R17, R6, RZ ;  /* 0x00000006112c7210 */ /* 0x000fe40007f3e0ff */
[----:B------:R-:W-:Y:S01]  /*1d50*/  IADD3 R38, P0, R6, R10, RZ ;  /* 0x0000000a06267210 */ /* 0x000fe20007f1e0ff */
[----:B---3--:R-:W-:Y:S01]  /*1d60*/  IMAD.U32 R3, R18, 0x20, R5 ;  /* 0x0000002012037824 */ /* 0x008fe200078e0005 */
[----:B------:R-:W-:-:S04]  /*1d70*/  DEPBAR.LE SB0, 0x1 ;  /* 0x000080400000791a */ /* 0x000fc80000000000 */
[----:B------:R-:W-:-:S04]  /*1d80*/  DEPBAR.LE SB0, 0x0 ;  /* 0x000080000000791a */ /* 0x000fc80000000000 */
[----:B------:R-:W-:Y:S01]  /*1d90*/  BAR.SYNC.DEFER_BLOCKING 0x0 ;  /* 0x0000000000007b1d */ /* 0x000fe20000010000 */
[----:B------:R-:W-:Y:S02]  /*1da0*/  IADD3.X R45, R12, R7, RZ, P1, !PT ;  /* 0x000000070c2d7210 */ /* 0x000fe40000ffe4ff */
[----:B------:R-:W-:Y:S02]  /*1db0*/  IADD3.X R39, R7, R11, RZ, P0, !PT ;  /* 0x0000000b07277210 */ /* 0x000fe400007fe4ff */
[----:B------:R-:W-:Y:S02]  /*1dc0*/  IADD3 R36, P1, R17, R8, RZ ;  /* 0x0000000811247210 */ /* 0x000fe40007f3e0ff */
[----:B------:R-:W-:Y:S02]  /*1dd0*/  IADD3 R6, P0, R8, R10, RZ ;  /* 0x0000000a08067210 */ /* 0x000fe40007f1e0ff */
[----:B------:R-:W-:Y:S02]  /*1de0*/  SHF.L.U32 R220, R3, 0x1, RZ ;  /* 0x0000000103dc7819 */ /* 0x000fe400000006ff */
[----:B------:R-:W-:-:S02]  /*1df0*/  MOV R2, 0x10 ;  /* 0x0000001000027802 */ /* 0x000fc40000000f00 */
[----:B------:R-:W-:Y:S02]  /*1e00*/  IADD3.X R37, R12, R9, RZ, P1, !PT ;  /* 0x000000090c257210 */ /* 0x000fe40000ffe4ff */
[----:B------:R-:W-:Y:S02]  /*1e10*/  IADD3.X R7, R9, R11, RZ, P0, !PT ;  /* 0x0000000b09077210 */ /* 0x000fe400007fe4ff */
[----:B------:R-:W-:Y:S02]  /*1e20*/  ISETP.LT.OR P0, PT, R48, 0x1, P2 ;  /* 0x000000013000780c */ /* 0x000fe40001701670 */
[----:B------:R-:W-:Y:S02]  /*1e30*/  SEL R2, R2, 0xfffffff0, !P3 ;  /* 0xfffffff002027807 */ /* 0x000fe40005800000 */
[----:B------:R-:W-:Y:S02]  /*1e40*/  ISETP.GE.AND P1, PT, R19, c[0x0][0x1d4], PT ;  /* 0x0000750013007a0c */ /* 0x000fe40003f26270 */
[----:B------:R-:W-:Y:S01]  /*1e50*/  LEA R0, R2, R220, 0x1 ;  /* 0x000000dc02007211 */ /* 0x000fe200078e08ff */
[----:B------:R-:W-:Y:S01]  /*1e60*/  LDSM.16.M88.4 R8, [R224+0x7100] ;  /* 0x00710000e008783b */ /* 0x000fe20000000200 */
[----:B------:R-:W-:-:S03]  /*1e70*/  ISETP.LT.OR P2, PT, R48, 0x21, P2 ;  /* 0x000000213000780c */ /* 0x000fc60001741670 */
[----:B------:R-:W1:Y:S04]  /*1e80*/  LDSM.16.M88.4 R20, [R220+0x3100] ;  /* 0x00310000dc14783b */ /* 0x000e680000000200 */
[----:B------:R-:W2:Y:S04]  /*1e90*/  LDSM.16.M88.4 R32, [R220+0x3500] ;  /* 0x00350000dc20783b */ /* 0x000ea80000000200 */
[----:B------:R-:W3:Y:S04]  /*1ea0*/  LDSM.16.M88.4 R28, [R220+0x3900] ;  /* 0x00390000dc1c783b */ /* 0x000ee80000000200 */
[----:B------:R-:W4:Y:S04]  /*1eb0*/  LDSM.16.M88.4 R24, [R220+0x3d00] ;  /* 0x003d0000dc18783b */ /* 0x000f280000000200 */
[----:B------:R-:W3:Y:S04]  /*1ec0*/  LDSM.16.M88.4 R12, [R224+0x6100] ;  /* 0x00610000e00c783b */ /* 0x000ee80000000200 */
[----:B------:R-:W-:Y:S04]  /*1ed0*/  LDSM.16.M88.4 R56, [R0+0x3100] ;  /* 0x003100000038783b */ /* 0x000fe80000000200 */
[----:B------:R-:W-:Y:S04]  /*1ee0*/  LDSM.16.M88.4 R84, [R0+0x3500] ;  /* 0x003500000054783b */ /* 0x000fe80000000200 */
[----:B------:R-:W-:Y:S04]  /*1ef0*/  LDSM.16.M88.4 R96, [R0+0x3900] ;  /* 0x003900000060783b */ /* 0x000fe80000000200 */
[----:B------:R4:W-:Y:S04]  /*1f00*/  LDSM.16.M88.4 R108, [R0+0x3d00] ;  /* 0x003d0000006c783b */ /* 0x0009e80000000200 */
[----:B------:R-:W3:Y:S04]  /*1f10*/  LDSM.16.M88.4 R40, [R225+0x6100] ;  /* 0x00610000e128783b */ /* 0x000ee80000000200 */
[----:B------:R-:W3:Y:S01]  /*1f20*/  LDSM.16.M88.4 R16, [R225+0x7100] ;  /* 0x00710000e110783b */ /* 0x000ee20000000200 */
[----:B-1----:R-:W-:Y:S03]  /*1f30*/  HMMA.16816.F32.BF16 R52, R8, R20, RZ ;  /* 0x000000140834723c */ /* 0x002fe600000418ff */
[----:B------:R-:W-:Y:S01]  /*1f40*/  @!PT LDS RZ, [RZ] ;  /* 0x00000000fffff984 */ /* 0x000fe20000000800 */
[----:B------:R-:W-:Y:S01]  /*1f50*/  @!PT LDS RZ, [RZ] ;  /* 0x00000000fffff984 */ /* 0x000fe20000000800 */
[----:B------:R-:W-:Y:S01]  /*1f60*/  @!PT LDS RZ, [RZ] ;  /* 0x00000000fffff984 */ /* 0x000fe20000000800 */
[----:B------:R1:W-:Y:S01]  /*1f70*/  LDGSTS.E.BYPASS.LTC128B.128 [R226+0x100], [R50.64], !P0 ;  /* 0x0010000032e27fae */ /* 0x0003e2000c101d46 */
[----:B------:R-:W-:-:S02]  /*1f80*/  ISETP.LT.OR P0, PT, R48, 0x1, P1 ;  /* 0x000000013000780c */ /* 0x000fc40000f01670 */
[----:B------:R-:W-:Y:S02]  /*1f90*/  ISETP.LT.OR P1, PT, R48, 0x21, P1 ;  /* 0x000000213000780c */ /* 0x000fe40000f21670 */
[----:B--2---:R-:W-:Y:S01]  /*1fa0*/  HMMA.16816.F32.BF16 R100, R8, R32, RZ ;  /* 0x000000200864723c */ /* 0x004fe200000418ff */
[----:B----4-:R-:W-:-:S07]  /*1fb0*/  IADD3 R0, R220, 0x3100, RZ ;  /* 0x00003100dc007810 */ /* 0x010fce0007ffe0ff */
[C---:B---3--:R-:W-:Y:S01]  /*1fc0*/  HMMA.16816.F32.BF16 R88, R8.reuse, R28, RZ ;  /* 0x0000001c0858723c */ /* 0x048fe200000418ff */
[----:B------:R2:W-:Y:S01]  /*1fd0*/  LDGSTS.E.BYPASS.LTC128B.128 [R226+0x1100], [R44.64], !P0 ;  /* 0x011000002ce27fae */ /* 0x0005e2000c101d46 */
[----:B------:R-:W-:Y:S02]  /*1fe0*/  ISETP.GE.AND P0, PT, R49, c[0x0][0x1d4], PT ;  /* 0x0000750031007a0c */ /* 0x000fe40003f06270 */
[----:B------:R-:W-:Y:S02]  /*1ff0*/  LEA R223, R2, R0, 0x1 ;  /* 0x0000000002df7211 */ /* 0x000fe400078e08ff */
[C---:B------:R-:W-:Y:S02]  /*2000*/  ISETP.LT.OR P3, PT, R48.reuse, 0x1, P0 ;  /* 0x000000013000780c */ /* 0x040fe40000761670 */
[----:B------:R-:W-:Y:S01]  /*2010*/  ISETP.LT.OR P0, PT, R48, 0x21, P0 ;  /* 0x000000213000780c */ /* 0x000fe20000701670 */
[C---:B------:R-:W-:Y:S08]  /*2020*/  HMMA.16816.F32.BF16 R72, R8.reuse, R24, RZ ;  /* 0x000000180848723c */ /* 0x040ff000000418ff */
[----:B------:R-:W-:Y:S02]  /*2030*/  HMMA.16816.F32.BF16 R104, R8, R22, RZ ;  /* 0x000000160868723c */ /* 0x000fe400000418ff */
[----:B------:R3:W-:Y:S01]  /*2040*/  LDGSTS.E.BYPASS.LTC128B.128 [R226+0x2100], [R36.64], !P3 ;  /* 0x0210000024e27fae */ /* 0x0007e2000d901d46 */
[----:B------:R-:W-:-:S03]  /*2050*/  ISETP.GT.AND P3, PT, R171, 0x3f, PT ;  /* 0x0000003fab00780c */ /* 0x000fc60003f64270 */
[----:B------:R2:W-:Y:S01]  /*2060*/  LDGSTS.E.BYPASS.LTC128B.128 [R226+0x900], [R46.64], !P2 ;  /* 0x009000002ee27fae */ /* 0x0005e2000d101d46 */
[----:B------:R-:W-:Y:S01]  /*2070*/  ISETP.GE.AND P2, PT, R65, 0x41, PT ;  /* 0x000000414100780c */ /* 0x000fe20003f46270 */
[C---:B------:R-:W-:Y:S02]  /*2080*/  HMMA.16816.F32.BF16 R92, R8.reuse, R34, RZ ;  /* 0x00000022085c723c */ /* 0x040fe400000418ff */
[----:B------:R3:W-:Y:S04]  /*2090*/  LDGSTS.E.BYPASS.LTC128B.128 [R226+0x1900], [R38.64], !P1 ;  /* 0x0190000026e27fae */ /* 0x0007e8000c901d46 */
[----:B------:R4:W-:Y:S02]  /*20a0*/  LDGSTS.E.BYPASS.LTC128B.128 [R226+0x2900], [R6.64], !P0 ;  /* 0x0290000006e27fae */ /* 0x0009e4000c101d46 */
[C---:B------:R-:W-:Y:S02]  /*20b0*/  HMMA.16816.F32.BF16 R76, R8.reuse, R30, RZ ;  /* 0x0000001e084c723c */ /* 0x040fe400000418ff */
[----:B------:R-:W-:Y:S04]  /*20c0*/  LDSM.16.M88.4 R68, [R220+0x4100] ;  /* 0x00410000dc44783b */ /* 0x000fe80000000200 */
[----:B------:R-:W0:Y:S02]  /*20d0*/  LDGDEPBAR ;  /* 0x00000000000079af */ /* 0x000e240000000000 */
[----:B------:R-:W-:Y:S08]  /*20e0*/  HMMA.16816.F32.BF16 R60, R8, R26, RZ ;  /* 0x0000001a083c723c */ /* 0x000ff000000418ff */
[C---:B------:R-:W-:Y:S01]  /*20f0*/  HMMA.16816.F32.BF16 R8, R12.reuse, R20, RZ ;  /* 0x000000140c08723c */ /* 0x040fe200000418ff */
[----:B--2---:R-:W-:Y:S04]  /*2100*/  LDSM.16.M88.4 R44, [R220+0x5100] ;  /* 0x00510000dc2c783b */ /* 0x004fe80000000200 */
[----:B---3--:R-:W2:Y:S03]  /*2110*/  LDSM.16.M88.4 R36, [R224+0x8100] ;  /* 0x00810000e024783b */ /* 0x008ea60000000200 */
[C---:B------:R-:W-:Y:S08]  /*2120*/  HMMA.16816.F32.BF16 R80, R12.reuse, R22, RZ ;  /* 0x000000160c50723c */ /* 0x040ff000000418ff */
[C---:B------:R-:W-:Y:S08]  /*2130*/  HMMA.16816.F32.BF16 R20, R12.reuse, R32, RZ ;  /* 0x000000200c14723c */ /* 0x040ff000000418ff */
[----:B------:R-:W-:Y:S01]  /*2140*/  HMMA.16816.F32.BF16 R116, R12, R34, RZ ;  /* 0x000000220c74723c */ /* 0x000fe200000418ff */
[----:B------:R-:W3:Y:S07]  /*2150*/  LDSM.16.M88.4 R32, [R224+0x9100] ;  /* 0x00910000e020783b */ /* 0x000eee0000000200 */
[----:B------:R-:W-:Y:S08]  /*2160*/  HMMA.16816.F32.BF16 R8, R40, R56, R8 ;  /* 0x000000382808723c */ /* 0x000ff00000041808 */
[C---:B-1----:R-:W-:Y:S08]  /*2170*/  HMMA.16816.F32.BF16 R48, R12.reuse, R28, RZ ;  /* 0x0000001c0c30723c */ /* 0x042ff000000418ff */
[C---:B------:R-:W-:Y:S01]  /*2180*/  HMMA.16816.F32.BF16 R128, R12.reuse, R30, RZ ;  /* 0x0000001e0c80723c */ /* 0x040fe200000418ff */
[----:B------:R-:W-:Y:S07]  /*2190*/  LDSM.16.M88.4 R28, [R225+0x8100] ;  /* 0x00810000e11c783b */ /* 0x000fee0000000200 */
[C---:B------:R-:W-:Y:S08]  /*21a0*/  HMMA.16816.F32.BF16 R112, R12.reuse, R24, RZ ;  /* 0x000000180c70723c */ /* 0x040ff000000418ff */
[----:B------:R-:W-:Y:S01]  /*21b0*/  HMMA.16816.F32.BF16 R120, R12, R26, RZ ;  /* 0x0000001a0c78723c */ /* 0x000fe200000418ff */
[----:B------:R-:W-:Y:S07]  /*21c0*/  LDSM.16.M88.4 R24, [R225+0x9100] ;  /* 0x00910000e118783b */ /* 0x000fee0000000200 */
[----:B------:R-:W-:Y:S01]  /*21d0*/  HMMA.16816.F32.BF16 R12, R16, R56, R52 ;  /* 0x00000038100c723c */ /* 0x000fe20000041834 */
[----:B------:R-:W1:Y:S07]  /*21e0*/  LDSM.16.M88.4 R52, [R223+0x1000] ;  /* 0x00100000df34783b */ /* 0x000e6e0000000200 */
[----:B--2---:R-:W-:Y:S08]  /*21f0*/  HMMA.16816.F32.BF16 R8, R36, R68, R8 ;  /* 0x000000442408723c */ /* 0x004ff00000041808 */
[----:B------:R-:W-:Y:S08]  /*2200*/  HMMA.16816.F32.BF16 R136, R16, R86, R92 ;  /* 0x000000561088723c */ /* 0x000ff0000004185c */
[----:B------:R-:W-:Y:S01]  /*2210*/  HMMA.16816.F32.BF16 R92, R40, R84, R20 ;  /* 0x00000054285c723c */ /* 0x000fe20000041814 */
[----:B------:R-:W2:Y:S07]  /*2220*/  LDSM.16.M88.4 R20, [R224+0xa100] ;  /* 0x00a10000e014783b */ /* 0x000eae0000000200 */
[-C--:B------:R-:W-:Y:S08]  /*2230*/  HMMA.16816.F32.BF16 R104, R16, R58.reuse, R104 ;  /* 0x0000003a1068723c */ /* 0x080ff00000041868 */
[----:B------:R-:W-:Y:S08]  /*2240*/  HMMA.16816.F32.BF16 R80, R40, R58, R80 ;  /* 0x0000003a2850723c */ /* 0x000ff00000041850 */
[----:B---3--:R-:W-:Y:S01]  /*2250*/  HMMA.16816.F32.BF16 R56, R32, R68, R12 ;  /* 0x000000442038723c */ /* 0x008fe2000004180c */
[----:B------:R-:W-:Y:S07]  /*2260*/  LDSM.16.M88.4 R12, [R225+0xa100] ;  /* 0x00a10000e10c783b */ /* 0x000fee0000000200 */
[C---:B------:R-:W-:Y:S08]  /*2270*/  HMMA.16816.F32.BF16 R124, R16.reuse, R84, R100 ;  /* 0x00000054107c723c */ /* 0x040ff00000041864 */
[C---:B------:R-:W-:Y:S08]  /*2280*/  HMMA.16816.F32.BF16 R140, R16.reuse, R96, R88 ;  /* 0x00000060108c723c */ /* 0x040ff00000041858 */
[C---:B------:R-:W-:Y:S08]  /*2290*/  HMMA.16816.F32.BF16 R152, R16.reuse, R108, R72 ;  /* 0x0000006c1098723c */ /* 0x040ff00000041848 */
[C---:B------:R-:W-:Y:S08]  /*22a0*/  HMMA.16816.F32.BF16 R144, R16.reuse, R98, R76 ;  /* 0x000000621090723c */ /* 0x040ff0000004184c */
[----:B------:R-:W-:Y:S01]  /*22b0*/  HMMA.16816.F32.BF16 R156, R16, R110, R60 ;  /* 0x0000006e109c723c */ /* 0x000fe2000004183c */
[----:B------:R-:W3:Y:S07]  /*22c0*/  LDSM.16.M88.4 R16, [R224+0xb100] ;  /* 0x00b10000e010783b */ /* 0x000eee0000000200 */
[----:B-1----:R-:W-:Y:S01]  /*22d0*/  HMMA.16816.F32.BF16 R72, R28, R52, R8 ;  /* 0x000000341c48723c */ /* 0x002fe20000041808 */
[----:B------:R-:W-:Y:S07]  /*22e0*/  LDSM.16.M88.4 R8, [R225+0xb100] ;  /* 0x00b10000e108783b */ /* 0x000fee0000000200 */
[----:B------:R-:W-:Y:S01]  /*22f0*/  HMMA.16816.F32.BF16 R132, R40, R96, R48 ;  /* 0x000000602884723c */ /* 0x000fe20000041830 */
[----:B------:R-:W1:Y:S07]  /*2300*/  LDSM.16.M88.4 R48, [R223+0x2000] ;  /* 0x00200000df30783b */ /* 0x000e6e0000000200 */
[----:B------:R-:W-:Y:S01]  /*2310*/  HMMA.16816.F32.BF16 R60, R24, R52, R56 ;  /* 0x00000034183c723c */ /* 0x000fe20000041838 */
[----:B------:R-:W1:Y:S07]  /*2320*/  LDSM.16.M88.4 R56, [R220+0x4500] ;  /* 0x00450000dc38783b */ /* 0x000e6e0000000200 */
[----:B------:R-:W-:Y:S08]  /*2330*/  HMMA.16816.F32.BF16 R80, R36, R70, R80 ;  /* 0x000000462450723c */ /* 0x000ff00000041850 */
[----:B--2---:R-:W-:Y:S08]  /*2340*/  HMMA.16816.F32.BF16 R76, R20, R44, R72 ;  /* 0x0000002c144c723c */ /* 0x004ff00000041848 */
[----:B------:R-:W-:Y:S08]  /*2350*/  HMMA.16816.F32.BF16 R100, R40, R86, R116 ;  /* 0x000000562864723c */ /* 0x000ff00000041874 */
[----:B------:R-:W-:Y:S08]  /*2360*/  HMMA.16816.F32.BF16 R84, R32, R70, R104 ;  /* 0x000000462054723c */ /* 0x000ff00000041868 */
[----:B---3--:R-:W-:Y:S01]  /*2370*/  HMMA.16816.F32.BF16 R68, R16, R44, R60 ;  /* 0x0000002c1044723c */ /* 0x008fe2000004183c */
[----:B------:R-:W2:Y:S07]  /*2380*/  LDSM.16.M88.4 R60, [R223+0x1400] ;  /* 0x00140000df3c783b */ /* 0x000eae0000000200 */
[----:B------:R-:W-:Y:S08]  /*2390*/  HMMA.16816.F32.BF16 R72, R28, R54, R80 ;  /* 0x000000361c48723c */ /* 0x000ff00000041850 */
[----:B-1----:R-:W-:Y:S08]  /*23a0*/  HMMA.16816.F32.BF16 R88, R12, R48, R76 ;  /* 0x000000300c58723c */ /* 0x002ff0000004184c */
[----:B------:R-:W-:Y:S08]  /*23b0*/  HMMA.16816.F32.BF16 R80, R24, R54, R84 ;  /* 0x000000361850723c */ /* 0x000ff00000041854 */
[----:B------:R-:W-:Y:S08]  /*23c0*/  HMMA.16816.F32.BF16 R76, R36, R56, R92 ;  /* 0x00000038244c723c */ /* 0x000ff0000004185c */
[----:B------:R-:W-:Y:S01]  /*23d0*/  HMMA.16816.F32.BF16 R112, R40, R108, R112 ;  /* 0x0000006c2870723c */ /* 0x000fe20000041870 */
[----:B------:R-:W-:-:S04]  /*23e0*/  FMUL.FTZ R0, R88, c[0x0][0x320] ;  /* 0x0000c80058007a20 */ /* 0x000fc80000410000 */
[----:B------:R1:W3:Y:S03]  /*23f0*/  MUFU.TANH R161, R0 ;  /* 0x0000000000a17308 */ /* 0x0002e60000002400 */
[C---:B------:R-:W-:Y:S08]  /*2400*/  HMMA.16816.F32.BF16 R128, R40.reuse, R98, R128 ;  /* 0x000000622880723c */ /* 0x040ff00000041880 */
[----:B------:R-:W-:Y:S01]  /*2410*/  HMMA.16816.F32.BF16 R120, R40, R110, R120 ;  /* 0x0000006e2878723c */ /* 0x000fe20000041878 */
[----:B------:R-:W3:Y:S01]  /*2420*/  LDSM.16.M88.4 R40, [R220+0x5500] ;  /* 0x00550000dc28783b */ /* 0x000ee20000000200 */
[----:B-1----:R-:W-:-:S06]  /*2430*/  FMUL.FTZ R0, R89, c[0x0][0x320] ;  /* 0x0000c80059007a20 */ /* 0x002fcc0000410000 */
[----:B------:R-:W-:Y:S01]  /*2440*/  HMMA.16816.F32.BF16 R84, R8, R48, R68 ;  /* 0x000000300854723c */ /* 0x000fe20000041844 */
[----:B------:R1:W1:Y:S07]  /*2450*/  MUFU.TANH R160, R0 ;  /* 0x0000000000a07308 */ /* 0x00026e0000002400 */
[----:B------:R-:W-:Y:S08]  /*2460*/  HMMA.16816.F32.BF16 R68, R20, R46, R72 ;  /* 0x0000002e1444723c */ /* 0x000ff00000041848 */
[----:B------:R-:W-:Y:S01]  /*2470*/  HMMA.16816.F32.BF16 R52, R32, R56, R124 ;  /* 0x000000382034723c */ /* 0x000fe2000004187c */
[----:B-1----:R-:W-:-:S04]  /*2480*/  FMUL.FTZ R0, R90, c[0x0][0x320] ;  /* 0x0000c8005a007a20 */ /* 0x002fc80000410000 */
[----:B------:R1:W1:Y:S03]  /*2490*/  MUFU.TANH R127, R0 ;  /* 0x00000000007f7308 */ /* 0x0002660000002400 */
[----:B------:R-:W-:Y:S01]  /*24a0*/  HMMA.16816.F32.BF16 R72, R16, R46, R80 ;  /* 0x0000002e1048723c */ /* 0x000fe20000041850 */
[----:B------:R-:W3:Y:S07]  /*24b0*/  LDSM.16.M88.4 R44, [R223+0x2400] ;  /* 0x00240000df2c783b */ /* 0x000eee0000000200 */
[----:B--2---:R-:W-:Y:S01]  /*24c0*/  HMMA.16816.F32.BF16 R76, R28, R60, R76 ;  /* 0x0000003c1c4c723c */ /* 0x004fe2000004184c */
[----:B-1----:R-:W-:-:S07]  /*24d0*/  FMUL.FTZ R0, R91, c[0x0][0x320] ;  /* 0x0000c8005b007a20 */ /* 0x002fce0000410000 */
[----:B------:R-:W-:Y:S01]  /*24e0*/  HMMA.16816.F32.BF16 R80, R12, R50, R68 ;  /* 0x000000320c50723c */ /* 0x000fe20000041844 */
[----:B------:R1:W2:Y:S07]  /*24f0*/  MUFU.TANH R126, R0 ;  /* 0x00000000007e7308 */ /* 0x0002ae0000002400 */
[----:B------:R-:W-:Y:S01]  /*2500*/  HMMA.16816.F32.BF16 R68, R24, R60, R52 ;  /* 0x0000003c1844723c */ /* 0x000fe20000041834 */
[----:B------:R-:W2:Y:S07]  /*2510*/  LDSM.16.M88.4 R52, [R220+0x4900] ;  /* 0x00490000dc34783b */ /* 0x000eae0000000200 */
[----:B------:R-:W-:Y:S01]  /*2520*/  HMMA.16816.F32.BF16 R88, R8, R50, R72 ;  /* 0x000000320858723c */ /* 0x000fe20000041848 */
[----:B-1----:R-:W-:-:S04]  /*2530*/  FMUL.FTZ R0, R84, c[0x0][0x320] ;  /* 0x0000c80054007a20 */ /* 0x002fc80000410000 */
[----:B------:R1:W1:Y:S03]  /*2540*/  MUFU.TANH R125, R0 ;  /* 0x00000000007d7308 */ /* 0x0002660000002400 */
[----:B------:R-:W-:Y:S08]  /*2550*/  HMMA.16816.F32.BF16 R48, R36, R58, R100 ;  /* 0x0000003a2430723c */ /* 0x000ff00000041864 */
[----:B---3--:R-:W-:Y:S01]  /*2560*/  HMMA.16816.F32.BF16 R72, R20, R40, R76 ;  /* 0x000000281448723c */ /* 0x008fe2000004184c */
[----:B-1----:R-:W-:-:S07]  /*2570*/  FMUL.FTZ R0, R85, c[0x0][0x320] ;  /* 0x0000c80055007a20 */ /* 0x002fce0000410000 */
[----:B------:R-:W-:Y:S01]  /*2580*/  HMMA.16816.F32.BF16 R76, R32, R58, R136 ;  /* 0x0000003a204c723c */ /* 0x000fe20000041888 */
[----:B------:R1:W3:Y:S07]  /*2590*/  MUFU.TANH R124, R0 ;  /* 0x00000000007c7308 */ /* 0x0002ee0000002400 */
[----:B------:R-:W-:Y:S08]  /*25a0*/  HMMA.16816.F32.BF16 R56, R16, R40, R68 ;  /* 0x000000281038723c */ /* 0x000ff00000041844 */
[----:B------:R-:W-:Y:S01]  /*25b0*/  HMMA.16816.F32.BF16 R68, R28, R62, R48 ;  /* 0x0000003e1c44723c */ /* 0x000fe20000041830 */
[----:B-1----:R-:W-:Y:S01]  /*25c0*/  FMUL.FTZ R0, R86, c[0x0][0x320] ;  /* 0x0000c80056007a20 */ /* 0x002fe20000410000 */
[----:B------:R-:W1:Y:S03]  /*25d0*/  LDSM.16.M88.4 R48, [R223+0x1800] ;  /* 0x00180000df30783b */ /* 0x000e660000000200 */
[----:B------:R2:W1:Y:S02]  /*25e0*/  MUFU.TANH R119, R0 ;  /* 0x0000000000777308 */ /* 0x0004640000002400 */
[----:B--2---:R-:W-:-:S09]  /*25f0*/  FMUL.FTZ R0, R87, c[0x0][0x320] ;  /* 0x0000c80057007a20 */ /* 0x004fd20000410000 */
[----:B------:R-:W-:Y:S01]  /*2600*/  HMMA.16816.F32.BF16 R84, R8, R44, R56 ;  /* 0x0000002c0854723c */ /* 0x000fe20000041838 */
[----:B------:R-:W2:Y:S01]  /*2610*/  LDSM.16.M88.4 R56, [R220+0x5900] ;  /* 0x00590000dc38783b */ /* 0x000ea20000000200 */
[----:B------:R3:W1:Y:S06]  /*2620*/  MUFU.TANH R117, R0 ;  /* 0x0000000000757308 */ /* 0x00066c0000002400 */
[----:B------:R-:W-:Y:S01]  /*2630*/  HMMA.16816.F32.BF16 R68, R20, R42, R68 ;  /* 0x0000002a1444723c */ /* 0x000fe20000041844 */
[----:B---3--:R-:W-:-:S04]  /*2640*/  FMUL.FTZ R0, R80, c[0x0][0x320] ;  /* 0x0000c80050007a20 */ /* 0x008fc80000410000 */
[----:B------:R3:W1:Y:S02]  /*2650*/  MUFU.TANH R118, R0 ;  /* 0x0000000000767308 */ /* 0x0006640000002400 */
[----:B---3--:R-:W-:-:S06]  /*2660*/  FMUL.FTZ R0, R81, c[0x0][0x320] ;  /* 0x0000c80051007a20 */ /* 0x008fcc0000410000 */
[----:B------:R3:W1:Y:S02]  /*2670*/  MUFU.TANH R116, R0 ;  /* 0x0000000000747308 */ /* 0x0006640000002400 */
[----:B---3--:R-:W-:-:S06]  /*2680*/  FMUL.FTZ R0, R82, c[0x0][0x320] ;  /* 0x0000c80052007a20 */ /* 0x008fcc0000410000 */
[----:B------:R3:W1:Y:S02]  /*2690*/  MUFU.TANH R111, R0 ;  /* 0x00000000006f7308 */ /* 0x0006640000002400 */
[----:B---3--:R-:W-:Y:S02]  /*26a0*/  FMUL.FTZ R0, R83, c[0x0][0x320] ;  /* 0x0000c80053007a20 */ /* 0x008fe40000410000 */
[----:B------:R-:W-:Y:S04]  /*26b0*/  HMMA.16816.F32.BF16 R80, R12, R44, R72 ;  /* 0x0000002c0c50723c */ /* 0x000fe80000041848 */
[----:B------:R3:W1:Y:S04]  /*26c0*/  MUFU.TANH R110, R0 ;  /* 0x00000000006e7308 */ /* 0x0006680000002400 */
[----:B------:R-:W-:Y:S08]  /*26d0*/  HMMA.16816.F32.BF16 R72, R24, R62, R76 ;  /* 0x0000003e1848723c */ /* 0x000ff0000004184c */
[----:B------:R-:W-:Y:S01]  /*26e0*/  HMMA.16816.F32.BF16 R76, R36, R52, R132 ;  /* 0x00000034244c723c */ /* 0x000fe20000041884 */
[----:B---3--:R-:W-:-:S04]  /*26f0*/  FMUL.FTZ R0, R88, c[0x0][0x320] ;  /* 0x0000c80058007a20 */ /* 0x008fc80000410000 */
[----:B------:R3:W1:Y:S03]  /*2700*/  MUFU.TANH R109, R0 ;  /* 0x00000000006d7308 */ /* 0x0006660000002400 */
[----:B------:R-:W-:Y:S08]  /*2710*/  HMMA.16816.F32.BF16 R60, R32, R52, R140 ;  /* 0x00000034203c723c */ /* 0x000ff0000004188c */
[----:B------:R-:W-:Y:S01]  /*2720*/  HMMA.16816.F32.BF16 R72, R16, R42, R72 ;  /* 0x0000002a1048723c */ /* 0x000fe20000041848 */
[----:B------:R-:W4:Y:S01]  /*2730*/  LDSM.16.M88.4 R40, [R223+0x2800] ;  /* 0x00280000df28783b */ /* 0x000f220000000200 */
[----:B---3--:R-:W-:-:S06]  /*2740*/  FMUL.FTZ R0, R89, c[0x0][0x320] ;  /* 0x0000c80059007a20 */ /* 0x008fcc0000410000 */
[-C--:B-1----:R-:W-:Y:S01]  /*2750*/  HMMA.16816.F32.BF16 R76, R28, R48.reuse, R76 ;  /* 0x000000301c4c723c */ /* 0x082fe2000004184c */
[----:B------:R1:W3:Y:S07]  /*2760*/  MUFU.TANH R108, R0 ;  /* 0x00000000006c7308 */ /* 0x0002ee0000002400 */
[----:B------:R-:W-:Y:S01]  /*2770*/  HMMA.16816.F32.BF16 R60, R24, R48, R60 ;  /* 0x00000030183c723c */ /* 0x000fe2000004183c */
[----:B-1----:R-:W-:-:S04]  /*2780*/  FMUL.FTZ R0, R90, c[0x0][0x320] ;  /* 0x0000c8005a007a20 */ /* 0x002fc80000410000 */
[----:B------:R1:W1:Y:S11]  /*2790*/  MUFU.TANH R107, R0 ;  /* 0x00000000006b7308 */ /* 0x0002760000002400 */
[----:B------:R-:W-:Y:S08]  /*27a0*/  @!UPT UIADD3 URZ, URZ, URZ, URZ ;  /* 0x0000003f3f3ff290 */ /* 0x000ff0000fffe03f */
[----:B--2---:R-:W-:Y:S01]  /*27b0*/  HMMA.16816.F32.BF16 R60, R16, R56, R60 ;  /* 0x00000038103c723c */ /* 0x004fe2000004183c */
[----:B-1----:R-:W-:-:S07]  /*27c0*/  FMUL.FTZ R0, R91, c[0x0][0x320] ;  /* 0x0000c8005b007a20 */ /* 0x002fce0000410000 */
[----:B------:R-:W-:Y:S01]  /*27d0*/  HMMA.16816.F32.BF16 R88, R8, R46, R72 ;  /* 0x0000002e0858723c */ /* 0x000fe20000041848 */
[----:B------:R1:W2:Y:S07]  /*27e0*/  MUFU.TANH R105, R0 ;  /* 0x0000000000697308 */ /* 0x0002ae0000002400 */
[----:B------:R-:W-:Y:S08]  /*27f0*/  HMMA.16816.F32.BF16 R72, R20, R56, R76 ;  /* 0x000000381448723c */ /* 0x000ff0000004184c */
        /* <DEDUP_REMOVED lines=10> */
[----:B------:R-:W-:Y:S01]  /*28a0*/  HMMA.16816.F32.BF16 R76, R16, R58, R76 ;  /* 0x0000003a104c723c */ /* 0x000fe2000004184c */
[----:B-1----:R-:W-:-:S07]  /*28b0*/  FMUL.FTZ R0, R83, c[0x0][0x320] ;  /* 0x0000c80053007a20 */ /* 0x002fce0000410000 */
[----:B------:R-:W-:Y:S01]  /*28c0*/  HMMA.16816.F32.BF16 R80, R12, R46, R68 ;  /* 0x0000002e0c50723c */ /* 0x000fe20000041844 */
[----:B------:R-:W1:Y:S01]  /*28d0*/  LDSM.16.M88.4 R44, [R220+0x4d00] ;  /* 0x004d0000dc2c783b */ /* 0x000e620000000200 */
[----:B------:R2:W1:Y:S06]  /*28e0*/  MUFU.TANH R102, R0 ;  /* 0x0000000000667308 */ /* 0x00046c0000002400 */
[----:B------:R-:W-:Y:S01]  /*28f0*/  HMMA.16816.F32.BF16 R68, R36, R54, R128 ;  /* 0x000000362444723c */ /* 0x000fe20000041880 */
[----:B------:R-:W1:Y:S07]  /*2900*/  LDSM.16.M88.4 R52, [R223+0x1c00] ;  /* 0x001c0000df34783b */ /* 0x000e6e0000000200 */
[----:B----4-:R-:W-:Y:S01]  /*2910*/  HMMA.16816.F32.BF16 R76, R8, R42, R76 ;  /* 0x0000002a084c723c */ /* 0x010fe2000004184c */
[----:B--2---:R-:W-:-:S04]  /*2920*/  FMUL.FTZ R0, R84, c[0x0][0x320] ;  /* 0x0000c80054007a20 */ /* 0x004fc80000410000 */
[----:B------:R2:W4:Y:S11]  /*2930*/  MUFU.TANH R100, R0 ;  /* 0x0000000000647308 */ /* 0x0005360000002400 */
[----:B------:R-:W-:Y:S01]  /*2940*/  HMMA.16816.F32.BF16 R68, R28, R50, R68 ;  /* 0x000000321c44723c */ /* 0x000fe20000041844 */
[----:B------:R-:W1:Y:S01]  /*2950*/  LDSM.16.M88.4 R48, [R220+0x5d00] ;  /* 0x005d0000dc30783b */ /* 0x000e620000000200 */
[----:B--2---:R-:W-:-:S06]  /*2960*/  FMUL.FTZ R0, R85, c[0x0][0x320] ;  /* 0x0000c80055007a20 */ /* 0x004fcc0000410000 */
[----:B------:R-:W-:Y:S01]  /*2970*/  FMUL.FTZ R76, R76, c[0x0][0x320] ;  /* 0x0000c8004c4c7a20 */ /* 0x000fe20000410000 */
[----:B------:R2:W1:Y:S01]  /*2980*/  MUFU.TANH R101, R0 ;  /* 0x0000000000657308 */ /* 0x0004620000002400 */
[----:B------:R-:W-:-:S07]  /*2990*/  FMUL.FTZ R77, R77, c[0x0][0x320] ;  /* 0x0000c8004d4d7a20 */ /* 0x000fce0000410000 */
[----:B------:R-:W1:Y:S01]  /*29a0*/  MUFU.TANH R76, R76 ;  /* 0x0000004c004c7308 */ /* 0x000e620000002400 */
[----:B--2---:R-:W-:-:S07]  /*29b0*/  FMUL.FTZ R0, R86, c[0x0][0x320] ;  /* 0x0000c80056007a20 */ /* 0x004fce0000410000 */
[----:B------:R-:W2:Y:S08]  /*29c0*/  MUFU.TANH R77, R77 ;  /* 0x0000004d004d7308 */ /* 0x000eb00000002400 */
[----:B------:R1:W1:Y:S02]  /*29d0*/  MUFU.TANH R99, R0 ;  /* 0x0000000000637308 */ /* 0x0002640000002400 */
[----:B-1----:R-:W-:-:S02]  /*29e0*/  FMUL.FTZ R0, R87, c[0x0][0x320] ;  /* 0x0000c80057007a20 */ /* 0x002fc40000410000 */
[----:B------:R-:W-:Y:S04]  /*29f0*/  HMMA.16816.F32.BF16 R84, R8, R40, R60 ;  /* 0x000000280854723c */ /* 0x000fe8000004183c */
[----:B------:R1:W1:Y:S04]  /*2a00*/  MUFU.TANH R96, R0 ;  /* 0x0000000000607308 */ /* 0x0002680000002400 */
[----:B------:R-:W-:Y:S08]  /*2a10*/  HMMA.16816.F32.BF16 R60, R20, R58, R68 ;  /* 0x0000003a143c723c */ /* 0x000ff00000041844 */
[----:B------:R-:W-:Y:S01]  /*2a20*/  HMMA.16816.F32.BF16 R68, R32, R44, R152 ;  /* 0x0000002c2044723c */ /* 0x000fe20000041898 */
[----:B-1----:R-:W-:-:S04]  /*2a30*/  FMUL.FTZ R0, R80, c[0x0][0x320] ;  /* 0x0000c80050007a20 */ /* 0x002fc80000410000 */
[----:B------:R1:W1:Y:S03]  /*2a40*/  MUFU.TANH R98, R0 ;  /* 0x0000000000627308 */ /* 0x0002660000002400 */
[----:B------:R-:W-:Y:S01]  /*2a50*/  HMMA.16816.F32.BF16 R32, R32, R46, R156 ;  /* 0x0000002e2020723c */ /* 0x000fe2000004189c */
[----:B-1----:R-:W-:Y:S11]  /*2a60*/  FMUL.FTZ R0, R81, c[0x0][0x320] ;  /* 0x0000c80051007a20 */ /* 0x002ff60000410000 */
[----:B------:R-:W-:Y:S04]  /*2a70*/  @!UPT UIADD3 URZ, URZ, URZ, URZ ;  /* 0x0000003f3f3ff290 */ /* 0x000fe8000fffe03f */
[C---:B------:R-:W-:Y:S01]  /*2a80*/  HMMA.16816.F32.BF16 R68, R24.reuse, R52, R68 ;  /* 0x000000341844723c */ /* 0x040fe20000041844 */
[----:B------:R1:W1:Y:S07]  /*2a90*/  MUFU.TANH R97, R0 ;  /* 0x0000000000617308 */ /* 0x00026e0000002400 */
[----:B------:R-:W-:Y:S01]  /*2aa0*/  HMMA.16816.F32.BF16 R24, R24, R54, R32 ;  /* 0x000000361818723c */ /* 0x000fe20000041820 */
[----:B-1----:R-:W-:-:S04]  /*2ab0*/  FMUL.FTZ R0, R82, c[0x0][0x320] ;  /* 0x0000c80052007a20 */ /* 0x002fc80000410000 */
        /* <DEDUP_REMOVED lines=13> */
[----:B------:R-:W2:Y:S01]  /*2b90*/  LDSM.16.M88.4 R36, [R223+0x2c00] ;  /* 0x002c0000df24783b */ /* 0x000ea20000000200 */
        /* <DEDUP_REMOVED lines=14> */
[----:B--2---:R-:W-:Y:S07]  /*2c80*/  HMMA.16816.F32.BF16 R56, R12, R36, R56 ;  /* 0x000000240c38723c */ /* 0x004fee0000041838 */
[----:B------:R-:W2:Y:S01]  /*2c90*/  MUFU.TANH R75, R75 ;  /* 0x0000004b004b7308 */ /* 0x000ea20000002400 */
[----:B------:R-:W-:Y:S01]  /*2ca0*/  HMMA.16816.F32.BF16 R20, R20, R50, R28 ;  /* 0x000000321414723c */ /* 0x000fe2000004181c */
[----:B-1----:R-:W-:-:S07]  /*2cb0*/  FMUL.FTZ R0, R80, c[0x0][0x320] ;  /* 0x0000c80050007a20 */ /* 0x002fce0000410000 */
[C---:B------:R-:W-:Y:S01]  /*2cc0*/  HMMA.16816.F32.BF16 R28, R8.reuse, R36, R40 ;  /* 0x00000024081c723c */ /* 0x040fe20000041828 */
        /* <DEDUP_REMOVED lines=8> */
[----:B------:R1:W1:Y:S08]  /*2d50*/  MUFU.TANH R90, R0 ;  /* 0x00000000005a7308 */ /* 0x0002700000002400 */
        /* <DEDUP_REMOVED lines=11> */
[----:B------:R-:W-:-:S07]  /*2e10*/  FMUL.FTZ R15, R15, c[0x0][0x320] ;  /* 0x0000c8000f0f7a20 */ /* 0x000fce0000410000 */
[----:B------:R-:W2:Y:S01]  /*2e20*/  MUFU.TANH R26, R12 ;  /* 0x0000000c001a7308 */ /* 0x000ea20000002400 */
[----:B-1----:R-:W-:-:S07]  /*2e30*/  FMUL.FTZ R0, R83, c[0x0][0x320] ;  /* 0x0000c80053007a20 */ /* 0x002fce0000410000 */
[----:B------:R-:W1:Y:S08]  /*2e40*/  MUFU.TANH R25, R14 ;  /* 0x0000000e00197308 */ /* 0x000e700000002400 */
[----:B------:R1:W1:Y:S08]  /*2e50*/  MUFU.TANH R88, R0 ;  /* 0x0000000000587308 */ /* 0x0002700000002400 */
[----:B------:R-:W2:Y:S01]  /*2e60*/  MUFU.TANH R40, R15 ;  /* 0x0000000f00287308 */ /* 0x000ea20000002400 */
[----:B-1----:R-:W-:-:S07]  /*2e70*/  FMUL.FTZ R0, R84, c[0x0][0x320] ;  /* 0x0000c80054007a20 */ /* 0x002fce0000410000 */
[----:B------:R-:W1:Y:S08]  /*2e80*/  MUFU.TANH R23, R8 ;  /* 0x0000000800177308 */ /* 0x000e700000002400 */
[----:B------:R1:W1:Y:S08]  /*2e90*/  MUFU.TANH R83, R0 ;  /* 0x0000000000537308 */ /* 0x0002700000002400 */
[----:B------:R-:W2:Y:S01]  /*2ea0*/  MUFU.TANH R24, R9 ;  /* 0x0000000900187308 */ /* 0x000ea20000002400 */
[----:B-1----:R-:W-:-:S07]  /*2eb0*/  FMUL.FTZ R0, R85, c[0x0][0x320] ;  /* 0x0000c80055007a20 */ /* 0x002fce0000410000 */
[----:B------:R-:W1:Y:S08]  /*2ec0*/  MUFU.TANH R22, R10 ;  /* 0x0000000a00167308 */ /* 0x000e700000002400 */
[----:B------:R1:W1:Y:S02]  /*2ed0*/  MUFU.TANH R82, R0 ;  /* 0x0000000000527308 */ /* 0x0002640000002400 */
[----:B-1----:R-:W-:-:S06]  /*2ee0*/  FMUL.FTZ R0, R86, c[0x0][0x320] ;  /* 0x0000c80056007a20 */ /* 0x002fcc0000410000 */
        /* <DEDUP_REMOVED lines=16> */
[----:B------:R-:W1:Y:S08]  /*2ff0*/  MUFU.TANH R30, R11 ;  /* 0x0000000b001e7308 */ /* 0x000e700000002400 */
[----:B------:R1:W1:Y:S02]  /*3000*/  MUFU.TANH R27, R0 ;  /* 0x00000000001b7308 */ /* 0x0002640000002400 */
[----:B-1----:R-:W-:-:S06]  /*3010*/  FMUL.FTZ R0, R31, c[0x0][0x320] ;  /* 0x0000c8001f007a20 */ /* 0x002fcc0000410000 */
[----:B------:R-:W1:Y:S08]  /*3020*/  MUFU.TANH R31, R13 ;  /* 0x0000000d001f7308 */ /* 0x000e700000002400 */
[----:B------:R1:W1:Y:S02]  /*3030*/  MUFU.TANH R29, R0 ;  /* 0x00000000001d7308 */ /* 0x0002640000002400 */
[----:B-1----:R-:W-:-:S04]  /*3040*/  LEA R0, R150, R148, 0x5 ;  /* 0x0000009496007211 */ /* 0x002fc800078e28ff */
[----:B------:R-:W-:Y:S01]  /*3050*/  IADD3 R0, R149, R0, RZ ;  /* 0x0000000095007210 */ /* 0x000fe20007ffe0ff */
[----:B------:R-:W-:Y:S06]  /*3060*/  BAR.SYNC.DEFER_BLOCKING 0x0 ;  /* 0x0000000000007b1d */ /* 0x000fec0000010000 */
[----:B------:R-:W-:Y:S05]  /*3070*/  @!P2 BRA `(.L_x_31) ;  /* 0x000004300000a947 */ /* 0x000fea0003800000 */
[----:B--234-:R-:W-:Y:S01]  /*3080*/  ISETP.NE.AND P1, PT, R176, 0x1, PT ;  /* 0x00000001b000780c */ /* 0x01cfe20003f25270 */
[----:B------:R-:W-:Y:S02]  /*3090*/  IMAD R3, R174, 0x40, R175 ;  /* 0x00000040ae037824 */ /* 0x000fe400078e02af */
[----:B------:R-:W-:-:S03]  /*30a0*/  IMAD.MOV.U32 R227, RZ, RZ, RZ ;  /* 0x000000ffffe37224 */ /* 0x000fc600078e00ff */
[----:B------:R-:W-:-:S05]  /*30b0*/  IADD3 R3, R3, -0x80, R171 ;  /* 0xffffff8003037810 */ /* 0x000fca0007ffe0ab */
[----:B------:R-:W-:Y:S02]  /*30c0*/  IMAD.MOV.U32 R2, RZ, RZ, R3 ;  /* 0x000000ffff027224 */ /* 0x000fe400078e0003 */
[----:B------:R-:W-:-:S05]  /*30d0*/  @P1 IMAD.HI.U32 R5, R3, c[0x0][0x2bc], RZ ;  /* 0x0000af0003051a27 */ /* 0x000fca00078e00ff */
[----:B------:R-:W-:-:S04]  /*30e0*/  @P1 SHF.R.U32.HI R2, RZ, c[0x0][0x2c0], R5 ;  /* 0x0000b000ff021a19 */ /* 0x000fc80000011605 */
[----:B------:R-:W-:-:S04]  /*30f0*/  @!P3 IADD3 R5, P0, R2, R172, RZ ;  /* 0x000000ac0205b210 */ /* 0x000fc80007f1e0ff */
[----:B------:R-:W-:Y:S02]  /*3100*/  @!P3 LEA.HI.X.SX32 R7, R2, R170, 0x1, P0 ;  /* 0x000000aa0207b211 */ /* 0x000fe400000f0eff */
[----:B------:R-:W-:-:S04]  /*3110*/  @!P3 LEA R6, P0, R5, c[0x0][0x2a0], 0x2 ;  /* 0x0000a8000506ba11 */ /* 0x000fc800078010ff */
[----:B------:R-:W-:-:S05]  /*3120*/  @!P3 LEA.HI.X R7, R5, c[0x0][0x2a4], R7, 0x2, P0 ;  /* 0x0000a9000507ba11 */ /* 0x000fca00000f1407 */
[----:B------:R1:W2:Y:S01]  /*3130*/  @!P3 LDG.E R227, [R6.64] ;  /* 0x0000000606e3b981 */ /* 0x0002a2000c1e1900 */
[----:B------:R-:W-:Y:S01]  /*3140*/  IMAD.MOV R2, RZ, RZ, -R2 ;  /* 0x000000ffff027224 */ /* 0x000fe200078e0a02 */
[----:B------:R-:W-:Y:S01]  /*3150*/  SEL R21, RZ, 0x10, P6 ;  /* 0x00000010ff157807 */ /* 0x000fe20003000000 */
[----:B------:R-:W-:Y:S01]  /*3160*/  IMAD.SHL.U32 R8, R64, 0x2, RZ ;  /* 0x0000000240087824 */ /* 0x000fe200078e00ff */
[----:B------:R-:W-:Y:S01]  /*3170*/  SEL R20, RZ, 0x10, P5 ;  /* 0x00000010ff147807 */ /* 0x000fe20002800000 */
[----:B------:R-:W-:Y:S01]  /*3180*/  IMAD R228, R2, c[0x0][0x2b8], R3 ;  /* 0x0000ae0002e47a24 */ /* 0x000fe200078e0203 */
[----:B------:R-:W-:Y:S01]  /*3190*/  SEL R19, RZ, 0x10, P4 ;  /* 0x00000010ff137807 */ /* 0x000fe20002000000 */
[----:B------:R-:W-:Y:S01]  /*31a0*/  IMAD.SHL.U32 R16, R183, 0x2, RZ ;  /* 0x00000002b7107824 */ /* 0x000fe200078e00ff */
[----:B------:R-:W-:Y:S02]  /*31b0*/  IADD3 R12, -R20, 0x10, RZ ;  /* 0x00000010140c7810 */ /* 0x000fe40007ffe1ff */
[----:B------:R-:W-:-:S02]  /*31c0*/  SHF.R.S32.HI R2, RZ, 0x1f, R228 ;  /* 0x0000001fff027819 */ /* 0x000fc400000114e4 */
[----:B------:R-:W-:Y:S02]  /*31d0*/  SHF.L.U64.HI R9, R64, 0x1, R166 ;  /* 0x0000000140097819 */ /* 0x000fe400000102a6 */
[----:B------:R-:W-:Y:S01]  /*31e0*/  LOP3.LUT R12, R12, 0xf, RZ, 0xc0, !PT ;  /* 0x0000000f0c0c7812 */ /* 0x000fe200078ec0ff */
[----:B------:R-:W-:Y:S01]  /*31f0*/  IMAD R5, R2, c[0x0][0x1e0], RZ ;  /* 0x0000780002057a24 */ /* 0x000fe200078e02ff */
[----:B------:R-:W-:Y:S01]  /*3200*/  IADD3 R10, -R19, 0x10, RZ ;  /* 0x00000010130a7810 */ /* 0x000fe20007ffe1ff */
[----:B------:R-:W-:Y:S01]  /*3210*/  IMAD.WIDE.U32 R2, R228, c[0x0][0x1e0], RZ ;  /* 0x00007800e4027a25 */ /* 0x000fe200078e00ff */
[----:B------:R-:W-:Y:S02]  /*3220*/  SHF.L.U64.HI R17, R184, 0x1, R165 ;  /* 0x00000001b8117819 */ /* 0x000fe400000102a5 */
[----:B------:R-:W-:Y:S01]  /*3230*/  LOP3.LUT R10, R10, 0xf, RZ, 0xc0, !PT ;  /* 0x0000000f0a0a7812 */ /* 0x000fe200078ec0ff */
[----:B------:R-:W-:Y:S01]  /*3240*/  IMAD R5, R228, c[0x0][0x1e4], R5 ;  /* 0x00007900e4057a24 */ /* 0x000fe200078e0205 */
[----:B------:R-:W-:-:S03]  /*3250*/  SHF.L.U64.HI R18, R183, 0x1, R164 ;  /* 0x00000001b7127819 */ /* 0x000fc600000102a4 */
[----:B------:R-:W-:Y:S01]  /*3260*/  IMAD.IADD R3, R3, 0x1, R5 ;  /* 0x0000000103037824 */ /* 0x000fe200078e0205 */
[----:B-1----:R-:W-:-:S04]  /*3270*/  IADD3 R6, -R21, 0x10, RZ ;  /* 0x0000001015067810 */ /* 0x002fc80007ffe1ff */
[----:B------:R-:W-:Y:S02]  /*3280*/  LOP3.LUT R6, R6, 0xf, RZ, 0xc0, !PT ;  /* 0x0000000f06067812 */ /* 0x000fe400078ec0ff */
[----:B--2---:R-:W-:Y:S01]  /*3290*/  SHF.R.S32.HI R5, RZ, 0x1f, R227 ;  /* 0x0000001fff057819 */ /* 0x004fe200000114e3 */
[----:B------:R-:W-:-:S04]  /*32a0*/  IMAD.WIDE.U32 R2, R227, c[0x0][0x1f0], R2 ;  /* 0x00007c00e3027a25 */ /* 0x000fc800078e0002 */
[----:B------:R-:W-:Y:S01]  /*32b0*/  IMAD R5, R5, c[0x0][0x1f0], RZ ;  /* 0x00007c0005057a24 */ /* 0x000fe200078e02ff */
[----:B------:R-:W-:-:S03]  /*32c0*/  IADD3 R2, P0, R168, R2, RZ ;  /* 0x00000002a8027210 */ /* 0x000fc60007f1e0ff */
[----:B------:R-:W-:-:S05]  /*32d0*/  IMAD R5, R227, c[0x0][0x1f4], R5 ;  /* 0x00007d00e3057a24 */ /* 0x000fca00078e0205 */
[----:B------:R-:W-:Y:S02]  /*32e0*/  IADD3.X R5, R167, R3, R5, P0, !PT ;  /* 0x00000003a7057210 */ /* 0x000fe400007fe405 */
[----:B------:R-:W-:-:S04]  /*32f0*/  LEA R7, P0, R2, c[0x0][0x1c8], 0x1 ;  /* 0x0000720002077a11 */ /* 0x000fc800078008ff */
[----:B------:R-:W-:Y:S02]  /*3300*/  LEA.HI.X R5, R2, c[0x0][0x1cc], R5, 0x1, P0 ;  /* 0x0000730002057a11 */ /* 0x000fe400000f0c05 */
[----:B------:R-:W1:Y:S04]  /*3310*/  SHFL.IDX PT, R2, R7, 0x1, 0x1c1f ;  /* 0x003c1f0007027f89 */ /* 0x000e6800000e0000 */
[----:B------:R-:W2:Y:S01]  /*3320*/  SHFL.IDX PT, R3, R5, 0x1, 0x1c1f ;  /* 0x003c1f0005037f89 */ /* 0x000ea200000e0000 */
[----:B-1----:R-:W-:Y:S01]  /*3330*/  IADD3 R14, P1, P0, R6, R2, R8 ;  /* 0x00000002060e7210 */ /* 0x002fe2000783e008 */
[----:B------:R-:W-:-:S03]  /*3340*/  IMAD.SHL.U32 R6, R184, 0x2, RZ ;  /* 0x00000002b8067824 */ /* 0x000fc600078e00ff */
[----:B--2---:R-:W-:Y:S02]  /*3350*/  IADD3.X R15, RZ, R3, R9, P1, P0 ;  /* 0x00000003ff0f7210 */ /* 0x004fe40000fe0409 */
[----:B------:R-:W-:-:S04]  /*3360*/  IADD3 R12, P1, P0, R12, R2, R6 ;  /* 0x000000020c0c7210 */ /* 0x000fc8000783e006 */
[-C--:B------:R-:W-:Y:S02]  /*3370*/  IADD3.X R13, RZ, R3.reuse, R17, P1, P0 ;  /* 0x00000003ff0d7210 */ /* 0x080fe40000fe0411 */
[----:B------:R-:W-:Y:S02]  /*3380*/  IADD3 R10, P1, P0, R10, R2, R16 ;  /* 0x000000020a0a7210 */ /* 0x000fe4000783e010 */
[----:B------:R-:W1:Y:S02]  /*3390*/  SHFL.IDX PT, R2, R7, RZ, 0x1c1f ;  /* 0x001c1fff07027589 */ /* 0x000e6400000e0000 */
[----:B------:R-:W-:Y:S02]  /*33a0*/  IADD3.X R11, RZ, R3, R18, P1, P0 ;  /* 0x00000003ff0b7210 */ /* 0x000fe40000fe0412 */
[----:B------:R-:W2:Y:S01]  /*33b0*/  SHFL.IDX PT, R3, R5, RZ, 0x1c1f ;  /* 0x001c1fff05037589 */ /* 0x000ea200000e0000 */
[----:B-1----:R-:W-:-:S05]  /*33c0*/  IADD3 R8, P0, R2, R8, RZ ;  /* 0x0000000802087210 */ /* 0x002fca0007f1e0ff */
[----:B--2---:R-:W-:Y:S01]  /*33d0*/  IMAD.X R9, R3, 0x1, R9, P0 ;  /* 0x0000000103097824 */ /* 0x004fe200000e0609 */
[----:B------:R-:W-:-:S04]  /*33e0*/  IADD3 R6, P0, R2, R6, RZ ;  /* 0x0000000602067210 */ /* 0x000fc80007f1e0ff */
[----:B------:R1:W-:Y:S01]  /*33f0*/  LDGSTS.E.BYPASS.LTC128B.128 [R226+0x3100], [R8.64], !P6 ;  /* 0x0310000008e27fae */ /* 0x0003e2000f101d46 */
[----:B------:R-:W-:Y:S01]  /*3400*/  IMAD.X R7, R3, 0x1, R17, P0 ;  /* 0x0000000103077824 */ /* 0x000fe200000e0611 */
[----:B------:R-:W-:-:S04]  /*3410*/  IADD3 R2, P0, R2, R16, RZ ;  /* 0x0000001002027210 */ /* 0x000fc80007f1e0ff */
[----:B------:R1:W-:Y:S01]  /*3420*/  LDGSTS.E.BYPASS.LTC128B.128 [R226+0x4100], [R6.64], !P5 ;  /* 0x0410000006e27fae */ /* 0x0003e2000e901d46 */
[----:B------:R-:W-:Y:S01]  /*3430*/  IMAD.X R3, R3, 0x1, R18, P0 ;  /* 0x0000000103037824 */ /* 0x000fe200000e0612 */
[----:B------:R-:W-:-:S04]  /*3440*/  ISETP.NE.U32.AND P0, PT, R21, RZ, PT ;  /* 0x000000ff1500720c */ /* 0x000fc80003f05070 */
[----:B------:R1:W-:Y:S09]  /*3450*/  LDGSTS.E.BYPASS.LTC128B.128 [R226+0x5100], [R2.64], !P4 ;  /* 0x0510000002e27fae */ /* 0x0003f2000e101d46 */
[----:B------:R1:W-:Y:S01]  /*3460*/  LDGSTS.E.BYPASS.LTC128B.128.ZFILL [R226+0x3900], [R14.64], P0 ;  /* 0x039000000ee27fae */ /* 0x0003e20008141d46 */
[----:B------:R-:W-:-:S13]  /*3470*/  ISETP.NE.U32.AND P0, PT, R20, RZ, PT ;  /* 0x000000ff1400720c */ /* 0x000fda0003f05070 */
[----:B------:R1:W-:Y:S01]  /*3480*/  LDGSTS.E.BYPASS.LTC128B.128.ZFILL [R226+0x4900], [R12.64], P0 ;  /* 0x049000000ce27fae */ /* 0x0003e20008141d46 */
[----:B------:R-:W-:-:S13]  /*3490*/  ISETP.NE.U32.AND P0, PT, R19, RZ, PT ;  /* 0x000000ff1300720c */ /* 0x000fda0003f05070 */
[----:B------:R1:W-:Y:S02]  /*34a0*/  LDGSTS.E.BYPASS.LTC128B.128.ZFILL [R226+0x5900], [R10.64], P0 ;  /* 0x059000000ae27fae */ /* 0x0003e40008141d46 */
.L_x_31:
[----:B-1234-:R-:W-:Y:S01]  /*34b0*/  LOP3.LUT R2, R162, 0xffffffe0, RZ, 0xc0, !PT ;  /* 0xffffffe0a2027812 */ /* 0x01efe200078ec0ff */
[----:B------:R-:W-:Y:S01]  /*34c0*/  IMAD.SHL.U32 R221, R0, 0x2, RZ ;  /* 0x0000000200dd7824 */ /* 0x000fe200078e00ff */
[----:B------:R-:W0:Y:S03]  /*34d0*/  LDGDEPBAR ;  /* 0x00000000000079af */ /* 0x000e260000000000 */
[----:B------:R-:W-:Y:S02]  /*34e0*/  IMAD.IADD R2, R163, 0x1, -R2 ;  /* 0x00000001a3027824 */ /* 0x000fe400078e0a02 */
[----:B------:R-:W-:-:S03]  /*34f0*/  IMAD R222, R4, 0x2, R221 ;  /* 0x0000000204de7824 */ /* 0x000fc600078e02dd */
[----:B------:R-:W-:-:S04]  /*3500*/  SHF.R.S32.HI R3, RZ, 0x1f, R2 ;  /* 0x0000001fff037819 */ /* 0x000fc80000011402 */
[----:B------:R-:W-:-:S04]  /*3510*/  LEA.HI R3, R3, R2, RZ, 0x2 ;  /* 0x0000000203037211 */ /* 0x000fc800078f10ff */
[----:B------:R-:W-:-:S05]  /*3520*/  LOP3.LUT R3, R3, 0x7ffffffc, RZ, 0xc0, !PT ;  /* 0x7ffffffc03037812 */ /* 0x000fca00078ec0ff */
[----:B------:R-:W-:-:S04]  /*3530*/  IMAD.IADD R2, R2, 0x1, -R3 ;  /* 0x0000000102027824 */ /* 0x000fc800078e0a03 */
[----:B------:R-:W-:-:S05]  /*3540*/  IMAD R2, R2, -0x2, R151 ;  /* 0xfffffffe02027824 */ /* 0x000fca00078e0297 */
[----:B------:R-:W-:-:S04]  /*3550*/  ISETP.GT.AND P0, PT, R2, RZ, PT ;  /* 0x000000ff0200720c */ /* 0x000fc80003f04270 */
[----:B------:R-:W-:Y:S02]  /*3560*/  FSEL R15, R119, -INF , P0 ;  /* 0xff800000770f7808 */ /* 0x000fe40000000000 */
[----:B------:R-:W-:Y:S02]  /*3570*/  FSEL R10, R125, -INF , P0 ;  /* 0xff8000007d0a7808 */ /* 0x000fe40000000000 */
[----:B------:R-:W-:Y:S02]  /*3580*/  FSEL R39, R127, -INF , P0 ;  /* 0xff8000007f277808 */ /* 0x000fe40000000000 */
[----:B------:R-:W-:Y:S02]  /*3590*/  FSEL R32, R161, -INF , P0 ;  /* 0xff800000a1207808 */ /* 0x000fe40000000000 */
[----:B------:R-:W-:-:S04]  /*35a0*/  ISETP.GT.AND P0, PT, R2, 0x1, PT ;  /* 0x000000010200780c */ /* 0x000fc80003f04270 */
[----:B------:R-:W-:Y:S02]  /*35b0*/  FSEL R16, R117, -INF , P0 ;  /* 0xff80000075107808 */ /* 0x000fe40000000000 */
[----:B------:R-:W-:Y:S02]  /*35c0*/  FSEL R11, R124, -INF , P0 ;  /* 0xff8000007c0b7808 */ /* 0x000fe40000000000 */
[----:B------:R-:W-:Y:S02]  /*35d0*/  FSEL R44, R126, -INF , P0 ;  /* 0xff8000007e2c7808 */ /* 0x000fe40000000000 */
[----:B------:R-:W-:Y:S02]  /*35e0*/  FSEL R36, R160, -INF , P0 ;  /* 0xff800000a0247808 */ /* 0x000fe40000000000 */
[----:B------:R-:W-:Y:S02]  /*35f0*/  ISETP.GT.AND P0, PT, R2, 0x8, PT ;  /* 0x000000080200780c */ /* 0x000fe40003f04270 */
[----:B------:R-:W-:-:S02]  /*3600*/  FMNMX.FTZ R3, R10, R11, !PT ;  /* 0x0000000b0a037209 */ /* 0x000fc40007810000 */
        /* <DEDUP_REMOVED lines=54> */
[----:B------:R-:W-:Y:S02]  /*3970*/  FMNMX.FTZ R5, R28, R5, !PT ;  /* 0x000000051c057209 */ /* 0x000fe40007810000 */
[----:B------:R-:W-:Y:S02]  /*3980*/  FSEL R174, R52, -INF , P0 ;  /* 0xff80000034ae7808 */ /* 0x000fe40000000000 */
[----:B------:R-:W-:Y:S02]  /*3990*/  FSEL R156, R77, -INF , P0 ;  /* 0xff8000004d9c7808 */ /* 0x000fe40000000000 */
[----:B------:R-:W-:Y:S02]  /*39a0*/  FSEL R192, R75, -INF , P0 ;  /* 0xff8000004bc07808 */ /* 0x000fe40000000000 */
[----:B------:R-:W-:Y:S02]  /*39b0*/  FSEL R187, R73, -INF , P0 ;  /* 0xff80000049bb7808 */ /* 0x000fe40000000000 */
[----:B------:R-:W-:-:S02]  /*39c0*/  ISETP.GT.AND P0, PT, R2, 0x30, PT ;  /* 0x000000300200780c */ /* 0x000fc40003f04270 */
[----:B------:R-:W-:Y:S02]  /*39d0*/  FMNMX.FTZ R3, R158, R3, !PT ;  /* 0x000000039e037209 */ /* 0x000fe40007810000 */
[----:B------:R-:W-:Y:S02]  /*39e0*/  FMNMX.FTZ R5, R51, R5, !PT ;  /* 0x0000000533057209 */ /* 0x000fe40007810000 */
[----:B------:R-:W-:Y:S02]  /*39f0*/  FSEL R214, R27, -INF , P0 ;  /* 0xff8000001bd67808 */ /* 0x000fe40000000000 */
[----:B------:R-:W-:Y:S02]  /*3a00*/  FSEL R207, R33, -INF , P0 ;  /* 0xff80000021cf7808 */ /* 0x000fe40000000000 */
[----:B------:R-:W-:Y:S02]  /*3a10*/  FSEL R252, R58, -INF , P0 ;  /* 0xff8000003afc7808 */ /* 0x000fe40000000000 */
[----:B------:R-:W-:-:S02]  /*3a20*/  FSEL R232, R56, -INF , P0 ;  /* 0xff80000038e87808 */ /* 0x000fc40000000000 */
[----:B------:R-:W-:Y:S02]  /*3a30*/  FMNMX.FTZ R3, R157, R3, !PT ;  /* 0x000000039d037209 */ /* 0x000fe40007810000 */
[----:B------:R-:W-:Y:S02]  /*3a40*/  ISETP.GT.AND P0, PT, R2, 0x31, PT ;  /* 0x000000310200780c */ /* 0x000fe40003f04270 */
[----:B------:R-:W-:Y:S02]  /*3a50*/  FMNMX.FTZ R5, R65, R5, !PT ;  /* 0x0000000541057209 */ /* 0x000fe40007810000 */
[----:B------:R-:W-:Y:S02]  /*3a60*/  FMNMX.FTZ R3, R156, R3, !PT ;  /* 0x000000039c037209 */ /* 0x000fe40007810000 */
[----:B------:R-:W-:Y:S02]  /*3a70*/  FSEL R216, R29, -INF , P0 ;  /* 0xff8000001dd87808 */ /* 0x000fe40000000000 */
[----:B------:R-:W-:-:S02]  /*3a80*/  FSEL R206, R34, -INF , P0 ;  /* 0xff80000022ce7808 */ /* 0x000fc40000000000 */
[----:B------:R-:W-:Y:S02]  /*3a90*/  FSEL R251, R35, -INF , P0 ;  /* 0xff80000023fb7808 */ /* 0x000fe40000000000 */
[----:B------:R-:W-:Y:S02]  /*3aa0*/  FSEL R231, R57, -INF , P0 ;  /* 0xff80000039e77808 */ /* 0x000fe40000000000 */
[----:B------:R-:W-:Y:S02]  /*3ab0*/  FMNMX.FTZ R5, R66, R5, !PT ;  /* 0x0000000542057209 */ /* 0x000fe40007810000 */
[----:B------:R-:W-:Y:S02]  /*3ac0*/  ISETP.GT.AND P0, PT, R2, 0x38, PT ;  /* 0x000000380200780c */ /* 0x000fe40003f04270 */
[----:B------:R-:W-:Y:S02]  /*3ad0*/  FMNMX.FTZ R3, R207, R3, !PT ;  /* 0x00000003cf037209 */ /* 0x000fe40007810000 */
[----:B------:R-:W-:-:S02]  /*3ae0*/  FMNMX.FTZ R5, R67, R5, !PT ;  /* 0x0000000543057209 */ /* 0x000fc40007810000 */
[----:B------:R-:W-:Y:S02]  /*3af0*/  FSEL R213, R22, -INF , P0 ;  /* 0xff80000016d57808 */ /* 0x000fe40000000000 */
[----:B------:R-:W-:Y:S02]  /*3b00*/  FSEL R205, R23, -INF , P0 ;  /* 0xff80000017cd7808 */ /* 0x000fe40000000000 */
[----:B------:R-:W-:Y:S01]  /*3b10*/  FSEL R250, R25, -INF , P0 ;  /* 0xff80000019fa7808 */ /* 0x000fe20000000000 */
[----:B------:R-:W-:Y:S01]  /*3b20*/  LDSM.16.MT88.4 R20, [R221+0x1100] ;  /* 0x00110000dd14783b */ /* 0x000fe20000004200 */
[----:B------:R-:W-:Y:S02]  /*3b30*/  FSEL R237, R26, -INF , P0 ;  /* 0xff8000001aed7808 */ /* 0x000fe40000000000 */
[----:B------:R-:W-:Y:S02]  /*3b40*/  ISETP.GT.AND P0, PT, R2, 0x39, PT ;  /* 0x000000390200780c */ /* 0x000fe40003f04270 */
[----:B------:R-:W-:-:S02]  /*3b50*/  FMNMX.FTZ R2, R206, R3, !PT ;  /* 0x00000003ce027209 */ /* 0x000fc40007810000 */
[----:B------:R-:W-:Y:S02]  /*3b60*/  FMNMX.FTZ R3, R159, R5, !PT ;  /* 0x000000059f037209 */ /* 0x000fe40007810000 */
[----:B------:R-:W-:Y:S02]  /*3b70*/  FMNMX.FTZ R6, R32, R36, !PT ;  /* 0x0000002420067209 */ /* 0x000fe40007810000 */
[----:B------:R-:W-:Y:S02]  /*3b80*/  FSEL R204, R24, -INF , P0 ;  /* 0xff80000018cc7808 */ /* 0x000fe40000000000 */
[----:B------:R-:W-:Y:S01]  /*3b90*/  FMNMX.FTZ R2, R205, R2, !PT ;  /* 0x00000002cd027209 */ /* 0x000fe20007810000 */
[----:B------:R-:W-:Y:S01]  /*3ba0*/  LDSM.16.MT88.4 R24, [R221+0x100] ;  /* 0x00010000dd18783b */ /* 0x000fe20000004200 */
        /* <DEDUP_REMOVED lines=8> */
[----:B------:R-:W-:-:S02]  /*3c30*/  FMNMX.FTZ R2, R214, R2, !PT ;  /* 0x00000002d6027209 */ /* 0x000fc40007810000 */
[----:B------:R-:W-:Y:S02]  /*3c40*/  FMNMX.FTZ R3, R101, R3, !PT ;  /* 0x0000000365037209 */ /* 0x000fe40007810000 */
[----:B------:R-:W-:Y:S02]  /*3c50*/  FMNMX.FTZ R2, R216, R2, !PT ;  /* 0x00000002d8027209 */ /* 0x000fe40007810000 */
[----:B------:R-:W-:Y:S02]  /*3c60*/  FMNMX.FTZ R3, R102, R3, !PT ;  /* 0x0000000366037209 */ /* 0x000fe40007810000 */
[----:B------:R-:W-:Y:S02]  /*3c70*/  FSEL R208, R30, -INF , P0 ;  /* 0xff8000001ed07808 */ /* 0x000fe40000000000 */
[----:B------:R-:W-:Y:S02]  /*3c80*/  FMNMX.FTZ R2, R213, R2, !PT ;  /* 0x00000002d5027209 */ /* 0x000fe40007810000 */
[----:B------:R-:W-:-:S02]  /*3c90*/  FMNMX.FTZ R3, R106, R3, !PT ;  /* 0x000000036a037209 */ /* 0x000fc40007810000 */
[----:B------:R-:W-:Y:S02]  /*3ca0*/  FMNMX.FTZ R5, R39, R44, !PT ;  /* 0x0000002c27057209 */ /* 0x000fe40007810000 */
[----:B------:R-:W-:Y:S02]  /*3cb0*/  FMNMX.FTZ R8, R208, R2, !PT ;  /* 0x00000002d0087209 */ /* 0x000fe40007810000 */
[----:B------:R-:W-:Y:S02]  /*3cc0*/  FMNMX.FTZ R3, R175, R3, !PT ;  /* 0x00000003af037209 */ /* 0x000fe40007810000 */
[----:B------:R-:W-:Y:S01]  /*3cd0*/  FMNMX.FTZ R5, R45, R5, !PT ;  /* 0x000000052d057209 */ /* 0x000fe20007810000 */
[----:B------:R-:W2:Y:S01]  /*3ce0*/  SHFL.BFLY PT, R7, R8, 0x2, 0x1f ;  /* 0x0c401f0008077f89 */ /* 0x000ea200000e0000 */
[----:B------:R-:W-:Y:S02]  /*3cf0*/  FMNMX.FTZ R2, R186, R3, !PT ;  /* 0x00000003ba027209 */ /* 0x000fe40007810000 */
[----:B------:R-:W-:-:S02]  /*3d00*/  FMNMX.FTZ R3, R46, R5, !PT ;  /* 0x000000052e037209 */ /* 0x000fc40007810000 */
[----:B-1----:R-:W-:Y:S02]  /*3d10*/  FMNMX.FTZ R103, R6, R103, !PT ;  /* 0x0000006706677209 */ /* 0x002fe40007810000 */
        /* <DEDUP_REMOVED lines=13> */
[----:B--2---:R-:W-:Y:S02]  /*3df0*/  FMNMX.FTZ R8, R8, R7, !PT ;  /* 0x0000000708087209 */ /* 0x004fe40007810000 */
[----:B------:R-:W-:Y:S01]  /*3e00*/  FMNMX.FTZ R2, R190, R3, !PT ;  /* 0x00000003be027209 */ /* 0x000fe20007810000 */
[----:B------:R-:W2:Y:S01]  /*3e10*/  SHFL.BFLY PT, R7, R6, 0x2, 0x1f ;  /* 0x0c401f0006077f89 */ /* 0x000ea200000e0000 */
[----:B-1----:R-:W-:Y:S02]  /*3e20*/  FMNMX.FTZ R103, R103, R5, !PT ;  /* 0x0000000567677209 */ /* 0x002fe40007810000 */
[----:B------:R-:W-:Y:S01]  /*3e30*/  FMNMX.FTZ R2, R191, R2, !PT ;  /* 0x00000002bf027209 */ /* 0x000fe20007810000 */
[----:B------:R-:W1:Y:S01]  /*3e40*/  SHFL.BFLY PT, R9, R8, 0x1, 0x1f ;  /* 0x0c201f0008097f89 */ /* 0x000e6200000e0000 */
[----:B------:R-:W-:Y:S01]  /*3e50*/  FSEL R230, R40, -INF , P0 ;  /* 0xff80000028e67808 */ /* 0x000fe20000000000 */
[C---:B------:R-:W-:Y:S01]  /*3e60*/  FMUL.FTZ R12, R103.reuse, c[0x0][0x2d0] ;  /* 0x0000b400670c7a20 */ /* 0x040fe20000410000 */
[----:B------:R-:W-:Y:S01]  /*3e70*/  FMNMX.FTZ R2, R192, R2, !PT ;  /* 0x00000002c0027209 */ /* 0x000fe20007810000 */
[----:B------:R-:W-:Y:S01]  /*3e80*/  LDSM.16.MT88.4 R40, [R222+0x2100] ;  /* 0x00210000de28783b */ /* 0x000fe20000004200 */
[----:B------:R-:W-:-:S02]  /*3e90*/  FSETP.NEU.FTZ.AND P0, PT, R103, -INF , PT ;  /* 0xff8000006700780b */ /* 0x000fc40003f1d000 */
[----:B------:R-:W-:Y:S02]  /*3ea0*/  FMNMX.FTZ R2, R252, R2, !PT ;  /* 0x00000002fc027209 */ /* 0x000fe40007810000 */
[----:B------:R-:W-:Y:S02]  /*3eb0*/  FSEL R12, R12, RZ, P0 ;  /* 0x000000ff0c0c7208 */ /* 0x000fe40000000000 */
[----:B------:R-:W-:-:S03]  /*3ec0*/  FMNMX.FTZ R5, R251, R2, !PT ;  /* 0x00000002fb057209 */ /* 0x000fc60007810000 */
[--C-:B------:R-:W-:Y:S01]  /*3ed0*/  FFMA.FTZ R2, R10, c[0x0][0x2d0], -R12.reuse ;  /* 0x0000b4000a027a23 */ /* 0x100fe2000001080c */
[----:B------:R-:W-:Y:S01]  /*3ee0*/  FMNMX.FTZ R5, R250, R5, !PT ;  /* 0x00000005fa057209 */ /* 0x000fe20007810000 */
[--C-:B------:R-:W-:Y:S02]  /*3ef0*/  FFMA.FTZ R3, R11, c[0x0][0x2d0], -R12.reuse ;  /* 0x0000b4000b037a23 */ /* 0x100fe4000001080c */
[----:B------:R1:W-:Y:S01]  /*3f00*/  MUFU.EX2 R137, R2 ;  /* 0x0000000200897308 */ /* 0x0003e20000000800 */
[----:B------:R-:W-:Y:S02]  /*3f10*/  FMNMX.FTZ R5, R230, R5, !PT ;  /* 0x00000005e6057209 */ /* 0x000fe40007810000 */
[----:B--2---:R-:W-:Y:S01]  /*3f20*/  FMNMX.FTZ R7, R6, R7, !PT ;  /* 0x0000000706077209 */ /* 0x004fe20007810000 */
[----:B------:R-:W-:-:S04]  /*3f30*/  FFMA.FTZ R6, R13, c[0x0][0x2d0], -R12 ;  /* 0x0000b4000d067a23 */ /* 0x000fc8000001080c */
[----:B------:R2:W3:Y:S01]  /*3f40*/  MUFU.EX2 R18, R3 ;  /* 0x0000000300127308 */ /* 0x0004e20000000800 */
[----:B-1----:R-:W-:-:S07]  /*3f50*/  FMNMX.FTZ R2, R9, R8, !PT ;  /* 0x0000000809027209 */ /* 0x002fce0007810000 */
[----:B------:R1:W-:Y:S01]  /*3f60*/  MUFU.EX2 R194, R6 ;  /* 0x0000000600c27308 */ /* 0x0003e20000000800 */
[----:B------:R-:W4:Y:S01]  /*3f70*/  SHFL.BFLY PT, R8, R5, 0x2, 0x1f ;  /* 0x0c401f0005087f89 */ /* 0x000f2200000e0000 */
[----:B------:R-:W-:-:S03]  /*3f80*/  FSETP.NEU.FTZ.AND P0, PT, R2, -INF , PT ;  /* 0xff8000000200780b */ /* 0x000fc60003f1d000 */
[----:B------:R-:W5:Y:S01]  /*3f90*/  SHFL.BFLY PT, R9, R7, 0x1, 0x1f ;  /* 0x0c201f0007097f89 */ /* 0x000f6200000e0000 */
[----:B--2---:R-:W-:-:S05]  /*3fa0*/  FMUL.FTZ R3, R2, c[0x0][0x2d0] ;  /* 0x0000b40002037a20 */ /* 0x004fca0000410000 */
[----:B------:R-:W-:Y:S01]  /*3fb0*/  FSEL R3, R3, RZ, P0 ;  /* 0x000000ff03037208 */ /* 0x000fe20000000000 */
[----:B-1----:R-:W-:-:S04]  /*3fc0*/  FFMA.FTZ R6, R14, c[0x0][0x2d0], -R12 ;  /* 0x0000b4000e067a23 */ /* 0x002fc8000001080c */
[--C-:B------:R-:W-:Y:S01]  /*3fd0*/  FFMA.FTZ R0, R16, c[0x0][0x2d0], -R3.reuse ;  /* 0x0000b40010007a23 */ /* 0x100fe20000010803 */
[----:B------:R1:W-:Y:S01]  /*3fe0*/  MUFU.EX2 R136, R6 ;  /* 0x0000000600887308 */ /* 0x0003e20000000800 */
[----:B------:R-:W-:Y:S02]  /*3ff0*/  FFMA.FTZ R4, R28, c[0x0][0x2d0], -R3 ;  /* 0x0000b4001c047a23 */ /* 0x000fe40000010803 */
[----:B------:R-:W-:Y:S01]  /*4000*/  LDSM.16.MT88.4 R28, [R222+0x1100] ;  /* 0x00110000de1c783b */ /* 0x000fe20000004200 */
[----:B----4-:R-:W-:-:S04]  /*4010*/  FMNMX.FTZ R5, R5, R8, !PT ;  /* 0x0000000805057209 */ /* 0x010fc80007810000 */
[----:B------:R2:W-:Y:S01]  /*4020*/  MUFU.EX2 R138, R0 ;  /* 0x00000000008a7308 */ /* 0x0005e20000000800 */
[----:B-----5:R-:W-:-:S04]  /*4030*/  FMNMX.FTZ R105, R7, R9, !PT ;  /* 0x0000000907697209 */ /* 0x020fc80007810000 */
[----:B------:R-:W-:Y:S01]  /*4040*/  FSETP.NEU.FTZ.AND P0, PT, R105, -INF , PT ;  /* 0xff8000006900780b */ /* 0x000fe20003f1d000 */
[--C-:B-1----:R-:W-:Y:S02]  /*4050*/  FFMA.FTZ R6, R15, c[0x0][0x2d0], -R3.reuse ;  /* 0x0000b4000f067a23 */ /* 0x102fe40000010803 */
[----:B------:R-:W-:Y:S01]  /*4060*/  MUFU.EX2 R14, R4 ;  /* 0x00000004000e7308 */ /* 0x000fe20000000800 */
[----:B---3--:R-:W-:Y:S02]  /*4070*/  IMAD.MOV.U32 R15, RZ, RZ, R18 ;  /* 0x000000ffff0f7224 */ /* 0x008fe400078e0012 */
[----:B--2---:R-:W-:-:S05]  /*4080*/  FFMA.FTZ R0, R17, c[0x0][0x2d0], -R3 ;  /* 0x0000b40011007a23 */ /* 0x004fca0000010803 */
[----:B------:R1:W-:Y:S01]  /*4090*/  MUFU.EX2 R193, R6 ;  /* 0x0000000600c17308 */ /* 0x0003e20000000800 */
[----:B------:R-:W-:Y:S07]  /*40a0*/  LDSM.16.MT88.4 R16, [R222+0x100] ;  /* 0x00010000de10783b */ /* 0x000fee0000004200 */
[----:B------:R2:W3:Y:S01]  /*40b0*/  MUFU.EX2 R195, R0 ;  /* 0x0000000000c37308 */ /* 0x0004e20000000800 */
[----:B-1----:R-:W1:Y:S01]  /*40c0*/  SHFL.BFLY PT, R6, R5, 0x1, 0x1f ;  /* 0x0c201f0005067f89 */ /* 0x002e6200000e0000 */
[----:B--2---:R-:W-:Y:S01]  /*40d0*/  FMUL.FTZ R0, R105, c[0x0][0x2d0] ;  /* 0x0000b40069007a20 */ /* 0x004fe20000410000 */
[----:B---3--:R-:W-:-:S04]  /*40e0*/  F2FP.BF16.PACK_AB R7, R14, R195 ;  /* 0x000000c30e07723e */ /* 0x008fc800000010ff */
[----:B------:R-:W-:-:S05]  /*40f0*/  FSEL R0, R0, RZ, P0 ;  /* 0x000000ff00007208 */ /* 0x000fca0000000000 */
[--C-:B------:R-:W-:Y:S02]  /*4100*/  FFMA.FTZ R4, R32, c[0x0][0x2d0], -R0.reuse ;  /* 0x0000b40020047a23 */ /* 0x100fe40000010800 */
[----:B------:R-:W2:Y:S01]  /*4110*/  LDSM.16.MT88.4 R32, [R221+0x2100] ;  /* 0x00210000dd20783b */ /* 0x000ea20000004200 */
[--C-:B------:R-:W-:Y:S01]  /*4120*/  FFMA.FTZ R9, R37, c[0x0][0x2d0], -R0.reuse ;  /* 0x0000b40025097a23 */ /* 0x100fe20000010800 */
[----:B------:R3:W-:Y:S01]  /*4130*/  MUFU.EX2 R247, R4 ;  /* 0x0000000400f77308 */ /* 0x0007e20000000800 */
[----:B-1----:R-:W-:Y:S02]  /*4140*/  FMNMX.FTZ R104, R5, R6, !PT ;  /* 0x0000000605687209 */ /* 0x002fe40007810000 */
[----:B------:R-:W-:Y:S02]  /*4150*/  F2FP.BF16.PACK_AB R6, R136, R194 ;  /* 0x000000c28806723e */ /* 0x000fe400000010ff */
[C---:B------:R-:W-:Y:S01]  /*4160*/  FSETP.NEU.FTZ.AND P0, PT, R104.reuse, -INF , PT ;  /* 0xff8000006800780b */ /* 0x040fe20003f1d000 */
[----:B------:R-:W-:Y:S01]  /*4170*/  FMUL.FTZ R8, R104, c[0x0][0x2d0] ;  /* 0x0000b40068087a20 */ /* 0x000fe20000410000 */
[----:B------:R-:W-:Y:S01]  /*4180*/  F2FP.BF16.PACK_AB R5, R138, R193 ;  /* 0x000000c18a05723e */ /* 0x000fe200000010ff */
[----:B------:R-:W-:Y:S03]  /*4190*/  MUFU.EX2 R248, R9 ;  /* 0x0000000900f87308 */ /* 0x000fe60000000800 */
[----:B------:R-:W-:Y:S01]  /*41a0*/  FSEL R13, R8, RZ, P0 ;  /* 0x000000ff080d7208 */ /* 0x000fe20000000000 */
[----:B------:R-:W-:-:S02]  /*41b0*/  FFMA.FTZ R8, R38, c[0x0][0x2d0], -R0 ;  /* 0x0000b40026087a23 */ /* 0x000fc40000010800 */
[----:B---3--:R-:W-:Y:S02]  /*41c0*/  FFMA.FTZ R4, R36, c[0x0][0x2d0], -R0 ;  /* 0x0000b40024047a23 */ /* 0x008fe40000010800 */
[----:B------:R1:W3:Y:S08]  /*41d0*/  MUFU.EX2 R249, R8 ;  /* 0x0000000800f97308 */ /* 0x0002f00000000800 */
[----:B------:R4:W-:Y:S01]  /*41e0*/  MUFU.EX2 R242, R4 ;  /* 0x0000000400f27308 */ /* 0x0009e20000000800 */
[----:B-1----:R-:W-:Y:S01]  /*41f0*/  FFMA.FTZ R8, R39, c[0x0][0x2d0], -R13 ;  /* 0x0000b40027087a23 */ /* 0x002fe2000001080d */
[----:B---3--:R-:W-:Y:S01]  /*4200*/  F2FP.BF16.PACK_AB R10, R249, R248 ;  /* 0x000000f8f90a723e */ /* 0x008fe200000010ff */
[----:B------:R-:W-:Y:S05]  /*4210*/  LDSM.16.MT88.4 R36, [R222+0x2500] ;  /* 0x00250000de24783b */ /* 0x000fea0000004200 */
[----:B------:R1:W-:Y:S01]  /*4220*/  MUFU.EX2 R239, R8 ;  /* 0x0000000800ef7308 */ /* 0x0003e20000000800 */
[----:B----4-:R-:W-:-:S07]  /*4230*/  F2FP.BF16.PACK_AB R4, R15, R137 ;  /* 0x000000890f04723e */ /* 0x010fce00000010ff */
[----:B------:R-:W-:Y:S01]  /*4240*/  HMMA.16816.F32.BF16 R124, R4, R24, RZ ;  /* 0x00000018047c723c */ /* 0x000fe200000418ff */
[----:B-1----:R-:W-:-:S07]  /*4250*/  FFMA.FTZ R8, R44, c[0x0][0x2d0], -R13 ;  /* 0x0000b4002c087a23 */ /* 0x002fce000001080d */
[C---:B------:R-:W-:Y:S01]  /*4260*/  HMMA.16816.F32.BF16 R120, R4.reuse, R16, RZ ;  /* 0x000000100478723c */ /* 0x040fe200000418ff */
[----:B------:R1:W3:Y:S07]  /*4270*/  MUFU.EX2 R238, R8 ;  /* 0x0000000800ee7308 */ /* 0x0002ee0000000800 */
[C---:B------:R-:W-:Y:S08]  /*4280*/  HMMA.16816.F32.BF16 R116, R4.reuse, R20, RZ ;  /* 0x000000140474723c */ /* 0x040ff000000418ff */
[----:B------:R-:W-:Y:S01]  /*4290*/  HMMA.16816.F32.BF16 R112, R4, R28, RZ ;  /* 0x0000001c0470723c */ /* 0x000fe200000418ff */
[----:B-1----:R-:W-:Y:S01]  /*42a0*/  FFMA.FTZ R8, R45, c[0x0][0x2d0], -R13 ;  /* 0x0000b4002d087a23 */ /* 0x002fe2000001080d */
[----:B---3--:R-:W-:-:S03]  /*42b0*/  F2FP.BF16.PACK_AB R9, R238, R239 ;  /* 0x000000efee09723e */ /* 0x008fc600000010ff */
[----:B------:R1:W-:Y:S03]  /*42c0*/  MUFU.EX2 R241, R8 ;  /* 0x0000000800f17308 */ /* 0x0003e60000000800 */
[C---:B--2---:R-:W-:Y:S08]  /*42d0*/  HMMA.16816.F32.BF16 R108, R4.reuse, R32, RZ ;  /* 0x00000020046c723c */ /* 0x044ff000000418ff */
        /* <DEDUP_REMOVED lines=8> */
[C---:B------:R-:W-:Y:S08]  /*4360*/  HMMA.16816.F32.BF16 R80, R4.reuse, R30, RZ ;  /* 0x0000001e0450723c */ /* 0x040ff000000418ff */
[C---:B------:R-:W-:Y:S08]  /*4370*/  HMMA.16816.F32.BF16 R76, R4.reuse, R34, RZ ;  /* 0x00000022044c723c */ /* 0x040ff000000418ff */
        /* <DEDUP_REMOVED lines=10> */
[----:B------:R-:W2:Y:S07]  /*4420*/  LDSM.16.MT88.4 R16, [R221+0x1500] ;  /* 0x00150000dd10783b */ /* 0x000eae0000004200 */
[----:B------:R-:W-:Y:S01]  /*4430*/  HMMA.16816.F32.BF16 R56, R8, R20, RZ ;  /* 0x000000140838723c */ /* 0x000fe200000418ff */
[----:B-1----:R-:W-:-:S07]  /*4440*/  FFMA.FTZ R4, R49, c[0x0][0x2d0], -R12 ;  /* 0x0000b40031047a23 */ /* 0x002fce000001080c */
[C---:B------:R-:W-:Y:S01]  /*4450*/  HMMA.16816.F32.BF16 R132, R8.reuse, R22, RZ ;  /* 0x000000160884723c */ /* 0x040fe200000418ff */
[----:B------:R-:W-:Y:S01]  /*4460*/  LDSM.16.MT88.4 R20, [R222+0x500] ;  /* 0x00050000de14783b */ /* 0x000fe20000004200 */
[----:B------:R1:W-:Y:S06]  /*4470*/  MUFU.EX2 R244, R4 ;  /* 0x0000000400f47308 */ /* 0x0003ec0000000800 */
[C---:B------:R-:W-:Y:S08]  /*4480*/  HMMA.16816.F32.BF16 R52, R8.reuse, R28, RZ ;  /* 0x0000001c0834723c */ /* 0x040ff000000418ff */
[----:B------:R-:W-:Y:S01]  /*4490*/  HMMA.16816.F32.BF16 R148, R8, R30, RZ ;  /* 0x0000001e0894723c */ /* 0x000fe200000418ff */
[----:B------:R-:W-:Y:S01]  /*44a0*/  LDSM.16.MT88.4 R28, [R222+0x1500] ;  /* 0x00150000de1c783b */ /* 0x000fe20000004200 */
        /* <DEDUP_REMOVED lines=10> */
[----:B------:R-:W-:-:S04]  /*4550*/  FFMA.FTZ R8, R102, c[0x0][0x2d0], -R0 ;  /* 0x0000b40066087a23 */ /* 0x000fc80000010800 */
[----:B------:R4:W-:Y:S01]  /*4560*/  MUFU.EX2 R218, R8 ;  /* 0x0000000800da7308 */ /* 0x0009e20000000800 */
[----:B-1----:R-:W-:Y:S02]  /*4570*/  FFMA.FTZ R4, R65, c[0x0][0x2d0], -R3 ;  /* 0x0000b40041047a23 */ /* 0x002fe40000010803 */
[----:B------:R-:W-:-:S05]  /*4580*/  IMAD.MOV.U32 R65, RZ, RZ, R138 ;  /* 0x000000ffff417224 */ /* 0x000fca00078e008a */
[----:B------:R1:W5:Y:S01]  /*4590*/  MUFU.EX2 R236, R4 ;  /* 0x0000000400ec7308 */ /* 0x0003620000000800 */
[----:B----4-:R-:W-:-:S07]  /*45a0*/  FFMA.FTZ R8, R106, c[0x0][0x2d0], -R0 ;  /* 0x0000b4006a087a23 */ /* 0x010fce0000010800 */
[----:B------:R4:W-:Y:S01]  /*45b0*/  MUFU.EX2 R217, R8 ;  /* 0x0000000800d97308 */ /* 0x0009e20000000800 */
[----:B-1----:R-:W-:Y:S01]  /*45c0*/  FFMA.FTZ R4, R66, c[0x0][0x2d0], -R3 ;  /* 0x0000b40042047a23 */ /* 0x002fe20000010803 */
[----:B-----5:R-:W-:Y:S01]  /*45d0*/  F2FP.BF16.PACK_AB R5, R236, R233 ;  /* 0x000000e9ec05723e */ /* 0x020fe200000010ff */
[----:B------:R-:W-:-:S05]  /*45e0*/  IMAD.MOV.U32 R66, RZ, RZ, R137 ;  /* 0x000000ffff427224 */ /* 0x000fca00078e0089 */
[----:B------:R1:W-:Y:S01]  /*45f0*/  MUFU.EX2 R235, R4 ;  /* 0x0000000400eb7308 */ /* 0x0003e20000000800 */
[----:B----4-:R-:W-:-:S07]  /*4600*/  FFMA.FTZ R8, R107, c[0x0][0x2d0], -R13 ;  /* 0x0000b4006b087a23 */ /* 0x010fce000001080d */
        /* <DEDUP_REMOVED lines=10> */
[----:B------:R-:W-:Y:S02]  /*46b0*/  FFMA.FTZ R14, R173, c[0x0][0x2d0], -R3 ;  /* 0x0000b400ad0e7a23 */ /* 0x000fe40000010803 */
[----:B----4-:R-:W-:-:S05]  /*46c0*/  FFMA.FTZ R8, R129, c[0x0][0x2d0], -R13 ;  /* 0x0000b40081087a23 */ /* 0x010fca000001080d */
[----:B------:R4:W-:Y:S01]  /*46d0*/  MUFU.EX2 R180, R14 ;  /* 0x0000000e00b47308 */ /* 0x0009e20000000800 */
[----:B-1----:R-:W-:-:S07]  /*46e0*/  FFMA.FTZ R4, R101, c[0x0][0x2d0], -R0 ;  /* 0x0000b40065047a23 */ /* 0x002fce0000010800 */
[----:B------:R1:W-:Y:S08]  /*46f0*/  MUFU.EX2 R210, R8 ;  /* 0x0000000800d27308 */ /* 0x0003f00000000800 */
[----:B------:R5:W2:Y:S01]  /*4700*/  MUFU.EX2 R219, R4 ;  /* 0x0000000400db7308 */ /* 0x000aa20000000800 */
[----:B----4-:R-:W-:Y:S02]  /*4710*/  FFMA.FTZ R14, R174, c[0x0][0x2d0], -R3 ;  /* 0x0000b400ae0e7a23 */ /* 0x010fe40000010803 */
[----:B-1----:R-:W-:-:S05]  /*4720*/  FFMA.FTZ R8, R130, c[0x0][0x2d0], -R13 ;  /* 0x0000b40082087a23 */ /* 0x002fca000001080d */
[----:B------:R1:W-:Y:S01]  /*4730*/  MUFU.EX2 R181, R14 ;  /* 0x0000000e00b57308 */ /* 0x0003e20000000800 */
[----:B-----5:R-:W-:-:S07]  /*4740*/  F2FP.BF16.PACK_AB R4, R245, R240 ;  /* 0x000000f0f504723e */ /* 0x020fce00000010ff */
[----:B------:R4:W5:Y:S01]  /*4750*/  MUFU.EX2 R209, R8 ;  /* 0x0000000800d17308 */ /* 0x0009620000000800 */
[----:B--2---:R-:W-:Y:S01]  /*4760*/  HMMA.16816.F32.BF16 R152, R4, R16, R116 ;  /* 0x000000100498723c */ /* 0x004fe20000041874 */
[----:B-1----:R-:W-:-:S06]  /*4770*/  FFMA.FTZ R14, R175, c[0x0][0x2d0], -R0 ;  /* 0x0000b400af0e7a23 */ /* 0x002fcc0000010800 */
[----:B------:R1:W-:Y:S01]  /*4780*/  MUFU.EX2 R107, R14 ;  /* 0x0000000e006b7308 */ /* 0x0003e20000000800 */
[----:B---3--:R-:W-:Y:S01]  /*4790*/  HMMA.16816.F32.BF16 R116, R4, R32, R108 ;  /* 0x000000200474723c */ /* 0x008fe2000004186c */
[----:B----4-:R-:W-:-:S06]  /*47a0*/  FFMA.FTZ R8, R131, c[0x0][0x2d0], -R12 ;  /* 0x0000b40083087a23 */ /* 0x010fcc000001080c */
[----:B------:R2:W-:Y:S01]  /*47b0*/  MUFU.EX2 R203, R8 ;  /* 0x0000000800cb7308 */ /* 0x0005e20000000800 */
[----:B------:R-:W-:Y:S01]  /*47c0*/  HMMA.16816.F32.BF16 R168, R4, R20, R120 ;  /* 0x0000001404a8723c */ /* 0x000fe20000041878 */
[----:B-1----:R-:W-:-:S07]  /*47d0*/  FFMA.FTZ R14, R186, c[0x0][0x2d0], -R0 ;  /* 0x0000b400ba0e7a23 */ /* 0x002fce0000010800 */
[----:B------:R-:W-:Y:S01]  /*47e0*/  HMMA.16816.F32.BF16 R108, R4, R36, R96 ;  /* 0x00000024046c723c */ /* 0x000fe20000041860 */
[----:B------:R-:W-:Y:S01]  /*47f0*/  IMAD.MOV.U32 R186, RZ, RZ, R100 ;  /* 0x000000ffffba7224 */ /* 0x000fe200078e0064 */
[----:B------:R1:W-:Y:S01]  /*4800*/  MUFU.EX2 R101, R14 ;  /* 0x0000000e00657308 */ /* 0x0003e20000000800 */
[----:B--2---:R-:W-:-:S05]  /*4810*/  FFMA.FTZ R8, R158, c[0x0][0x2d0], -R12 ;  /* 0x0000b4009e087a23 */ /* 0x004fca000001080c */
[C---:B------:R-:W-:Y:S01]  /*4820*/  HMMA.16816.F32.BF16 R176, R4.reuse, R24, R124 ;  /* 0x0000001804b0723c */ /* 0x040fe2000004187c */
[----:B------:R-:W-:Y:S01]  /*4830*/  IMAD.MOV.U32 R158, RZ, RZ, R66 ;  /* 0x000000ffff9e7224 */ /* 0x000fe200078e0042 */
[----:B------:R2:W3:Y:S06]  /*4840*/  MUFU.EX2 R202, R8 ;  /* 0x0000000800ca7308 */ /* 0x0004ec0000000800 */
[----:B------:R-:W-:Y:S01]  /*4850*/  HMMA.16816.F32.BF16 R120, R4, R26, R92 ;  /* 0x0000001a0478723c */ /* 0x000fe2000004185c */
[----:B-1----:R-:W-:-:S04]  /*4860*/  FFMA.FTZ R14, R188, c[0x0][0x2d0], -R0 ;  /* 0x0000b400bc0e7a23 */ /* 0x002fc80000010800 */
[----:B------:R1:W-:Y:S03]  /*4870*/  MUFU.EX2 R102, R14 ;  /* 0x0000000e00667308 */ /* 0x0003e60000000800 */
[C---:B------:R-:W-:Y:S01]  /*4880*/  HMMA.16816.F32.BF16 R136, R4.reuse, R22, R88 ;  /* 0x000000160488723c */ /* 0x040fe20000041858 */
[----:B--2---:R-:W-:Y:S02]  /*4890*/  FFMA.FTZ R8, R157, c[0x0][0x2d0], -R12 ;  /* 0x0000b4009d087a23 */ /* 0x004fe4000001080c */
[----:B------:R-:W-:Y:S02]  /*48a0*/  IMAD.MOV.U32 R157, RZ, RZ, R65 ;  /* 0x000000ffff9d7224 */ /* 0x000fe400078e0041 */
[----:B------:R2:W-:Y:S03]  /*48b0*/  MUFU.EX2 R201, R8 ;  /* 0x0000000800c97308 */ /* 0x0005e60000000800 */
[----:B------:R-:W-:Y:S01]  /*48c0*/  HMMA.16816.F32.BF16 R96, R4, R18, R84 ;  /* 0x000000120460723c */ /* 0x000fe20000041854 */
[----:B-1----:R-:W-:-:S07]  /*48d0*/  FFMA.FTZ R14, R187, c[0x0][0x2d0], -R0 ;  /* 0x0000b400bb0e7a23 */ /* 0x002fce0000010800 */
[----:B------:R-:W-:Y:S01]  /*48e0*/  HMMA.16816.F32.BF16 R124, R4, R28, R112 ;  /* 0x0000001c047c723c */ /* 0x000fe20000041870 */
[----:B------:R-:W-:Y:S01]  /*48f0*/  IMAD.MOV.U32 R187, RZ, RZ, R67 ;  /* 0x000000ffffbb7224 */ /* 0x000fe200078e0043 */
[----:B------:R1:W-:Y:S01]  /*4900*/  MUFU.EX2 R106, R14 ;  /* 0x0000000e006a7308 */ /* 0x0003e20000000800 */
[----:B--2---:R-:W-:-:S05]  /*4910*/  FFMA.FTZ R8, R156, c[0x0][0x2d0], -R12 ;  /* 0x0000b4009c087a23 */ /* 0x004fca000001080c */
[C---:B------:R-:W-:Y:S02]  /*4920*/  HMMA.16816.F32.BF16 R92, R4.reuse, R30, R80 ;  /* 0x0000001e045c723c */ /* 0x040fe40000041850 */
[----:B------:R2:W-:Y:S06]  /*4930*/  MUFU.EX2 R200, R8 ;  /* 0x0000000800c87308 */ /* 0x0005ec0000000800 */
[----:B------:R-:W-:Y:S01]  /*4940*/  HMMA.16816.F32.BF16 R88, R4, R34, R76 ;  /* 0x000000220458723c */ /* 0x000fe2000004184c */
[----:B-1----:R-:W-:-:S04]  /*4950*/  FFMA.FTZ R14, R189, c[0x0][0x2d0], -R13 ;  /* 0x0000b400bd0e7a23 */ /* 0x002fc8000001080d */
[----:B------:R1:W-:Y:S03]  /*4960*/  MUFU.EX2 R100, R14 ;  /* 0x0000000e00647308 */ /* 0x0003e60000000800 */
[----:B------:R-:W-:Y:S01]  /*4970*/  HMMA.16816.F32.BF16 R84, R4, R38, R68 ;  /* 0x000000260454723c */ /* 0x000fe20000041844 */
[----:B--2---:R-:W-:-:S04]  /*4980*/  FFMA.FTZ R8, R159, c[0x0][0x2d0], -R3 ;  /* 0x0000b4009f087a23 */ /* 0x004fc80000010803 */
[----:B------:R2:W-:Y:S02]  /*4990*/  MUFU.EX2 R185, R8 ;  /* 0x0000000800b97308 */ /* 0x0005e40000000800 */
[----:B------:R-:W-:Y:S02]  /*49a0*/  F2FP.BF16.PACK_AB R4, R219, R229 ;  /* 0x000000e5db04723e */ /* 0x000fe400000010ff */
[----:B------:R-:W-:Y:S02]  /*49b0*/  F2FP.BF16.PACK_AB R5, R212, R211 ;  /* 0x000000d3d405723e */ /* 0x000fe400000010ff */
[----:B------:R-:W-:Y:S02]  /*49c0*/  F2FP.BF16.PACK_AB R6, R217, R218 ;  /* 0x000000dad906723e */ /* 0x000fe400000010ff */
[----:B-----5:R-:W-:Y:S01]  /*49d0*/  F2FP.BF16.PACK_AB R7, R209, R210 ;  /* 0x000000d2d107723e */ /* 0x020fe200000010ff */
[----:B-1----:R-:W-:-:S04]  /*49e0*/  FFMA.FTZ R14, R190, c[0x0][0x2d0], -R13 ;  /* 0x0000b400be0e7a23 */ /* 0x002fc8000001080d */
[----:B------:R1:W-:Y:S02]  /*49f0*/  MUFU.EX2 R67, R14 ;  /* 0x0000000e00437308 */ /* 0x0003e40000000800 */
[C---:B------:R-:W-:Y:S01]  /*4a00*/  HMMA.16816.F32.BF16 R80, R4.reuse, R24, R72 ;  /* 0x000000180450723c */ /* 0x040fe20000041848 */
[----:B--2---:R-:W-:Y:S02]  /*4a10*/  FFMA.FTZ R8, R172, c[0x0][0x2d0], -R3 ;  /* 0x0000b400ac087a23 */ /* 0x004fe40000010803 */
[----:B------:R-:W-:Y:S03]  /*4a20*/  LDSM.16.MT88.4 R172, [R222+0x1d00] ;  /* 0x001d0000deac783b */ /* 0x000fe60000004200 */
[----:B------:R2:W4:Y:S02]  /*4a30*/  MUFU.EX2 R182, R8 ;  /* 0x0000000800b67308 */ /* 0x0005240000000800 */
[----:B------:R-:W-:Y:S01]  /*4a40*/  HMMA.16816.F32.BF16 R76, R4, R20, R60 ;  /* 0x00000014044c723c */ /* 0x000fe2000004183c */
[----:B-1----:R-:W-:-:S07]  /*4a50*/  FFMA.FTZ R14, R191, c[0x0][0x2d0], -R13 ;  /* 0x0000b400bf0e7a23 */ /* 0x002fce000001080d */
[C---:B------:R-:W-:Y:S01]  /*4a60*/  HMMA.16816.F32.BF16 R72, R4.reuse, R16, R56 ;  /* 0x000000100448723c */ /* 0x040fe20000041838 */
[----:B------:R1:W-:Y:S01]  /*4a70*/  MUFU.EX2 R66, R14 ;  /* 0x0000000e00427308 */ /* 0x0003e20000000800 */
[----:B--2---:R-:W2:Y:S06]  /*4a80*/  LDSM.16.MT88.4 R8, [R222+0x900] ;  /* 0x00090000de08783b */ /* 0x004eac0000004200 */
[C---:B------:R-:W-:Y:S08]  /*4a90*/  HMMA.16816.F32.BF16 R68, R4.reuse, R28, R52 ;  /* 0x0000001c0444723c */ /* 0x040ff00000041834 */
[----:B------:R-:W-:Y:S01]  /*4aa0*/  HMMA.16816.F32.BF16 R60, R4, R32, R48 ;  /* 0x00000020043c723c */ /* 0x000fe20000041830 */
[----:B-1----:R-:W-:-:S04]  /*4ab0*/  FFMA.FTZ R14, R192, c[0x0][0x2d0], -R13 ;  /* 0x0000b400c00e7a23 */ /* 0x002fc8000001080d */
[----:B------:R-:W1:Y:S03]  /*4ac0*/  MUFU.EX2 R65, R14 ;  /* 0x0000000e00417308 */ /* 0x000e660000000800 */
[C---:B------:R-:W-:Y:S08]  /*4ad0*/  HMMA.16816.F32.BF16 R196, R4.reuse, R36, R44 ;  /* 0x0000002404c4723c */ /* 0x040ff0000004182c */
[C---:B------:R-:W-:Y:S01]  /*4ae0*/  HMMA.16816.F32.BF16 R40, R4.reuse, R30, R148 ;  /* 0x0000001e0428723c */ /* 0x040fe20000041894 */
[----:B------:R-:W5:Y:S07]  /*4af0*/  LDSM.16.MT88.4 R28, [R221+0x2900] ;  /* 0x00290000dd1c783b */ /* 0x000f6e0000004200 */
[C---:B------:R-:W-:Y:S01]  /*4b00*/  HMMA.16816.F32.BF16 R56, R4.reuse, R26, R144 ;  /* 0x0000001a0438723c */ /* 0x040fe20000041890 */
[----:B------:R-:W-:Y:S06]  /*4b10*/  LDSM.16.MT88.4 R24, [R222+0x1900] ;  /* 0x00190000de18783b */ /* 0x000fec0000004200 */
[----:B------:R-:W-:Y:S01]  /*4b20*/  IMAD.MOV.U32 R145, RZ, RZ, R195 ;  /* 0x000000ffff917224 */ /* 0x000fe200078e00c3 */
[----:B------:R-:W-:Y:S01]  /*4b30*/  HMMA.16816.F32.BF16 R48, R4, R22, R140 ;  /* 0x000000160430723c */ /* 0x000fe2000004188c */
[----:B------:R-:W-:Y:S01]  /*4b40*/  LDSM.16.MT88.4 R20, [R221+0x1900] ;  /* 0x00190000dd14783b */ /* 0x000fe20000004200 */
[----:B------:R-:W-:-:S02]  /*4b50*/  IMAD.MOV.U32 R146, RZ, RZ, R194 ;  /* 0x000000ffff927224 */ /* 0x000fc400078e00c2 */
[----:B------:R-:W-:Y:S01]  /*4b60*/  IMAD.MOV.U32 R147, RZ, RZ, R193 ;  /* 0x000000ffff937224 */ /* 0x000fe200078e00c1 */
[----:B------:R-:W-:Y:S03]  /*4b70*/  LDSM.16.MT88.4 R140, [R222+0xd00] ;  /* 0x000d0000de8c783b */ /* 0x000fe60000004200 */
[C---:B------:R-:W-:Y:S01]  /*4b80*/  HMMA.16816.F32.BF16 R44, R4.reuse, R18, R132 ;  /* 0x00000012042c723c */ /* 0x040fe20000041884 */
[----:B------:R-:W1:Y:S07]  /*4b90*/  LDSM.16.MT88.4 R16, [R221+0x900] ;  /* 0x00090000dd10783b */ /* 0x000e6e0000004200 */
[C---:B------:R-:W-:Y:S01]  /*4ba0*/  HMMA.16816.F32.BF16 R52, R4.reuse, R34, R160 ;  /* 0x000000220434723c */ /* 0x040fe200000418a0 */
[----:B------:R-:W1:Y:S07]  /*4bb0*/  LDSM.16.MT88.4 R32, [R222+0x2900] ;  /* 0x00290000de20783b */ /* 0x000e6e0000004200 */
[----:B------:R-:W-:Y:S07]  /*4bc0*/  HMMA.16816.F32.BF16 R36, R4, R38, R164 ;  /* 0x000000260424723c */ /* 0x000fee00000418a4 */
[----:B---3--:R-:W-:-:S02]  /*4bd0*/  F2FP.BF16.PACK_AB R4, R202, R203 ;  /* 0x000000cbca04723e */ /* 0x008fc400000010ff */
[----:B----4-:R-:W-:Y:S02]  /*4be0*/  F2FP.BF16.PACK_AB R5, R182, R185 ;  /* 0x000000b9b605723e */ /* 0x010fe400000010ff */
[----:B------:R-:W-:Y:S02]  /*4bf0*/  F2FP.BF16.PACK_AB R6, R200, R201 ;  /* 0x000000c9c806723e */ /* 0x000fe400000010ff */
[----:B------:R-:W-:-:S07]  /*4c00*/  F2FP.BF16.PACK_AB R7, R181, R180 ;  /* 0x000000b4b507723e */ /* 0x000fce00000010ff */
[C---:B--2---:R-:W-:Y:S08]  /*4c10*/  HMMA.16816.F32.BF16 R132, R4.reuse, R8, R168 ;  /* 0x000000080484723c */ /* 0x044ff000000418a8 */
[C---:B-----5:R-:W-:Y:S08]  /*4c20*/  HMMA.16816.F32.BF16 R188, R4.reuse, R28, R116 ;  /* 0x0000001c04bc723c */ /* 0x060ff00000041874 */
[C---:B-1----:R-:W-:Y:S08]  /*4c30*/  HMMA.16816.F32.BF16 R112, R4.reuse, R16, R176 ;  /* 0x000000100470723c */ /* 0x042ff000000418b0 */
[C---:B------:R-:W-:Y:S08]  /*4c40*/  HMMA.16816.F32.BF16 R152, R4.reuse, R20, R152 ;  /* 0x000000140498723c */ /* 0x040ff00000041898 */
[C---:B------:R-:W-:Y:S01]  /*4c50*/  HMMA.16816.F32.BF16 R164, R4.reuse, R24, R124 ;  /* 0x0000001804a4723c */ /* 0x040fe2000004187c */
[----:B------:R-:W-:Y:S07]  /*4c60*/  LDSM.16.MT88.4 R124, [R221+0xd00] ;  /* 0x000d0000dd7c783b */ /* 0x000fee0000004200 */
[C---:B------:R-:W-:Y:S08]  /*4c70*/  HMMA.16816.F32.BF16 R192, R4.reuse, R32, R108 ;  /* 0x0000002004c0723c */ /* 0x040ff0000004186c */
[C---:B------:R-:W-:Y:S08]  /*4c80*/  HMMA.16816.F32.BF16 R120, R4.reuse, R18, R120 ;  /* 0x000000120478723c */ /* 0x040ff00000041878 */
[C---:B------:R-:W-:Y:S08]  /*4c90*/  HMMA.16816.F32.BF16 R136, R4.reuse, R10, R136 ;  /* 0x0000000a0488723c */ /* 0x040ff00000041888 */
[C---:B------:R-:W-:Y:S08]  /*4ca0*/  HMMA.16816.F32.BF16 R96, R4.reuse, R22, R96 ;  /* 0x000000160460723c */ /* 0x040ff00000041860 */
[C---:B------:R-:W-:Y:S08]  /*4cb0*/  HMMA.16816.F32.BF16 R168, R4.reuse, R26, R92 ;  /* 0x0000001a04a8723c */ /* 0x040ff0000004185c */
[C---:B------:R-:W-:Y:S08]  /*4cc0*/  HMMA.16816.F32.BF16 R88, R4.reuse, R30, R88 ;  /* 0x0000001e0458723c */ /* 0x040ff00000041858 */
[----:B------:R-:W-:Y:S07]  /*4cd0*/  HMMA.16816.F32.BF16 R116, R4, R34, R84 ;  /* 0x000000220474723c */ /* 0x000fee0000041854 */
[----:B------:R-:W-:-:S02]  /*4ce0*/  F2FP.BF16.PACK_AB R4, R101, R107 ;  /* 0x0000006b6504723e */ /* 0x000fc400000010ff */
[----:B------:R-:W-:Y:S02]  /*4cf0*/  F2FP.BF16.PACK_AB R5, R67, R100 ;  /* 0x000000644305723e */ /* 0x000fe400000010ff */
[----:B------:R-:W-:Y:S02]  /*4d00*/  F2FP.BF16.PACK_AB R6, R106, R102 ;  /* 0x000000666a06723e */ /* 0x000fe400000010ff */
[----:B------:R-:W-:-:S07]  /*4d10*/  F2FP.BF16.PACK_AB R7, R65, R66 ;  /* 0x000000424107723e */ /* 0x000fce00000010ff */
[C---:B------:R-:W-:Y:S07]  /*4d20*/  HMMA.16816.F32.BF16 R128, R4.reuse, R8, R76 ;  /* 0x000000080480723c */ /* 0x040fee000004184c */
[----:B------:R-:W-:Y:S01]  /*4d30*/  FFMA.FTZ R8, R207, c[0x0][0x2d0], -R12 ;  /* 0x0000b400cf087a23 */ /* 0x000fe2000001080c */
[----:B------:R-:W-:Y:S01]  /*4d40*/  HMMA.16816.F32.BF16 R108, R4, R10, R48 ;  /* 0x0000000a046c723c */ /* 0x000fe20000041830 */
[----:B------:R-:W-:Y:S02]  /*4d50*/  IMAD.MOV.U32 R207, RZ, RZ, R158 ;  /* 0x000000ffffcf7224 */ /* 0x000fe400078e009e */
[----:B------:R1:W-:Y:S01]  /*4d60*/  MUFU.EX2 R49, R8 ;  /* 0x0000000800317308 */ /* 0x0003e20000000800 */
[----:B------:R-:W-:-:S03]  /*4d70*/  FADD.FTZ R9, R239, R238 ;  /* 0x000000eeef097221 */ /* 0x000fc60000010000 */
[----:B------:R-:W-:Y:S01]  /*4d80*/  IMAD.MOV.U32 R51, RZ, RZ, R145 ;  /* 0x000000ffff337224 */ /* 0x000fe200078e0091 */
[C---:B------:R-:W-:Y:S01]  /*4d90*/  HMMA.16816.F32.BF16 R160, R4.reuse, R18, R56 ;  /* 0x0000001204a0723c */ /* 0x040fe20000041838 */
[----:B------:R-:W-:Y:S02]  /*4da0*/  IMAD.MOV.U32 R50, RZ, RZ, R146 ;  /* 0x000000ffff327224 */ /* 0x000fe400078e0092 */
[----:B------:R-:W-:Y:S02]  /*4db0*/  IMAD.MOV.U32 R11, RZ, RZ, R147 ;  /* 0x000000ffff0b7224 */ /* 0x000fe400078e0093 */
[----:B------:R-:W-:Y:S02]  /*4dc0*/  IMAD.MOV.U32 R10, RZ, RZ, R157 ;  /* 0x000000ffff0a7224 */ /* 0x000fe400078e009d */
[----:B------:R-:W2:Y:S01]  /*4dd0*/  LDSM.16.MT88.4 R156, [R221+0x1d00] ;  /* 0x001d0000dd9c783b */ /* 0x000ea20000004200 */
[----:B------:R-:W-:Y:S01]  /*4de0*/  HMMA.16816.F32.BF16 R56, R4, R22, R44 ;  /* 0x000000160438723c */ /* 0x000fe2000004182c */
[----:B-1----:R-:W-:-:S02]  /*4df0*/  FFMA.FTZ R8, R206, c[0x0][0x2d0], -R12 ;  /* 0x0000b400ce087a23 */ /* 0x002fc4000001080c */
[----:B------:R-:W-:Y:S02]  /*4e00*/  IMAD.MOV.U32 R206, RZ, RZ, R15 ;  /* 0x000000ffffce7224 */ /* 0x000fe400078e000f */
[----:B------:R1:W3:Y:S03]  /*4e10*/  MUFU.EX2 R48, R8 ;  /* 0x0000000800307308 */ /* 0x0002e60000000800 */
[C---:B------:R-:W-:Y:S08]  /*4e20*/  HMMA.16816.F32.BF16 R68, R4.reuse, R24, R68 ;  /* 0x000000180444723c */ /* 0x040ff00000041844 */
[----:B------:R-:W-:Y:S01]  /*4e30*/  HMMA.16816.F32.BF16 R144, R4, R20, R72 ;  /* 0x000000140490723c */ /* 0x000fe20000041848 */
[----:B-1----:R-:W-:-:S07]  /*4e40*/  FFMA.FTZ R8, R205, c[0x0][0x2d0], -R12 ;  /* 0x0000b400cd087a23 */ /* 0x002fce000001080c */
[C---:B------:R-:W-:Y:S01]  /*4e50*/  HMMA.16816.F32.BF16 R176, R4.reuse, R16, R80 ;  /* 0x0000001004b0723c */ /* 0x040fe20000041850 */
[----:B------:R-:W1:Y:S01]  /*4e60*/  LDSM.16.MT88.4 R80, [R221+0x2d00] ;  /* 0x002d0000dd50783b */ /* 0x000e620000004200 */
[----:B---3--:R-:W-:Y:S01]  /*4e70*/  F2FP.BF16.PACK_AB R92, R48, R49 ;  /* 0x00000031305c723e */ /* 0x008fe200000010ff */
[----:B------:R3:W-:Y:S05]  /*4e80*/  MUFU.EX2 R44, R8 ;  /* 0x00000008002c7308 */ /* 0x0007ea0000000800 */
[C---:B------:R-:W-:Y:S08]  /*4e90*/  HMMA.16816.F32.BF16 R40, R4.reuse, R26, R40 ;  /* 0x0000001a0428723c */ /* 0x040ff00000041828 */
[----:B------:R-:W-:Y:S01]  /*4ea0*/  HMMA.16816.F32.BF16 R60, R4, R28, R60 ;  /* 0x0000001c043c723c */ /* 0x000fe2000004183c */
[----:B---3--:R-:W-:-:S04]  /*4eb0*/  FFMA.FTZ R8, R204, c[0x0][0x2d0], -R12 ;  /* 0x0000b400cc087a23 */ /* 0x008fc8000001080c */
[----:B------:R3:W4:Y:S03]  /*4ec0*/  MUFU.EX2 R24, R8 ;  /* 0x0000000800187308 */ /* 0x0007260000000800 */
[C---:B------:R-:W-:Y:S08]  /*4ed0*/  HMMA.16816.F32.BF16 R52, R4.reuse, R30, R52 ;  /* 0x0000001e0434723c */ /* 0x040ff00000041834 */
[----:B------:R-:W-:Y:S01]  /*4ee0*/  HMMA.16816.F32.BF16 R84, R4, R32, R196 ;  /* 0x000000200454723c */ /* 0x000fe200000418c4 */
[----:B---3--:R-:W-:-:S07]  /*4ef0*/  FFMA.FTZ R8, R214, c[0x0][0x2d0], -R3 ;  /* 0x0000b400d6087a23 */ /* 0x008fce0000010803 */
[----:B------:R-:W-:Y:S01]  /*4f00*/  HMMA.16816.F32.BF16 R36, R4, R34, R36 ;  /* 0x000000220424723c */ /* 0x000fe20000041824 */
[----:B------:R-:W3:Y:S01]  /*4f10*/  LDSM.16.MT88.4 R4, [R222+0x2d00] ;  /* 0x002d0000de04783b */ /* 0x000ee20000004200 */
[----:B----4-:R-:W-:Y:S01]  /*4f20*/  F2FP.BF16.PACK_AB R94, R24, R44 ;  /* 0x0000002c185e723e */ /* 0x010fe200000010ff */
[----:B------:R4:W-:Y:S02]  /*4f30*/  MUFU.EX2 R23, R8 ;  /* 0x0000000800177308 */ /* 0x0009e40000000800 */
[----:B----4-:R-:W-:-:S06]  /*4f40*/  FFMA.FTZ R8, R216, c[0x0][0x2d0], -R3 ;  /* 0x0000b400d8087a23 */ /* 0x010fcc0000010803 */
[----:B------:R4:W5:Y:S02]  /*4f50*/  MUFU.EX2 R22, R8 ;  /* 0x0000000800167308 */ /* 0x0009640000000800 */
[--C-:B----4-:R-:W-:Y:S01]  /*4f60*/  FFMA.FTZ R8, R213, c[0x0][0x2d0], -R3.reuse ;  /* 0x0000b400d5087a23 */ /* 0x110fe20000010803 */
[----:B-----5:R-:W-:Y:S01]  /*4f70*/  F2FP.BF16.PACK_AB R93, R22, R23 ;  /* 0x00000017165d723e */ /* 0x020fe200000010ff */
[----:B------:R-:W-:-:S04]  /*4f80*/  FFMA.FTZ R3, R208, c[0x0][0x2d0], -R3 ;  /* 0x0000b400d0037a23 */ /* 0x000fc80000010803 */
[----:B------:R4:W-:Y:S08]  /*4f90*/  MUFU.EX2 R20, R8 ;  /* 0x0000000800147308 */ /* 0x0009f00000000800 */
[----:B------:R5:W1:Y:S01]  /*4fa0*/  MUFU.EX2 R21, R3 ;  /* 0x0000000300157308 */ /* 0x000a620000000800 */
[----:B----4-:R-:W-:Y:S02]  /*4fb0*/  FADD.FTZ R8, R207, R206 ;  /* 0x000000cecf087221 */ /* 0x010fe40000010000 */
[----:B-----5:R-:W-:Y:S01]  /*4fc0*/  FFMA.FTZ R3, R232, c[0x0][0x2d0], -R0 ;  /* 0x0000b400e8037a23 */ /* 0x020fe20000010800 */
[----:B-1----:R-:W-:-:S04]  /*4fd0*/  F2FP.BF16.PACK_AB R95, R21, R20 ;  /* 0x00000014155f723e */ /* 0x002fc800000010ff */
[----:B------:R1:W-:Y:S03]  /*4fe0*/  MUFU.EX2 R19, R3 ;  /* 0x0000000300137308 */ /* 0x0003e60000000800 */
[C---:B--2---:R-:W-:Y:S08]  /*4ff0*/  HMMA.16816.F32.BF16 R148, R92.reuse, R156, R152 ;  /* 0x0000009c5c94723c */ /* 0x044ff00000041898 */
[----:B------:R-:W-:Y:S01]  /*5000*/  HMMA.16816.F32.BF16 R152, R92, R158, R96 ;  /* 0x0000009e5c98723c */ /* 0x000fe20000041860 */
[----:B-1----:R-:W-:-:S04]  /*5010*/  FFMA.FTZ R3, R231, c[0x0][0x2d0], -R0 ;  /* 0x0000b400e7037a23 */ /* 0x002fc80000010800 */
[----:B------:R1:W2:Y:S03]  /*5020*/  MUFU.EX2 R18, R3 ;  /* 0x0000000300127308 */ /* 0x0002a60000000800 */
[C---:B------:R-:W-:Y:S08]  /*5030*/  HMMA.16816.F32.BF16 R76, R92.reuse, R82, R88 ;  /* 0x000000525c4c723c */ /* 0x040ff00000041858 */
[----:B---3--:R-:W-:Y:S01]  /*5040*/  HMMA.16816.F32.BF16 R88, R92, R4, R192 ;  /* 0x000000045c58723c */ /* 0x008fe200000418c0 */
[--C-:B-1----:R-:W-:Y:S01]  /*5050*/  FFMA.FTZ R3, R237, c[0x0][0x2d0], -R0.reuse ;  /* 0x0000b400ed037a23 */ /* 0x102fe20000010800 */
[----:B--2---:R-:W-:Y:S01]  /*5060*/  F2FP.BF16.PACK_AB R96, R18, R19 ;  /* 0x000000131260723e */ /* 0x004fe200000010ff */
[----:B------:R-:W-:-:S05]  /*5070*/  FFMA.FTZ R0, R215, c[0x0][0x2d0], -R0 ;  /* 0x0000b400d7007a23 */ /* 0x000fca0000010800 */
[C---:B------:R-:W-:Y:S01]  /*5080*/  HMMA.16816.F32.BF16 R112, R92.reuse, R124, R112 ;  /* 0x0000007c5c70723c */ /* 0x040fe20000041870 */
[----:B------:R1:W-:Y:S07]  /*5090*/  MUFU.EX2 R17, R3 ;  /* 0x0000000300117308 */ /* 0x0003ee0000000800 */
[C---:B------:R-:W-:Y:S01]  /*50a0*/  HMMA.16816.F32.BF16 R120, R92.reuse, R126, R120 ;  /* 0x0000007e5c78723c */ /* 0x040fe20000041878 */
[----:B------:R2:W3:Y:S07]  /*50b0*/  MUFU.EX2 R16, R0 ;  /* 0x0000000000107308 */ /* 0x0004ee0000000800 */
[----:B------:R-:W-:Y:S01]  /*50c0*/  HMMA.16816.F32.BF16 R132, R92, R140, R132 ;  /* 0x0000008c5c84723c */ /* 0x000fe20000041884 */
[----:B-1----:R-:W-:-:S02]  /*50d0*/  FADD.FTZ R3, R11, R10 ;  /* 0x0000000a0b037221 */ /* 0x002fc40000010000 */
[----:B------:R-:W-:Y:S02]  /*50e0*/  FADD.FTZ R11, R241, R9 ;  /* 0x00000009f10b7221 */ /* 0x000fe40000010000 */
[----:B------:R-:W-:Y:S02]  /*50f0*/  FADD.FTZ R10, R50, R8 ;  /* 0x00000008320a7221 */ /* 0x000fe40000010000 */
[----:B------:R-:W-:Y:S01]  /*5100*/  FADD.FTZ R9, R51, R3 ;  /* 0x0000000333097221 */ /* 0x000fe20000010000 */
[C---:B------:R-:W-:Y:S01]  /*5110*/  HMMA.16816.F32.BF16 R136, R92.reuse, R142, R136 ;  /* 0x0000008e5c88723c */ /* 0x040fe20000041888 */
[--C-:B--2---:R-:W-:Y:S01]  /*5120*/  FFMA.FTZ R0, R252, c[0x0][0x2d0], -R13.reuse ;  /* 0x0000b400fc007a23 */ /* 0x104fe2000001080d */
[----:B---3--:R-:W-:Y:S01]  /*5130*/  F2FP.BF16.PACK_AB R98, R16, R17 ;  /* 0x000000111062723e */ /* 0x008fe200000010ff */
[----:B------:R-:W-:Y:S02]  /*5140*/  FADD.FTZ R3, R187, R10 ;  /* 0x0000000abb037221 */ /* 0x000fe40000010000 */
[----:B------:R1:W-:Y:S03]  /*5150*/  MUFU.EX2 R12, R0 ;  /* 0x00000000000c7308 */ /* 0x0003e60000000800 */
[C---:B------:R-:W-:Y:S08]  /*5160*/  HMMA.16816.F32.BF16 R164, R92.reuse, R172, R164 ;  /* 0x000000ac5ca4723c */ /* 0x040ff000000418a4 */
[----:B------:R-:W-:Y:S01]  /*5170*/  HMMA.16816.F32.BF16 R168, R92, R174, R168 ;  /* 0x000000ae5ca8723c */ /* 0x000fe200000418a8 */
[----:B-1----:R-:W-:-:S07]  /*5180*/  FFMA.FTZ R0, R251, c[0x0][0x2d0], -R13 ;  /* 0x0000b400fb007a23 */ /* 0x002fce000001080d */
[C---:B------:R-:W-:Y:S01]  /*5190*/  HMMA.16816.F32.BF16 R72, R92.reuse, R80, R188 ;  /* 0x000000505c48723c */ /* 0x040fe200000418bc */
[----:B------:R1:W2:Y:S07]  /*51a0*/  MUFU.EX2 R14, R0 ;  /* 0x00000000000e7308 */ /* 0x0002ae0000000800 */
[----:B------:R-:W-:Y:S01]  /*51b0*/  HMMA.16816.F32.BF16 R92, R92, R6, R116 ;  /* 0x000000065c5c723c */ /* 0x000fe20000041874 */
[----:B-1----:R-:W-:Y:S01]  /*51c0*/  FFMA.FTZ R0, R250, c[0x0][0x2d0], -R13 ;  /* 0x0000b400fa007a23 */ /* 0x002fe2000001080d */
[----:B--2---:R-:W-:-:S03]  /*51d0*/  F2FP.BF16.PACK_AB R97, R14, R12 ;  /* 0x0000000c0e61723e */ /* 0x004fc600000010ff */
[----:B------:R1:W-:Y:S02]  /*51e0*/  MUFU.EX2 R15, R0 ;  /* 0x00000000000f7308 */ /* 0x0003e40000000800 */
[----:B-1----:R-:W-:-:S06]  /*51f0*/  FFMA.FTZ R0, R230, c[0x0][0x2d0], -R13 ;  /* 0x0000b400e6007a23 */ /* 0x002fcc000001080d */
[----:B------:R1:W2:Y:S02]  /*5200*/  MUFU.EX2 R13, R0 ;  /* 0x00000000000d7308 */ /* 0x0002a40000000800 */
[----:B-1----:R-:W-:Y:S01]  /*5210*/  FADD.FTZ R0, R247, R242 ;  /* 0x000000f2f7007221 */ /* 0x002fe20000010000 */
[----:B--2---:R-:W-:-:S03]  /*5220*/  F2FP.BF16.PACK_AB R99, R13, R15 ;  /* 0x0000000f0d63723e */ /* 0x004fc600000010ff */
[----:B------:R-:W-:-:S04]  /*5230*/  FADD.FTZ R0, R248, R0 ;  /* 0x00000000f8007221 */ /* 0x000fc80000010000 */
[----:B------:R-:W-:Y:S01]  /*5240*/  FADD.FTZ R8, R249, R0 ;  /* 0x00000000f9087221 */ /* 0x000fe20000010000 */
[----:B------:R-:W-:Y:S01]  /*5250*/  HMMA.16816.F32.BF16 R84, R96, R4, R84 ;  /* 0x000000046054723c */ /* 0x000fe20000041854 */
[----:B------:R-:W-:Y:S02]  /*5260*/  FADD.FTZ R0, R186, R9 ;  /* 0x00000009ba007221 */ /* 0x000fe40000010000 */
[----:B------:R-:W-:-:S04]  /*5270*/  FADD.FTZ R9, R229, R8 ;  /* 0x00000008e5097221 */ /* 0x000fc80000010000 */
        /* <DEDUP_REMOVED lines=54> */
[----:B------:R-:W-:Y:S01]  /*55e0*/  FADD.FTZ R5, R20, R5 ;  /* 0x0000000514057221 */ /* 0x000fe20000010000 */
[----:B------:R1:W-:Y:S01]  /*55f0*/  STL [R1+0x8], R0 ;  /* 0x0000080001007387 */ /* 0x0003e20000100800 */
[----:B------:R-:W-:Y:S02]  /*5600*/  FADD.FTZ R4, R44, R4 ;  /* 0x000000042c047221 */ /* 0x000fe40000010000 */
[----:B------:R-:W-:Y:S02]  /*5610*/  FADD.FTZ R6, R13, R3 ;  /* 0x000000030d067221 */ /* 0x000fe40000010000 */
[----:B------:R-:W-:-:S03]  /*5620*/  FADD.FTZ R3, R24, R4 ;  /* 0x0000000418037221 */ /* 0x000fc60000010000 */
[----:B------:R2:W-:Y:S01]  /*5630*/  STL [R1+0xc], R6 ;  /* 0x00000c0601007387 */ /* 0x0005e20000100800 */
[----:B-1----:R-:W-:-:S05]  /*5640*/  FADD.FTZ R0, R21, R5 ;  /* 0x0000000515007221 */ /* 0x002fca0000010000 */
[----:B------:R2:W-:Y:S04]  /*5650*/  STL [R1+0x14], R0 ;  /* 0x0000140001007387 */ /* 0x0005e80000100800 */
[----:B------:R2:W-:Y:S01]  /*5660*/  STL [R1+0x10], R3 ;  /* 0x0000100301007387 */ /* 0x0005e20000100800 */
[----:B------:R-:W-:Y:S05]  /*5670*/  @!P2 BRA `(.L_x_32) ;  /* 0x00003f300000a947 */ /* 0x000fea0003800000 */
[----:B------:R-:W3:Y:S01]  /*5680*/  LDL.LU R187, [R1] ;  /* 0x0000000001bb7983 */ /* 0x000ee20000300800 */
[----:B------:R-:W-:Y:S01]  /*5690*/  SHF.R.S32.HI R186, RZ, 0x1f, R64 ;  /* 0x0000001fffba7819 */ /* 0x000fe20000011440 */
[----:B------:R-:W-:Y:S02]  /*56a0*/  IMAD.SHL.U32 R250, R64, 0x2, RZ ;  /* 0x0000000240fa7824 */ /* 0x000fe400078e00ff */
[----:B------:R-:W-:Y:S01]  /*56b0*/  IMAD.SHL.U32 R248, R184, 0x2, RZ ;  /* 0x00000002b8f87824 */ /* 0x000fe200078e00ff */
[----:B------:R-:W-:Y:S01]  /*56c0*/  SHF.L.U64.HI R251, R64, 0x1, R186 ;  /* 0x0000000140fb7819 */ /* 0x000fe200000102ba */
[----:B------:R-:W-:Y:S01]  /*56d0*/  IMAD.SHL.U32 R246, R183, 0x2, RZ ;  /* 0x00000002b7f67824 */ /* 0x000fe200078e00ff */
[----:B------:R-:W-:Y:S01]  /*56e0*/  SHF.R.S32.HI R186, RZ, 0x1f, R183 ;  /* 0x0000001fffba7819 */ /* 0x000fe200000114b7 */
[----:B------:R-:W-:-:S02]  /*56f0*/  IMAD.MOV.U32 R100, RZ, RZ, R104 ;  /* 0x000000ffff647224 */ /* 0x000fc400078e0068 */
[----:B--2---:R-:W-:Y:S01]  /*5700*/  IMAD.MOV.U32 R3, RZ, RZ, R105 ;  /* 0x000000ffff037224 */ /* 0x004fe200078e0069 */
[----:B------:R-:W-:Y:S01]  /*5710*/  SHF.L.U64.HI R247, R183, 0x1, R186 ;  /* 0x00000001b7f77819 */ /* 0x000fe200000102ba */
[----:B------:R-:W-:Y:S02]  /*5720*/  IMAD.MOV.U32 R107, RZ, RZ, R2 ;  /* 0x000000ffff6b7224 */ /* 0x000fe400078e0002 */
[----:B------:R-:W-:Y:S01]  /*5730*/  IMAD.MOV.U32 R106, RZ, RZ, R103 ;  /* 0x000000ffff6a7224 */ /* 0x000fe200078e0067 */
[----:B---3--:R-:W-:Y:S02]  /*5740*/  IADD3 R245, R187, -0x2, RZ ;  /* 0xfffffffebbf57810 */ /* 0x008fe40007ffe0ff */
[----:B------:R-:W-:-:S04]  /*5750*/  SHF.R.S32.HI R187, RZ, 0x1f, R184 ;  /* 0x0000001fffbb7819 */ /* 0x000fc800000114b8 */
[----:B------:R-:W-:Y:S01]  /*5760*/  SHF.L.U64.HI R249, R184, 0x1, R187 ;  /* 0x00000001b8f97819 */ /* 0x000fe200000102bb */
[----:B------:R-:W-:Y:S05]  /*5770*/  BRA `(.L_x_33) ;  /* 0x000003e000007947 */ /* 0x000fea0003800000 */
.L_x_35:
[----:B------:R-:W2:Y:S01]  /*5780*/  LDL R2, [R1+0x18] ;  /* 0x0000180001027983 */ /* 0x000ea20000100800 */
[----:B------:R-:W-:Y:S02]  /*5790*/  IMAD.MOV.U32 R227, RZ, RZ, RZ ;  /* 0x000000ffffe37224 */ /* 0x000fe400078e00ff */
[----:B------:R-:W-:Y:S01]  /*57a0*/  IMAD.MOV.U32 R103, RZ, RZ, c[0x0][0x2b8] ;  /* 0x0000ae00ff677624 */ /* 0x000fe200078e00ff */
[----:B------:R-:W3:Y:S04]  /*57b0*/  LDL R101, [R1+0x4] ;  /* 0x0000040001657983 */ /* 0x000ee80000100800 */
[----:B------:R-:W4:Y:S01]  /*57c0*/  LDL.64 R104, [R1+0x20] ;  /* 0x0000200001687983 */ /* 0x000f220000100a00 */
[----:B------:R-:W-:Y:S03]  /*57d0*/  ISETP.NE.AND P2, PT, R103, 0x1, PT ;  /* 0x000000016700780c */ /* 0x000fe60003f45270 */
[----:B------:R-:W5:Y:S01]  /*57e0*/  LDL R252, [R1+0x28] ;  /* 0x0000280001fc7983 */ /* 0x000f620000100800 */
[----:B--2---:R-:W-:Y:S05]  /*57f0*/  IMAD R2, R245, 0x40, R2 ;  /* 0x00000040f5027824 */ /* 0x004fea00078e0202 */
[----:B---3--:R-:W-:Y:S02]  /*5800*/  IADD3 R2, R2, -0x40, R101 ;  /* 0xffffffc002027810 */ /* 0x008fe40007ffe065 */
[----:B------:R-:W1:Y:S03]  /*5810*/  S2R R101, SR_CTAID.Y ;  /* 0x0000000000657919 */ /* 0x000e660000002600 */
[----:B------:R-:W-:Y:S04]  /*5820*/  @P2 IMAD.HI.U32 R4, R2, c[0x0][0x2bc], RZ ;  /* 0x0000af0002042a27 */ /* 0x000fe800078e00ff */
[----:B------:R-:W-:Y:S01]  /*5830*/  IMAD.MOV.U32 R0, RZ, RZ, R2 ;  /* 0x000000ffff007224 */ /* 0x000fe200078e0002 */
[----:B------:R-:W-:Y:S04]  /*5840*/  @P2 SHF.R.U32.HI R0, RZ, c[0x0][0x2c0], R4 ;  /* 0x0000b000ff002a19 */ /* 0x000fe80000011604 */
[C---:B----4-:R-:W-:Y:S04]  /*5850*/  @!P3 IADD3 R5, P0, R0.reuse, R104, RZ ;  /* 0x000000680005b210 */ /* 0x050fe80007f1e0ff */
[C---:B-----5:R-:W-:Y:S02]  /*5860*/  @!P3 LEA.HI.X.SX32 R6, R0.reuse, R252, 0x1, P0 ;  /* 0x000000fc0006b211 */ /* 0x060fe400000f0eff */
[----:B------:R-:W2:Y:S01]  /*5870*/  S2R R252, SR_CTAID.Y ;  /* 0x0000000000fc7919 */ /* 0x000ea20000002600 */
[C---:B------:R-:W-:Y:S02]  /*5880*/  @!P3 LEA R4, P0, R5.reuse, c[0x0][0x2a0], 0x2 ;  /* 0x0000a8000504ba11 */ /* 0x040fe400078010ff */
[----:B------:R-:W-:Y:S02]  /*5890*/  IADD3 R0, -R0, RZ, RZ ;  /* 0x000000ff00007210 */ /* 0x000fe40007ffe1ff */
[----:B------:R-:W-:Y:S01]  /*58a0*/  @!P3 LEA.HI.X R5, R5, c[0x0][0x2a4], R6, 0x2, P0 ;  /* 0x0000a9000505ba11 */ /* 0x000fe200000f1406 */
[C---:B-1----:R-:W-:Y:S04]  /*58b0*/  IMAD.WIDE.U32 R104, R101.reuse, c[0x0][0x1e8], RZ ;  /* 0x00007a0065687a25 */ /* 0x042fe800078e00ff */
[----:B------:R1:W3:Y:S01]  /*58c0*/  @!P3 LDG.E R227, [R4.64] ;  /* 0x0000000604e3b981 */ /* 0x0002e2000c1e1900 */
[----:B------:R-:W-:Y:S05]  /*58d0*/  IMAD R228, R0, c[0x0][0x2b8], R2 ;  /* 0x0000ae0000e47a24 */ /* 0x000fea00078e0202 */
[----:B------:R-:W-:Y:S05]  /*58e0*/  SHF.R.S32.HI R0, RZ, 0x1f, R228 ;  /* 0x0000001fff007819 */ /* 0x000fea00000114e4 */
[----:B------:R-:W-:Y:S01]  /*58f0*/  IMAD R0, R0, c[0x0][0x1e0], RZ ;  /* 0x0000780000007a24 */ /* 0x000fe200078e02ff */
[----:B--2---:R-:W-:Y:S03]  /*5900*/  SHF.R.S32.HI R252, RZ, 0x1f, R252 ;  /* 0x0000001ffffc7819 */ /* 0x004fe600000114fc */
[----:B------:R-:W-:Y:S02]  /*5910*/  IMAD R0, R228, c[0x0][0x1e4], R0 ;  /* 0x00007900e4007a24 */ /* 0x000fe400078e0200 */
[----:B------:R-:W-:Y:S04]  /*5920*/  IMAD R252, R252, c[0x0][0x1e8], RZ ;  /* 0x00007a00fcfc7a24 */ /* 0x000fe800078e02ff */
[----:B------:R-:W-:Y:S02]  /*5930*/  IMAD R252, R101, c[0x0][0x1ec], R252 ;  /* 0x00007b0065fc7a24 */ /* 0x000fe400078e02fc */
[----:B-1----:R-:W-:Y:S04]  /*5940*/  IMAD.WIDE.U32 R4, R228, c[0x0][0x1e0], RZ ;  /* 0x00007800e4047a25 */ /* 0x002fe800078e00ff */
[----:B------:R-:W-:Y:S02]  /*5950*/  IMAD.IADD R5, R5, 0x1, R0 ;  /* 0x0000000105057824 */ /* 0x000fe400078e0200 */
[----:B------:R-:W-:Y:S01]  /*5960*/  IMAD.IADD R252, R105, 0x1, R252 ;  /* 0x0000000169fc7824 */ /* 0x000fe200078e02fc */
[----:B---3--:R-:W-:Y:S01]  /*5970*/  SHF.R.S32.HI R2, RZ, 0x1f, R227 ;  /* 0x0000001fff027819 */ /* 0x008fe200000114e3 */
[C---:B------:R-:W-:Y:S04]  /*5980*/  IMAD.WIDE.U32 R4, R227.reuse, c[0x0][0x1f0], R4 ;  /* 0x00007c00e3047a25 */ /* 0x040fe800078e0004 */
[----:B------:R-:W-:Y:S01]  /*5990*/  IMAD R2, R2, c[0x0][0x1f0], RZ ;  /* 0x00007c0002027a24 */ /* 0x000fe200078e02ff */
[----:B------:R-:W-:Y:S03]  /*59a0*/  IADD3 R0, P0, R104, R4, RZ ;  /* 0x0000000468007210 */ /* 0x000fe60007f1e0ff */
[----:B------:R-:W-:Y:S05]  /*59b0*/  IMAD R2, R227, c[0x0][0x1f4], R2 ;  /* 0x00007d00e3027a24 */ /* 0x000fea00078e0202 */
[----:B------:R-:W-:Y:S02]  /*59c0*/  IADD3.X R2, R252, R5, R2, P0, !PT ;  /* 0x00000005fc027210 */ /* 0x000fe400007fe402 */
[C---:B------:R-:W-:Y:S04]  /*59d0*/  LEA R6, P0, R0.reuse, c[0x0][0x1c8], 0x1 ;  /* 0x0000720000067a11 */ /* 0x040fe800078008ff */
[----:B------:R-:W-:Y:S01]  /*59e0*/  LEA.HI.X R2, R0, c[0x0][0x1cc], R2, 0x1, P0 ;  /* 0x0000730000027a11 */ /* 0x000fe200000f0c02 */
[----:B------:R-:W1:Y:S04]  /*59f0*/  SHFL.IDX PT, R4, R6, RZ, 0x1c1f ;  /* 0x001c1fff06047589 */ /* 0x000e6800000e0000 */
[----:B------:R2:W3:Y:S04]  /*5a00*/  SHFL.IDX PT, R0, R6, 0x1, 0x1c1f ;  /* 0x003c1f0006007f89 */ /* 0x0004e800000e0000 */
[----:B------:R-:W4:Y:S04]  /*5a10*/  SHFL.IDX PT, R5, R2, RZ, 0x1c1f ;  /* 0x001c1fff02057589 */ /* 0x000f2800000e0000 */
[----:B------:R-:W5:Y:S01]  /*5a20*/  SHFL.IDX PT, R2, R2, 0x1, 0x1c1f ;  /* 0x003c1f0002027f89 */ /* 0x000f6200000e0000 */
[C---:B-1----:R-:W-:Y:S02]  /*5a30*/  IADD3 R12, P1, R4.reuse, R248, RZ ;  /* 0x000000f8040c7210 */ /* 0x042fe40007f3e0ff */
[-C--:B--2---:R-:W-:Y:S02]  /*5a40*/  IADD3 R6, P0, R4, R250.reuse, RZ ;  /* 0x000000fa04067210 */ /* 0x084fe40007f1e0ff */
[----:B---3--:R-:W-:Y:S03]  /*5a50*/  IADD3 R8, P2, R0, R250, RZ ;  /* 0x000000fa00087210 */ /* 0x008fe60007f5e0ff */
[C-C-:B----4-:R-:W-:Y:S01]  /*5a60*/  IMAD.X R7, R5.reuse, 0x1, R251.reuse, P0 ;  /* 0x0000000105077824 */ /* 0x150fe200000e06fb */
[-C--:B------:R-:W-:Y:S02]  /*5a70*/  IADD3 R10, P0, R4, R246.reuse, RZ ;  /* 0x000000f6040a7210 */ /* 0x080fe40007f1e0ff */
[CC--:B------:R-:W-:Y:S01]  /*5a80*/  IADD3.X R13, R5.reuse, R249.reuse, RZ, P1, !PT ;  /* 0x000000f9050d7210 */ /* 0x0c0fe20000ffe4ff */
[----:B-----5:R-:W-:Y:S01]  /*5a90*/  IMAD.X R9, R2, 0x1, R251, P2 ;  /* 0x0000000102097824 */ /* 0x020fe200010e06fb */
[----:B------:R1:W-:Y:S01]  /*5aa0*/  LDGSTS.E.BYPASS.LTC128B.128 [R226+0x3100], [R6.64], !P6 ;  /* 0x0310000006e27fae */ /* 0x0003e2000f101d46 */
[--C-:B------:R-:W-:Y:S01]  /*5ab0*/  IMAD.X R11, R5, 0x1, R247.reuse, P0 ;  /* 0x00000001050b7824 */ /* 0x100fe200000e06f7 */
[----:B------:R-:W-:Y:S02]  /*5ac0*/  IADD3 R4, P0, R0, R246, RZ ;  /* 0x000000f600047210 */ /* 0x000fe40007f1e0ff */
[----:B------:R2:W-:Y:S03]  /*5ad0*/  LDGSTS.E.BYPASS.LTC128B.128 [R226+0x4100], [R12.64], !P5 ;  /* 0x041000000ce27fae */ /* 0x0005e6000e901d46 */
[----:B------:R-:W-:Y:S01]  /*5ae0*/  IMAD.X R5, R2, 0x1, R247, P0 ;  /* 0x0000000102057824 */ /* 0x000fe200000e06f7 */
[----:B------:R2:W-:Y:S04]  /*5af0*/  LDGSTS.E.BYPASS.LTC128B.128 [R226+0x5100], [R10.64], !P4 ;  /* 0x051000000ae27fae */ /* 0x0005e8000e101d46 */
[----:B------:R2:W-:Y:S01]  /*5b00*/  LDGSTS.E.BYPASS.LTC128B.128 [R226+0x3900], [R8.64], !P6 ;  /* 0x0390000008e27fae */ /* 0x0005e2000f101d46 */
[----:B-1----:R-:W-:Y:S04]  /*5b10*/  IADD3 R6, P1, R0, R248, RZ ;  /* 0x000000f800067210 */ /* 0x002fe80007f3e0ff */
[----:B------:R-:W-:Y:S05]  /*5b20*/  IADD3.X R7, R2, R249, RZ, P1, !PT ;  /* 0x000000f902077210 */ /* 0x000fea0000ffe4ff */
[----:B------:R2:W-:Y:S04]  /*5b30*/  LDGSTS.E.BYPASS.LTC128B.128 [R226+0x4900], [R6.64], !P5 ;  /* 0x0490000006e27fae */ /* 0x0005e8000e901d46 */
[----:B------:R2:W-:Y:S01]  /*5b40*/  LDGSTS.E.BYPASS.LTC128B.128 [R226+0x5900], [R4.64], !P4 ;  /* 0x0590000004e27fae */ /* 0x0005e2000e101d46 */
[----:B------:R-:W-:-:S05]  /*5b50*/  BRA `(.L_x_34) ;  /* 0x0000138000007947 */ /* 0x000fca0003800000 */
.L_x_33:
[----:B------:R-:W-:Y:S04]  /*5b60*/  DEPBAR.LE SB0, 0x0 ;  /* 0x000080000000791a */ /* 0x000fe80000000000 */
[----:B------:R-:W-:Y:S01]  /*5b70*/  BAR.SYNC.DEFER_BLOCKING 0x0 ;  /* 0x0000000000007b1d */ /* 0x000fe20000010000 */
[----:B------:R-:W-:Y:S01]  /*5b80*/  SHF.R.S32.HI R0, RZ, 0x1f, R228 ;  /* 0x0000001fff007819 */ /* 0x000fe200000114e4 */
[----:B------:R-:W-:Y:S01]  /*5b90*/  IMAD.WIDE.U32 R102, R228, c[0x0][0x208], RZ ;  /* 0x00008200e4667a25 */ /* 0x000fe200078e00ff */
[----:B------:R-:W-:Y:S03]  /*5ba0*/  SHF.R.S32.HI R2, RZ, 0x1f, R227 ;  /* 0x0000001fff027819 */ /* 0x000fe600000114e3 */
[----:B------:R-:W-:Y:S02]  /*5bb0*/  IMAD R0, R0, c[0x0][0x208], RZ ;  /* 0x0000820000007a24 */ /* 0x000fe400078e02ff */
[----:B------:R-:W-:Y:S02]  /*5bc0*/  IMAD R2, R2, c[0x0][0x218], RZ ;  /* 0x0000860002027a24 */ /* 0x000fe400078e02ff */
[----:B------:R-:W-:Y:S02]  /*5bd0*/  IMAD R0, R228, c[0x0][0x20c], R0 ;  /* 0x00008300e4007a24 */ /* 0x000fe400078e0200 */
[----:B------:R-:W-:Y:S03]  /*5be0*/  IMAD R2, R227, c[0x0][0x21c], R2 ;  /* 0x00008700e3027a24 */ /* 0x000fe600078e0202 */
[----:B------:R-:W-:Y:S05]  /*5bf0*/  IADD3 R103, R103, R0, RZ ;  /* 0x0000000067677210 */ /* 0x000fea0007ffe0ff */
[----:B------:R-:W-:Y:S01]  /*5c00*/  IMAD.WIDE.U32 R102, R227, c[0x0][0x218], R102 ;  /* 0x00008600e3667a25 */ /* 0x000fe200078e0066 */
[----:B------:R-:W-:Y:S08]  /*5c10*/  LDSM.16.M88.4 R64, [R224+0x6100] ;  /* 0x00610000e040783b */ /* 0x000ff00000000200 */
[----:B------:R-:W1:Y:S08]  /*5c20*/  LDSM.16.M88.4 R16, [R220+0x3100] ;  /* 0x00310000dc10783b */ /* 0x000e700000000200 */
[----:B------:R-:W2:Y:S08]  /*5c30*/  LDSM.16.M88.4 R60, [R224+0x7100] ;  /* 0x00710000e03c783b */ /* 0x000eb00000000200 */
[----:B------:R-:W3:Y:S08]  /*5c40*/  LDSM.16.M88.4 R32, [R220+0x3500] ;  /* 0x00350000dc20783b */ /* 0x000ef00000000200 */
[----:B------:R-:W4:Y:S08]  /*5c50*/  LDSM.16.M88.4 R48, [R220+0x3900] ;  /* 0x00390000dc30783b */ /* 0x000f300000000200 */
[----:B------:R-:W5:Y:S01]  /*5c60*/  LDSM.16.M88.4 R108, [R220+0x3d00] ;  /* 0x003d0000dc6c783b */ /* 0x000f620000000200 */
[-C--:B-1----:R-:W-:Y:S07]  /*5c70*/  HMMA.16816.F32.BF16 R4, R64, R16.reuse, RZ ;  /* 0x000000104004723c */ /* 0x082fee00000418ff */
[----:B------:R-:W-:Y:S01]  /*5c80*/  LDSM.16.M88.4 R176, [R225+0x6100] ;  /* 0x00610000e1b0783b */ /* 0x000fe20000000200 */
[C---:B--2---:R-:W-:Y:S07]  /*5c90*/  HMMA.16816.F32.BF16 R8, R60.reuse, R16, RZ ;  /* 0x000000103c08723c */ /* 0x044fee00000418ff */
[----:B------:R-:W-:Y:S01]  /*5ca0*/  LDSM.16.M88.4 R180, [R223] ;  /* 0x00000000dfb4783b */ /* 0x000fe20000000200 */
[-C--:B------:R-:W-:Y:S07]  /*5cb0*/  HMMA.16816.F32.BF16 R12, R60, R18.reuse, RZ ;  /* 0x000000123c0c723c */ /* 0x080fee00000418ff */
[----:B------:R-:W-:Y:S01]  /*5cc0*/  LDSM.16.M88.4 R184, [R225+0x7100] ;  /* 0x00710000e1b8783b */ /* 0x000fe20000000200 */
[C---:B------:R-:W-:Y:S07]  /*5cd0*/  HMMA.16816.F32.BF16 R16, R64.reuse, R18, RZ ;  /* 0x000000124010723c */ /* 0x040fee00000418ff */
[----:B------:R-:W-:Y:S01]  /*5ce0*/  LDSM.16.M88.4 R188, [R223+0x400] ;  /* 0x00040000dfbc783b */ /* 0x000fe20000000200 */
[-C--:B---3--:R-:W-:Y:S07]  /*5cf0*/  HMMA.16816.F32.BF16 R20, R64, R32.reuse, RZ ;  /* 0x000000204014723c */ /* 0x088fee00000418ff */
[----:B------:R-:W1:Y:S01]  /*5d00*/  S2R R192, SR_CTAID.Y ;  /* 0x0000000000c07919 */ /* 0x000e620000002600 */
[C---:B------:R-:W-:Y:S07]  /*5d10*/  HMMA.16816.F32.BF16 R24, R60.reuse, R32, RZ ;  /* 0x000000203c18723c */ /* 0x040fee00000418ff */
[----:B------:R-:W2:Y:S01]  /*5d20*/  S2R R101, SR_CTAID.Y ;  /* 0x0000000000657919 */ /* 0x000ea20000002600 */
[-C--:B------:R-:W-:Y:S08]  /*5d30*/  HMMA.16816.F32.BF16 R28, R60, R34.reuse, RZ ;  /* 0x000000223c1c723c */ /* 0x080ff000000418ff */
[C---:B------:R-:W-:Y:S04]  /*5d40*/  HMMA.16816.F32.BF16 R32, R64.reuse, R34, RZ ;  /* 0x000000224020723c */ /* 0x040fe800000418ff */
[----:B-1----:R-:W-:Y:S04]  /*5d50*/  IMAD.WIDE.U32 R104, R192, c[0x0][0x210], RZ ;  /* 0x00008400c0687a25 */ /* 0x002fe800078e00ff */
[-C--:B----4-:R-:W-:Y:S01]  /*5d60*/  HMMA.16816.F32.BF16 R36, R64, R48.reuse, RZ ;  /* 0x000000304024723c */ /* 0x090fe200000418ff */
[----:B------:R-:W-:Y:S03]  /*5d70*/  IADD3 R0, P0, R104, R102, RZ ;  /* 0x0000006668007210 */ /* 0x000fe60007f1e0ff */
[----:B--2---:R-:W-:Y:S04]  /*5d80*/  SHF.R.S32.HI R101, RZ, 0x1f, R101 ;  /* 0x0000001fff657819 */ /* 0x004fe80000011465 */
[C---:B------:R-:W-:Y:S04]  /*5d90*/  HMMA.16816.F32.BF16 R40, R60.reuse, R48, RZ ;  /* 0x000000303c28723c */ /* 0x040fe800000418ff */
[----:B------:R-:W-:Y:S04]  /*5da0*/  IMAD R101, R101, c[0x0][0x210], RZ ;  /* 0x0000840065657a24 */ /* 0x000fe800078e02ff */
[-C--:B------:R-:W-:Y:S01]  /*5db0*/  HMMA.16816.F32.BF16 R44, R60, R50.reuse, RZ ;  /* 0x000000323c2c723c */ /* 0x080fe200000418ff */
[----:B------:R-:W-:Y:S05]  /*5dc0*/  IMAD R101, R192, c[0x0][0x214], R101 ;  /* 0x00008500c0657a24 */ /* 0x000fea00078e0265 */
[----:B------:R-:W-:Y:S02]  /*5dd0*/  IADD3 R101, R105, R101, RZ ;  /* 0x0000006569657210 */ /* 0x000fe40007ffe0ff */
[C---:B------:R-:W-:Y:S04]  /*5de0*/  HMMA.16816.F32.BF16 R48, R64.reuse, R50, RZ ;  /* 0x000000324030723c */ /* 0x040fe800000418ff */
[----:B------:R-:W-:Y:S02]  /*5df0*/  IADD3.X R102, R101, R103, R2, P0, !PT ;  /* 0x0000006765667210 */ /* 0x000fe400007fe402 */
[C---:B------:R-:W-:Y:S02]  /*5e00*/  LEA R2, P0, R0.reuse, c[0x0][0x1f8], 0x1 ;  /* 0x00007e0000027a11 */ /* 0x040fe400078008ff */
[-C--:B-----5:R-:W-:Y:S04]  /*5e10*/  HMMA.16816.F32.BF16 R52, R64, R108.reuse, RZ ;  /* 0x0000006c4034723c */ /* 0x0a0fe800000418ff */
[----:B------:R-:W-:Y:S02]  /*5e20*/  LEA.HI.X R0, R0, c[0x0][0x1fc], R102, 0x1, P0 ;  /* 0x00007f0000007a11 */ /* 0x000fe400000f0c66 */
[----:B------:R-:W1:Y:S02]  /*5e30*/  SHFL.IDX PT, R102, R2, RZ, 0x1c1f ;  /* 0x001c1fff02667589 */ /* 0x000e6400000e0000 */
[C---:B------:R-:W-:Y:S06]  /*5e40*/  HMMA.16816.F32.BF16 R56, R60.reuse, R108, RZ ;  /* 0x0000006c3c38723c */ /* 0x040fec00000418ff */
[----:B------:R-:W2:Y:S02]  /*5e50*/  SHFL.IDX PT, R101, R0, RZ, 0x1c1f ;  /* 0x001c1fff00657589 */ /* 0x000ea400000e0000 */
[-C--:B------:R-:W-:Y:S06]  /*5e60*/  HMMA.16816.F32.BF16 R60, R60, R110.reuse, RZ ;  /* 0x0000006e3c3c723c */ /* 0x080fec00000418ff */
[----:B------:R-:W3:Y:S02]  /*5e70*/  SHFL.IDX PT, R2, R2, 0x1, 0x1c1f ;  /* 0x003c1f0002027f89 */ /* 0x000ee400000e0000 */
[----:B------:R-:W-:Y:S04]  /*5e80*/  HMMA.16816.F32.BF16 R64, R64, R110, RZ ;  /* 0x0000006e4040723c */ /* 0x000fe800000418ff */
[C---:B-1----:R-:W-:Y:S02]  /*5e90*/  IADD3 R104, P1, R102.reuse, R250, RZ ;  /* 0x000000fa66687210 */ /* 0x042fe40007f3e0ff */
[----:B------:R-:W-:Y:S02]  /*5ea0*/  LDSM.16.M88.4 R108, [R223+0x800] ;  /* 0x00080000df6c783b */ /* 0x000fe40000000200 */
[-C--:B------:R-:W-:Y:S05]  /*5eb0*/  HMMA.16816.F32.BF16 R4, R176, R180.reuse, R4 ;  /* 0x000000b4b004723c */ /* 0x080fea0000041804 */
[C---:B------:R-:W-:Y:S02]  /*5ec0*/  IADD3 R192, P0, R102.reuse, R248, RZ ;  /* 0x000000f866c07210 */ /* 0x040fe40007f1e0ff */
[C---:B--2---:R-:W-:Y:S01]  /*5ed0*/  IADD3.X R105, R101.reuse, R251, RZ, P1, !PT ;  /* 0x000000fb65697210 */ /* 0x044fe20000ffe4ff */
[C---:B------:R-:W-:Y:S01]  /*5ee0*/  HMMA.16816.F32.BF16 R8, R184.reuse, R180, R8 ;  /* 0x000000b4b808723c */ /* 0x040fe20000041808 */
[----:B------:R-:W1:Y:S03]  /*5ef0*/  SHFL.IDX PT, R0, R0, 0x1, 0x1c1f ;  /* 0x003c1f0000007f89 */ /* 0x000e6600000e0000 */
[C---:B------:R-:W-:Y:S04]  /*5f00*/  IADD3.X R193, R101.reuse, R249, RZ, P0, !PT ;  /* 0x000000f965c17210 */ /* 0x040fe800007fe4ff */
[-C--:B------:R-:W-:Y:S08]  /*5f10*/  HMMA.16816.F32.BF16 R12, R184, R182.reuse, R12 ;  /* 0x000000b6b80c723c */ /* 0x080ff0000004180c */
[C---:B------:R-:W-:Y:S01]  /*5f20*/  HMMA.16816.F32.BF16 R16, R176.reuse, R182, R16 ;  /* 0x000000b6b010723c */ /* 0x040fe20000041810 */
[----:B------:R-:W2:Y:S07]  /*5f30*/  LDSM.16.M88.4 R180, [R223+0xc00] ;  /* 0x000c0000dfb4783b */ /* 0x000eae0000000200 */
[-C--:B------:R-:W-:Y:S01]  /*5f40*/  HMMA.16816.F32.BF16 R20, R176, R188.reuse, R20 ;  /* 0x000000bcb014723c */ /* 0x080fe20000041814 */
[----:B------:R-:W-:Y:S01]  /*5f50*/  @!PT LDS RZ, [RZ] ;  /* 0x00000000fffff984 */ /* 0x000fe20000000800 */
[----:B------:R-:W-:Y:S01]  /*5f60*/  @!PT LDS RZ, [RZ] ;  /* 0x00000000fffff984 */ /* 0x000fe20000000800 */
[----:B------:R-:W-:Y:S01]  /*5f70*/  @!PT LDS RZ, [RZ] ;  /* 0x00000000fffff984 */ /* 0x000fe20000000800 */
[----:B------:R4:W-:Y:S07]  /*5f80*/  LDGSTS.E.BYPASS.LTC128B.128 [R226+0x100], [R104.64], !P6 ;  /* 0x0010000068e27fae */ /* 0x0009ee000f101d46 */
[C---:B------:R-:W-:Y:S01]  /*5f90*/  HMMA.16816.F32.BF16 R24, R184.reuse, R188, R24 ;  /* 0x000000bcb818723c */ /* 0x040fe20000041818 */
[----:B------:R5:W-:Y:S06]  /*5fa0*/  LDGSTS.E.BYPASS.LTC128B.128 [R226+0x1100], [R192.64], !P5 ;  /* 0x01100000c0e27fae */ /* 0x000bec000e901d46 */
[-C--:B------:R-:W-:Y:S01]  /*5fb0*/  IADD3 R188, P0, R102, R246.reuse, RZ ;  /* 0x000000f666bc7210 */ /* 0x080fe20007f1e0ff */
[-C--:B------:R-:W-:Y:S04]  /*5fc0*/  HMMA.16816.F32.BF16 R28, R184, R190.reuse, R28 ;  /* 0x000000beb81c723c */ /* 0x080fe8000004181c */
[-C--:B------:R-:W-:Y:S02]  /*5fd0*/  IADD3.X R189, R101, R247.reuse, RZ, P0, !PT ;  /* 0x000000f765bd7210 */ /* 0x080fe400007fe4ff */
[C---:B---3--:R-:W-:Y:S02]  /*5fe0*/  IADD3 R102, P0, R2.reuse, R246, RZ ;  /* 0x000000f602667210 */ /* 0x048fe40007f1e0ff */
[C---:B------:R-:W-:Y:S01]  /*5ff0*/  HMMA.16816.F32.BF16 R32, R176.reuse, R190, R32 ;  /* 0x000000beb020723c */ /* 0x040fe20000041820 */
[----:B------:R3:W-:Y:S03]  /*6000*/  LDGSTS.E.BYPASS.LTC128B.128 [R226+0x2100], [R188.64], !P4 ;  /* 0x02100000bce27fae */ /* 0x0007e6000e101d46 */
[----:B----4-:R-:W-:Y:S02]  /*6010*/  IADD3 R104, P1, R2, R248, RZ ;  /* 0x000000f802687210 */ /* 0x010fe40007f3e0ff */
[----:B-1----:R-:W-:Y:S02]  /*6020*/  IADD3.X R103, R0, R247, RZ, P0, !PT ;  /* 0x000000f700677210 */ /* 0x002fe400007fe4ff */
[-C--:B------:R-:W-:Y:S03]  /*6030*/  HMMA.16816.F32.BF16 R36, R176, R108.reuse, R36 ;  /* 0x0000006cb024723c */ /* 0x080fe60000041824 */
[----:B------:R-:W-:Y:S02]  /*6040*/  ISETP.GE.AND P0, PT, R245, 0x1, PT ;  /* 0x00000001f500780c */ /* 0x000fe40003f06270 */
[----:B-----5:R-:W-:Y:S02]  /*6050*/  IADD3 R192, P2, R2, R250, RZ ;  /* 0x000000fa02c07210 */ /* 0x020fe40007f5e0ff */
[C---:B------:R-:W-:Y:S01]  /*6060*/  IADD3.X R105, R0.reuse, R249, RZ, P1, !PT ;  /* 0x000000f900697210 */ /* 0x040fe20000ffe4ff */
[C---:B------:R-:W-:Y:S04]  /*6070*/  HMMA.16816.F32.BF16 R40, R184.reuse, R108, R40 ;  /* 0x0000006cb828723c */ /* 0x040fe80000041828 */
[----:B------:R-:W-:Y:S04]  /*6080*/  IADD3.X R193, R0, R251, RZ, P2, !PT ;  /* 0x000000fb00c17210 */ /* 0x000fe800017fe4ff */
[-C--:B------:R-:W-:Y:S01]  /*6090*/  HMMA.16816.F32.BF16 R44, R184, R110.reuse, R44 ;  /* 0x0000006eb82c723c */ /* 0x080fe2000004182c */
[----:B------:R1:W-:Y:S07]  /*60a0*/  LDGSTS.E.BYPASS.LTC128B.128 [R226+0x900], [R192.64], !P6 ;  /* 0x00900000c0e27fae */ /* 0x0003ee000f101d46 */
[C---:B------:R-:W-:Y:S01]  /*60b0*/  HMMA.16816.F32.BF16 R48, R176.reuse, R110, R48 ;  /* 0x0000006eb030723c */ /* 0x040fe20000041830 */
[----:B------:R4:W-:Y:S07]  /*60c0*/  LDGSTS.E.BYPASS.LTC128B.128 [R226+0x1900], [R104.64], !P5 ;  /* 0x0190000068e27fae */ /* 0x0009ee000e901d46 */
[-C--:B--2---:R-:W-:Y:S01]  /*60d0*/  HMMA.16816.F32.BF16 R52, R176, R180.reuse, R52 ;  /* 0x000000b4b034723c */ /* 0x084fe20000041834 */
[----:B------:R4:W-:Y:S07]  /*60e0*/  LDGSTS.E.BYPASS.LTC128B.128 [R226+0x2900], [R102.64], !P4 ;  /* 0x0290000066e27fae */ /* 0x0009ee000e101d46 */
[C---:B------:R-:W-:Y:S01]  /*60f0*/  HMMA.16816.F32.BF16 R56, R184.reuse, R180, R56 ;  /* 0x000000b4b838723c */ /* 0x040fe20000041838 */
[----:B---3--:R-:W-:Y:S07]  /*6100*/  LDSM.16.M88.4 R188, [R224+0x8100] ;  /* 0x00810000e0bc783b */ /* 0x008fee0000000200 */
[-C--:B------:R-:W-:Y:S01]  /*6110*/  HMMA.16816.F32.BF16 R60, R184, R182.reuse, R60 ;  /* 0x000000b6b83c723c */ /* 0x080fe2000004183c */
[----:B-1----:R-:W1:Y:S07]  /*6120*/  LDSM.16.M88.4 R192, [R220+0x4100] ;  /* 0x00410000dcc0783b */ /* 0x002e6e0000000200 */
[----:B------:R-:W-:Y:S01]  /*6130*/  HMMA.16816.F32.BF16 R64, R176, R182, R64 ;  /* 0x000000b6b040723c */ /* 0x000fe20000041840 */
[----:B------:R-:W2:Y:S08]  /*6140*/  LDSM.16.M88.4 R196, [R224+0x9100] ;  /* 0x00910000e0c4783b */ /* 0x000eb00000000200 */
[----:B------:R-:W0:Y:S08]  /*6150*/  LDGDEPBAR ;  /* 0x00000000000079af */ /* 0x000e300000000000 */
[----:B------:R-:W3:Y:S08]  /*6160*/  LDSM.16.M88.4 R108, [R220+0x4500] ;  /* 0x00450000dc6c783b */ /* 0x000ef00000000200 */
[----:B------:R-:W5:Y:S08]  /*6170*/  LDSM.16.M88.4 R200, [R220+0x4900] ;  /* 0x00490000dcc8783b */ /* 0x000f700000000200 */
[----:B------:R-:W4:Y:S01]  /*6180*/  LDSM.16.M88.4 R204, [R220+0x4d00] ;  /* 0x004d0000dccc783b */ /* 0x000f220000000200 */
[-C--:B-1----:R-:W-:Y:S07]  /*6190*/  HMMA.16816.F32.BF16 R4, R188, R192.reuse, R4 ;  /* 0x000000c0bc04723c */ /* 0x082fee0000041804 */
[----:B------:R-:W-:Y:S01]  /*61a0*/  LDSM.16.M88.4 R208, [R225+0x8100] ;  /* 0x00810000e1d0783b */ /* 0x000fe20000000200 */
[C---:B--2---:R-:W-:Y:S07]  /*61b0*/  HMMA.16816.F32.BF16 R8, R196.reuse, R192, R8 ;  /* 0x000000c0c408723c */ /* 0x044fee0000041808 */
[----:B------:R-:W1:Y:S01]  /*61c0*/  LDSM.16.M88.4 R212, [R223+0x1000] ;  /* 0x00100000dfd4783b */ /* 0x000e620000000200 */
[-C--:B------:R-:W-:Y:S07]  /*61d0*/  HMMA.16816.F32.BF16 R12, R196, R194.reuse, R12 ;  /* 0x000000c2c40c723c */ /* 0x080fee000004180c */
[----:B------:R-:W2:Y:S01]  /*61e0*/  LDSM.16.M88.4 R184, [R225+0x9100] ;  /* 0x00910000e1b8783b */ /* 0x000ea20000000200 */
[C---:B------:R-:W-:Y:S07]  /*61f0*/  HMMA.16816.F32.BF16 R16, R188.reuse, R194, R16 ;  /* 0x000000c2bc10723c */ /* 0x040fee0000041810 */
[----:B------:R-:W1:Y:S01]  /*6200*/  LDSM.16.M88.4 R176, [R223+0x1400] ;  /* 0x00140000dfb0783b */ /* 0x000e620000000200 */
[-C--:B---3--:R-:W-:Y:S07]  /*6210*/  HMMA.16816.F32.BF16 R20, R188, R108.reuse, R20 ;  /* 0x0000006cbc14723c */ /* 0x088fee0000041814 */
[----:B------:R-:W-:Y:S01]  /*6220*/  LDSM.16.M88.4 R180, [R223+0x1c00] ;  /* 0x001c0000dfb4783b */ /* 0x000fe20000000200 */
[C---:B------:R-:W-:Y:S07]  /*6230*/  HMMA.16816.F32.BF16 R24, R196.reuse, R108, R24 ;  /* 0x0000006cc418723c */ /* 0x040fee0000041818 */
[----:B------:R-:W-:Y:S01]  /*6240*/  LDSM.16.M88.4 R192, [R220+0x5100] ;  /* 0x00510000dcc0783b */ /* 0x000fe20000000200 */
[-C--:B------:R-:W-:Y:S07]  /*6250*/  HMMA.16816.F32.BF16 R28, R196, R110.reuse, R28 ;  /* 0x0000006ec41c723c */ /* 0x080fee000004181c */
[----:B------:R-:W-:Y:S01]  /*6260*/  LDSM.16.M88.4 R216, [R223+0x2000] ;  /* 0x00200000dfd8783b */ /* 0x000fe20000000200 */
[C---:B------:R-:W-:Y:S07]  /*6270*/  HMMA.16816.F32.BF16 R32, R188.reuse, R110, R32 ;  /* 0x0000006ebc20723c */ /* 0x040fee0000041820 */
[----:B------:R-:W3:Y:S01]  /*6280*/  LDSM.16.M88.4 R108, [R223+0x1800] ;  /* 0x00180000df6c783b */ /* 0x000ee20000000200 */
[-C--:B-----5:R-:W-:Y:S08]  /*6290*/  HMMA.16816.F32.BF16 R36, R188, R200.reuse, R36 ;  /* 0x000000c8bc24723c */ /* 0x0a0ff00000041824 */
[C---:B------:R-:W-:Y:S08]  /*62a0*/  HMMA.16816.F32.BF16 R40, R196.reuse, R200, R40 ;  /* 0x000000c8c428723c */ /* 0x040ff00000041828 */
[-C--:B------:R-:W-:Y:S08]  /*62b0*/  HMMA.16816.F32.BF16 R44, R196, R202.reuse, R44 ;  /* 0x000000cac42c723c */ /* 0x080ff0000004182c */
[C---:B------:R-:W-:Y:S01]  /*62c0*/  HMMA.16816.F32.BF16 R48, R188.reuse, R202, R48 ;  /* 0x000000cabc30723c */ /* 0x040fe20000041830 */
[----:B------:R-:W-:Y:S07]  /*62d0*/  LDSM.16.M88.4 R200, [R220+0x5500] ;  /* 0x00550000dcc8783b */ /* 0x000fee0000000200 */
[-C--:B----4-:R-:W-:Y:S08]  /*62e0*/  HMMA.16816.F32.BF16 R52, R188, R204.reuse, R52 ;  /* 0x000000ccbc34723c */ /* 0x090ff00000041834 */
[C---:B------:R-:W-:Y:S08]  /*62f0*/  HMMA.16816.F32.BF16 R56, R196.reuse, R204, R56 ;  /* 0x000000ccc438723c */ /* 0x040ff00000041838 */
[-C--:B------:R-:W-:Y:S01]  /*6300*/  HMMA.16816.F32.BF16 R60, R196, R206.reuse, R60 ;  /* 0x000000cec43c723c */ /* 0x080fe2000004183c */
[----:B------:R-:W-:Y:S07]  /*6310*/  LDSM.16.M88.4 R196, [R224+0xb100] ;  /* 0x00b10000e0c4783b */ /* 0x000fee0000000200 */
[----:B------:R-:W-:Y:S01]  /*6320*/  HMMA.16816.F32.BF16 R64, R188, R206, R64 ;  /* 0x000000cebc40723c */ /* 0x000fe20000041840 */
[----:B------:R-:W4:Y:S07]  /*6330*/  LDSM.16.M88.4 R188, [R224+0xa100] ;  /* 0x00a10000e0bc783b */ /* 0x000f2e0000000200 */
[-C--:B-1----:R-:W-:Y:S01]  /*6340*/  HMMA.16816.F32.BF16 R4, R208, R212.reuse, R4 ;  /* 0x000000d4d004723c */ /* 0x082fe20000041804 */
[----:B------:R-:W1:Y:S07]  /*6350*/  LDSM.16.M88.4 R204, [R220+0x5900] ;  /* 0x00590000dccc783b */ /* 0x000e6e0000000200 */
[C---:B--2---:R-:W-:Y:S08]  /*6360*/  HMMA.16816.F32.BF16 R8, R184.reuse, R212, R8 ;  /* 0x000000d4b808723c */ /* 0x044ff00000041808 */
[-C--:B------:R-:W-:Y:S08]  /*6370*/  HMMA.16816.F32.BF16 R12, R184, R214.reuse, R12 ;  /* 0x000000d6b80c723c */ /* 0x080ff0000004180c */
[C---:B------:R-:W-:Y:S01]  /*6380*/  HMMA.16816.F32.BF16 R16, R208.reuse, R214, R16 ;  /* 0x000000d6d010723c */ /* 0x040fe20000041810 */
[----:B------:R-:W2:Y:S07]  /*6390*/  LDSM.16.M88.4 R212, [R220+0x5d00] ;  /* 0x005d0000dcd4783b */ /* 0x000eae0000000200 */
[-C--:B------:R-:W-:Y:S08]  /*63a0*/  HMMA.16816.F32.BF16 R20, R208, R176.reuse, R20 ;  /* 0x000000b0d014723c */ /* 0x080ff00000041814 */
[C---:B------:R-:W-:Y:S08]  /*63b0*/  HMMA.16816.F32.BF16 R24, R184.reuse, R176, R24 ;  /* 0x000000b0b818723c */ /* 0x040ff00000041818 */
[-C--:B------:R-:W-:Y:S08]  /*63c0*/  HMMA.16816.F32.BF16 R28, R184, R178.reuse, R28 ;  /* 0x000000b2b81c723c */ /* 0x080ff0000004181c */
[C---:B------:R-:W-:Y:S01]  /*63d0*/  HMMA.16816.F32.BF16 R32, R208.reuse, R178, R32 ;  /* 0x000000b2d020723c */ /* 0x040fe20000041820 */
[----:B------:R-:W5:Y:S07]  /*63e0*/  LDSM.16.M88.4 R176, [R225+0xa100] ;  /* 0x00a10000e1b0783b */ /* 0x000f6e0000000200 */
[-C--:B---3--:R-:W-:Y:S08]  /*63f0*/  HMMA.16816.F32.BF16 R36, R208, R108.reuse, R36 ;  /* 0x0000006cd024723c */ /* 0x088ff00000041824 */
[C---:B------:R-:W-:Y:S08]  /*6400*/  HMMA.16816.F32.BF16 R40, R184.reuse, R108, R40 ;  /* 0x0000006cb828723c */ /* 0x040ff00000041828 */
[-C--:B------:R-:W-:Y:S08]  /*6410*/  HMMA.16816.F32.BF16 R44, R184, R110.reuse, R44 ;  /* 0x0000006eb82c723c */ /* 0x080ff0000004182c */
[C---:B------:R-:W-:Y:S01]  /*6420*/  HMMA.16816.F32.BF16 R48, R208.reuse, R110, R48 ;  /* 0x0000006ed030723c */ /* 0x040fe20000041830 */
[----:B------:R-:W3:Y:S07]  /*6430*/  LDSM.16.M88.4 R108, [R225+0xb100] ;  /* 0x00b10000e16c783b */ /* 0x000eee0000000200 */
[-C--:B------:R-:W-:Y:S08]  /*6440*/  HMMA.16816.F32.BF16 R52, R208, R180.reuse, R52 ;  /* 0x000000b4d034723c */ /* 0x080ff00000041834 */
[C---:B------:R-:W-:Y:S08]  /*6450*/  HMMA.16816.F32.BF16 R56, R184.reuse, R180, R56 ;  /* 0x000000b4b838723c */ /* 0x040ff00000041838 */
[-C--:B------:R-:W-:Y:S08]  /*6460*/  HMMA.16816.F32.BF16 R60, R184, R182.reuse, R60 ;  /* 0x000000b6b83c723c */ /* 0x080ff0000004183c */
[----:B------:R-:W-:Y:S08]  /*6470*/  HMMA.16816.F32.BF16 R64, R208, R182, R64 ;  /* 0x000000b6d040723c */ /* 0x000ff00000041840 */
[-C--:B----4-:R-:W-:Y:S08]  /*6480*/  HMMA.16816.F32.BF16 R4, R188, R192.reuse, R4 ;  /* 0x000000c0bc04723c */ /* 0x090ff00000041804 */
[C---:B------:R-:W-:Y:S08]  /*6490*/  HMMA.16816.F32.BF16 R8, R196.reuse, R192, R8 ;  /* 0x000000c0c408723c */ /* 0x040ff00000041808 */
[-C--:B------:R-:W-:Y:S08]  /*64a0*/  HMMA.16816.F32.BF16 R12, R196, R194.reuse, R12 ;  /* 0x000000c2c40c723c */ /* 0x080ff0000004180c */
[C---:B------:R-:W-:Y:S08]  /*64b0*/  HMMA.16816.F32.BF16 R16, R188.reuse, R194, R16 ;  /* 0x000000c2bc10723c */ /* 0x040ff00000041810 */
[-C--:B------:R-:W-:Y:S08]  /*64c0*/  HMMA.16816.F32.BF16 R20, R188, R200.reuse, R20 ;  /* 0x000000c8bc14723c */ /* 0x080ff00000041814 */
[C---:B------:R-:W-:Y:S08]  /*64d0*/  HMMA.16816.F32.BF16 R24, R196.reuse, R200, R24 ;  /* 0x000000c8c418723c */ /* 0x040ff00000041818 */
[-C--:B------:R-:W-:Y:S08]  /*64e0*/  HMMA.16816.F32.BF16 R28, R196, R202.reuse, R28 ;  /* 0x000000cac41c723c */ /* 0x080ff0000004181c */
[C---:B------:R-:W-:Y:S08]  /*64f0*/  HMMA.16816.F32.BF16 R32, R188.reuse, R202, R32 ;  /* 0x000000cabc20723c */ /* 0x040ff00000041820 */
[-C--:B-1----:R-:W-:Y:S08]  /*6500*/  HMMA.16816.F32.BF16 R36, R188, R204.reuse, R36 ;  /* 0x000000ccbc24723c */ /* 0x082ff00000041824 */
[C---:B------:R-:W-:Y:S08]  /*6510*/  HMMA.16816.F32.BF16 R40, R196.reuse, R204, R40 ;  /* 0x000000ccc428723c */ /* 0x040ff00000041828 */
[-C--:B------:R-:W-:Y:S08]  /*6520*/  HMMA.16816.F32.BF16 R44, R196, R206.reuse, R44 ;  /* 0x000000cec42c723c */ /* 0x080ff0000004182c */
[C---:B------:R-:W-:Y:S08]  /*6530*/  HMMA.16816.F32.BF16 R48, R188.reuse, R206, R48 ;  /* 0x000000cebc30723c */ /* 0x040ff00000041830 */
[-C--:B--2---:R-:W-:Y:S08]  /*6540*/  HMMA.16816.F32.BF16 R52, R188, R212.reuse, R52 ;  /* 0x000000d4bc34723c */ /* 0x084ff00000041834 */
[C---:B------:R-:W-:Y:S08]  /*6550*/  HMMA.16816.F32.BF16 R56, R196.reuse, R212, R56 ;  /* 0x000000d4c438723c */ /* 0x040ff00000041838 */
[-C--:B------:R-:W-:Y:S08]  /*6560*/  HMMA.16816.F32.BF16 R60, R196, R214.reuse, R60 ;  /* 0x000000d6c43c723c */ /* 0x080ff0000004183c */
[----:B------:R-:W-:Y:S08]  /*6570*/  HMMA.16816.F32.BF16 R64, R188, R214, R64 ;  /* 0x000000d6bc40723c */ /* 0x000ff00000041840 */
[-C--:B-----5:R-:W-:Y:S08]  /*6580*/  HMMA.16816.F32.BF16 R4, R176, R216.reuse, R4 ;  /* 0x000000d8b004723c */ /* 0x0a0ff00000041804 */
[C---:B---3--:R-:W-:Y:S08]  /*6590*/  HMMA.16816.F32.BF16 R8, R108.reuse, R216, R8 ;  /* 0x000000d86c08723c */ /* 0x048ff00000041808 */
        /* <DEDUP_REMOVED lines=21> */
[----:B----4-:R-:W4:Y:S09]  /*66f0*/  LDSM.16.M88.4 R4, [R223+0x2400] ;  /* 0x00240000df04783b */ /* 0x010f320000000200 */
[----:B------:R-:W1:Y:S10]  /*6700*/  MUFU.TANH R185, R10 ;  /* 0x0000000a00b97308 */ /* 0x000e740000002400 */
[----:B------:R5:W1:Y:S10]  /*6710*/  MUFU.TANH R192, R11 ;  /* 0x0000000b00c07308 */ /* 0x000a740000002400 */
[----:B------:R1:W1:Y:S10]  /*6720*/  MUFU.TANH R190, R14 ;  /* 0x0000000e00be7308 */ /* 0x0002740000002400 */
[----:B------:R2:W2:Y:S01]  /*6730*/  MUFU.TANH R189, R15 ;  /* 0x0000000f00bd7308 */ /* 0x0004a20000002400 */
[----:B-----5:R-:W5:Y:S01]  /*6740*/  LDSM.16.M88.4 R8, [R223+0x2800] ;  /* 0x00280000df08783b */ /* 0x020f620000000200 */
[-C--:B----4-:R-:W-:Y:S08]  /*6750*/  HMMA.16816.F32.BF16 R20, R176, R4.reuse, R20 ;  /* 0x00000004b014723c */ /* 0x090ff00000041814 */
[----:B------:R4:W3:Y:S01]  /*6760*/  MUFU.TANH R180, R16 ;  /* 0x0000001000b47308 */ /* 0x0008e20000002400 */
[C---:B------:R-:W-:Y:S04]  /*6770*/  HMMA.16816.F32.BF16 R24, R108.reuse, R4, R24 ;  /* 0x000000046c18723c */ /* 0x040fe80000041818 */
[----:B-1----:R-:W-:Y:S05]  /*6780*/  FMUL.FTZ R14, R17, c[0x0][0x320] ;  /* 0x0000c800110e7a20 */ /* 0x002fea0000410000 */
[----:B------:R1:W1:Y:S01]  /*6790*/  MUFU.TANH R184, R12 ;  /* 0x0000000c00b87308 */ /* 0x0002620000002400 */
[-C--:B------:R-:W-:Y:S03]  /*67a0*/  HMMA.16816.F32.BF16 R28, R108, R6.reuse, R28 ;  /* 0x000000066c1c723c */ /* 0x080fe6000004181c */
[----:B--2---:R-:W-:Y:S05]  /*67b0*/  FMUL.FTZ R15, R18, c[0x0][0x320] ;  /* 0x0000c800120f7a20 */ /* 0x004fea0000410000 */
[C---:B------:R-:W-:Y:S01]  /*67c0*/  HMMA.16816.F32.BF16 R32, R176.reuse, R6, R32 ;  /* 0x00000006b020723c */ /* 0x040fe20000041820 */
[----:B------:R2:W1:Y:S01]  /*67d0*/  MUFU.TANH R183, R13 ;  /* 0x0000000d00b77308 */ /* 0x0004620000002400 */
[----:B------:R-:W1:Y:S01]  /*67e0*/  LDSM.16.M88.4 R4, [R223+0x2c00] ;  /* 0x002c0000df04783b */ /* 0x000e620000000200 */
[----:B------:R-:W-:Y:S04]  /*67f0*/  DEPBAR.LE SB0, 0x0 ;  /* 0x000080000000791a */ /* 0x000fe80000000000 */
[----:B----4-:R-:W-:Y:S02]  /*6800*/  FMUL.FTZ R16, R19, c[0x0][0x320] ;  /* 0x0000c80013107a20 */ /* 0x010fe40000410000 */
[----:B------:R-:W-:Y:S02]  /*6810*/  FMUL.FTZ R20, R20, c[0x0][0x320] ;  /* 0x0000c80014147a20 */ /* 0x000fe40000410000 */
[----:B------:R-:W4:Y:S01]  /*6820*/  MUFU.TANH R14, R14 ;  /* 0x0000000e000e7308 */ /* 0x000f220000002400 */
        /* <DEDUP_REMOVED lines=67> */
[----:B------:R-:W-:Y:S03]  /*6c60*/  FMUL.FTZ R67, R67, c[0x0][0x320] ;  /* 0x0000c80043437a20 */ /* 0x000fe60000410000 */
        /* <DEDUP_REMOVED lines=39> */
.L_x_34:
[----:B------:R-:W-:Y:S01]  /*6ee0*/  FMNMX.FTZ R0, R181, R3, !PT ;  /* 0x00000003b5007209 */ /* 0x000fe20007810000 */
[----:B------:R-:W-:Y:S01]  /*6ef0*/  STL [R1+0x30], R220 ;  /* 0x000030dc01007387 */ /* 0x000fe20000100800 */
        /* <DEDUP_REMOVED lines=26> */
[----:B--2---:R-:W-:Y:S02]  /*70a0*/  FMNMX.FTZ R4, R182, R100, !PT ;  /* 0x00000064b6047209 */ /* 0x004fe40007810000 */
        /* <DEDUP_REMOVED lines=9> */
[----:B------:R-:W1:Y:S01]  /*7140*/  SHFL.BFLY PT, R7, R0, 0x2, 0x1f ;  /* 0x0c401f0000077f89 */ /* 0x000e6200000e0000 */
        /* <DEDUP_REMOVED lines=8> */
[----:B------:R-:W2:Y:S01]  /*71d0*/  SHFL.BFLY PT, R103, R2, 0x2, 0x1f ;  /* 0x0c401f0002677f89 */ /* 0x000ea200000e0000 */
        /* <DEDUP_REMOVED lines=12> */
[----:B-1----:R-:W-:Y:S02]  /*72a0*/  FMNMX.FTZ R0, R0, R7, !PT ;  /* 0x0000000700007209 */ /* 0x002fe40007810000 */
[----:B--2---:R-:W-:Y:S02]  /*72b0*/  FMNMX.FTZ R103, R2, R103, !PT ;  /* 0x0000006702677209 */ /* 0x004fe40007810000 */
[----:B------:R-:W-:Y:S01]  /*72c0*/  FMNMX.FTZ R2, R229, R5, !PT ;  /* 0x00000005e5027209 */ /* 0x000fe20007810000 */
[----:B------:R-:W1:Y:S01]  /*72d0*/  SHFL.BFLY PT, R105, R0, 0x1, 0x1f ;  /* 0x0c201f0000697f89 */ /* 0x000e6200000e0000 */
[----:B------:R-:W-:Y:S02]  /*72e0*/  FMNMX.FTZ R4, R237, R4, !PT ;  /* 0x00000004ed047209 */ /* 0x000fe40007810000 */
[----:B------:R-:W-:Y:S02]  /*72f0*/  FMNMX.FTZ R2, R232, R2, !PT ;  /* 0x00000002e8027209 */ /* 0x000fe40007810000 */
[----:B------:R-:W-:Y:S02]  /*7300*/  FMNMX.FTZ R4, R238, R4, !PT ;  /* 0x00000004ee047209 */ /* 0x000fe40007810000 */
[----:B------:R-:W-:Y:S01]  /*7310*/  FMNMX.FTZ R2, R233, R2, !PT ;  /* 0x00000002e9027209 */ /* 0x000fe20007810000 */
[----:B------:R-:W2:Y:S01]  /*7320*/  SHFL.BFLY PT, R5, R103, 0x1, 0x1f ;  /* 0x0c201f0067057f89 */ /* 0x000ea200000e0000 */
[----:B------:R-:W-:Y:S02]  /*7330*/  FMNMX.FTZ R4, R179, R4, !PT ;  /* 0x00000004b3047209 */ /* 0x000fe40007810000 */
[----:B------:R-:W-:Y:S02]  /*7340*/  ISETP.GT.AND P0, PT, R245, RZ, PT ;  /* 0x000000fff500720c */ /* 0x000fe40003f04270 */
[----:B------:R-:W-:Y:S05]  /*7350*/  FMNMX.FTZ R4, R234, R4, !PT ;  /* 0x00000004ea047209 */ /* 0x000fea0007810000 */
[----:B------:R-:W3:Y:S01]  /*7360*/  SHFL.BFLY PT, R6, R4, 0x2, 0x1f ;  /* 0x0c401f0004067f89 */ /* 0x000ee200000e0000 */
[----:B-1----:R-:W-:Y:S05]  /*7370*/  FMNMX.FTZ R105, R0, R105, !PT ;  /* 0x0000006900697209 */ /* 0x002fea0007810000 */
[C---:B------:R-:W-:Y:S01]  /*7380*/  FADD.FTZ R0, -R105.reuse, R3 ;  /* 0x0000000369007221 */ /* 0x040fe20000010100 */
[----:B------:R-:W-:Y:S01]  /*7390*/  FMNMX.FTZ R3, R242, R2, !PT ;  /* 0x00000002f2037209 */ /* 0x000fe20007810000 */
[----:B------:R-:W-:Y:S01]  /*73a0*/  FMUL.FTZ R110, R105, c[0x0][0x2d0] ;  /* 0x0000b400696e7a20 */ /* 0x000fe20000410000 */
[----:B--2---:R-:W-:Y:S01]  /*73b0*/  FMNMX.FTZ R103, R103, R5, !PT ;  /* 0x0000000567677209 */ /* 0x004fe20007810000 */
[----:B------:R-:W-:Y:S01]  /*73c0*/  FMUL.FTZ R2, R0, c[0x0][0x2d0] ;  /* 0x0000b40000027a20 */ /* 0x000fe20000410000 */
[----:B------:R-:W-:Y:S01]  /*73d0*/  FMNMX.FTZ R0, R243, R3, !PT ;  /* 0x00000003f3007209 */ /* 0x000fe20007810000 */
[--C-:B------:R-:W-:Y:S02]  /*73e0*/  FFMA.FTZ R40, R194, c[0x0][0x2d0], -R110.reuse ;  /* 0x0000b400c2287a23 */ /* 0x100fe4000001086e */
[----:B------:R-:W1:Y:S01]  /*73f0*/  MUFU.EX2 R102, R2 ;  /* 0x0000000200667308 */ /* 0x000e620000000800 */
[----:B------:R-:W-:Y:S01]  /*7400*/  FMNMX.FTZ R0, R108, R0, !PT ;  /* 0x000000006c007209 */ /* 0x000fe20007810000 */
[----:B------:R-:W-:Y:S02]  /*7410*/  FMUL.FTZ R176, R103, c[0x0][0x2d0] ;  /* 0x0000b40067b07a20 */ /* 0x000fe40000410000 */
[--C-:B------:R-:W-:Y:S01]  /*7420*/  FFMA.FTZ R56, R195, c[0x0][0x2d0], -R110.reuse ;  /* 0x0000b400c3387a23 */ /* 0x100fe2000001086e */
[----:B------:R-:W-:Y:S02]  /*7430*/  FMNMX.FTZ R0, R109, R0, !PT ;  /* 0x000000006d007209 */ /* 0x000fe40007810000 */
[----:B---3--:R-:W-:Y:S03]  /*7440*/  FMNMX.FTZ R4, R4, R6, !PT ;  /* 0x0000000604047209 */ /* 0x008fe60007810000 */
[----:B------:R-:W2:Y:S08]  /*7450*/  SHFL.BFLY PT, R3, R0, 0x2, 0x1f ;  /* 0x0c401f0000037f89 */ /* 0x000eb000000e0000 */
[----:B------:R-:W3:Y:S01]  /*7460*/  SHFL.BFLY PT, R104, R4, 0x1, 0x1f ;  /* 0x0c201f0004687f89 */ /* 0x000ee200000e0000 */
[C---:B-1----:R-:W-:Y:S02]  /*7470*/  FMUL.FTZ R17, R102.reuse, R125 ;  /* 0x0000007d66117220 */ /* 0x042fe40000410000 */
[C---:B------:R-:W-:Y:S02]  /*7480*/  FMUL.FTZ R32, R102.reuse, R140 ;  /* 0x0000008c66207220 */ /* 0x040fe40000410000 */
[C---:B------:R-:W-:Y:S02]  /*7490*/  FMUL.FTZ R33, R102.reuse, R141 ;  /* 0x0000008d66217220 */ /* 0x040fe40000410000 */
[C---:B------:R-:W-:Y:S02]  /*74a0*/  FMUL.FTZ R49, R102.reuse, R157 ;  /* 0x0000009d66317220 */ /* 0x040fe40000410000 */
[----:B------:R-:W-:Y:S01]  /*74b0*/  FMUL.FTZ R65, R102, R173 ;  /* 0x000000ad66417220 */ /* 0x000fe20000410000 */
[----:B--2---:R-:W-:Y:S01]  /*74c0*/  FMNMX.FTZ R0, R0, R3, !PT ;  /* 0x0000000300007209 */ /* 0x004fe20007810000 */
[--C-:B------:R-:W-:Y:S02]  /*74d0*/  FFMA.FTZ R3, R14, c[0x0][0x2d0], -R110.reuse ;  /* 0x0000b4000e037a23 */ /* 0x100fe4000001086e */
[C---:B------:R-:W-:Y:S02]  /*74e0*/  FMUL.FTZ R68, R102.reuse, R68 ;  /* 0x0000004466447220 */ /* 0x040fe40000410000 */
[----:B------:R1:W-:Y:S01]  /*74f0*/  MUFU.EX2 R8, R3 ;  /* 0x0000000300087308 */ /* 0x0003e20000000800 */
[----:B------:R-:W-:Y:S01]  /*7500*/  FMUL.FTZ R69, R102, R69 ;  /* 0x0000004566457220 */ /* 0x000fe20000410000 */
[----:B---3--:R-:W-:Y:S01]  /*7510*/  FMNMX.FTZ R104, R4, R104, !PT ;  /* 0x0000006804687209 */ /* 0x008fe20007810000 */
[----:B------:R-:W-:Y:S02]  /*7520*/  FFMA.FTZ R4, R181, c[0x0][0x2d0], -R110 ;  /* 0x0000b400b5047a23 */ /* 0x000fe4000001086e */
[----:B------:R-:W-:Y:S02]  /*7530*/  FMUL.FTZ R80, R102, R80 ;  /* 0x0000005066507220 */ /* 0x000fe40000410000 */
[C---:B------:R-:W-:Y:S02]  /*7540*/  FMUL.FTZ R111, R104.reuse, c[0x0][0x2d0] ;  /* 0x0000b400686f7a20 */ /* 0x040fe40000410000 */
[----:B------:R-:W-:Y:S01]  /*7550*/  FADD.FTZ R2, -R104, R100 ;  /* 0x0000006468027221 */ /* 0x000fe20000010100 */
[----:B------:R-:W-:Y:S01]  /*7560*/  MUFU.EX2 R181, R4 ;  /* 0x0000000400b57308 */ /* 0x000fe20000000800 */
[--C-:B------:R-:W-:Y:S02]  /*7570*/  FFMA.FTZ R44, R197, c[0x0][0x2d0], -R111.reuse ;  /* 0x0000b400c52c7a23 */ /* 0x100fe4000001086f */
[----:B------:R-:W-:Y:S02]  /*7580*/  FMUL.FTZ R2, R2, c[0x0][0x2d0] ;  /* 0x0000b40002027a20 */ /* 0x000fe40000410000 */
[--C-:B------:R-:W-:Y:S02]  /*7590*/  FFMA.FTZ R48, R199, c[0x0][0x2d0], -R111.reuse ;  /* 0x0000b400c7307a23 */ /* 0x100fe4000001086f */
[--C-:B------:R-:W-:Y:S02]  /*75a0*/  FFMA.FTZ R60, R198, c[0x0][0x2d0], -R111.reuse ;  /* 0x0000b400c63c7a23 */ /* 0x100fe4000001086f */
[--C-:B------:R-:W-:Y:S01]  /*75b0*/  FFMA.FTZ R64, R200, c[0x0][0x2d0], -R111.reuse ;  /* 0x0000b400c8407a23 */ /* 0x100fe2000001086f */
[----:B------:R2:W3:Y:S01]  /*75c0*/  MUFU.EX2 R101, R2 ;  /* 0x0000000200657308 */ /* 0x0004e20000000800 */
[----:B------:R-:W-:Y:S02]  /*75d0*/  FMUL.FTZ R81, R102, R81 ;  /* 0x0000005166517220 */ /* 0x000fe40000410000 */
[--C-:B-1----:R-:W-:Y:S02]  /*75e0*/  FFMA.FTZ R3, R182, c[0x0][0x2d0], -R111.reuse ;  /* 0x0000b400b6037a23 */ /* 0x102fe4000001086f */
[C---:B------:R-:W-:Y:S02]  /*75f0*/  FMUL.FTZ R84, R102.reuse, R84 ;  /* 0x0000005466547220 */ /* 0x040fe40000410000 */
[C---:B------:R-:W-:Y:S02]  /*7600*/  FMUL.FTZ R85, R102.reuse, R85 ;  /* 0x0000005566557220 */ /* 0x040fe40000410000 */
[C---:B------:R-:W-:Y:S01]  /*7610*/  FMUL.FTZ R96, R102.reuse, R96 ;  /* 0x0000006066607220 */ /* 0x040fe20000410000 */
[----:B------:R1:W4:Y:S01]  /*7620*/  MUFU.EX2 R10, R3 ;  /* 0x00000003000a7308 */ /* 0x0003220000000800 */
[----:B------:R-:W-:Y:S09]  /*7630*/  FMUL.FTZ R97, R102, R97 ;  /* 0x0000006166617220 */ /* 0x000ff20000410000 */
[----:B------:R4:W-:Y:S01]  /*7640*/  MUFU.EX2 R140, R64 ;  /* 0x00000040008c7308 */ /* 0x0009e20000000800 */
[----:B--2---:R-:W-:Y:S02]  /*7650*/  FADD.FTZ R2, -R103, R106 ;  /* 0x0000006a67027221 */ /* 0x004fe40000010100 */
[C---:B---3--:R-:W-:Y:S02]  /*7660*/  FMUL.FTZ R7, R101.reuse, R119 ;  /* 0x0000007765077220 */ /* 0x048fe40000410000 */
[----:B------:R-:W-:Y:S02]  /*7670*/  FMUL.FTZ R2, R2, c[0x0][0x2d0] ;  /* 0x0000b40002027a20 */ /* 0x000fe40000410000 */
[C---:B------:R-:W-:Y:S03]  /*7680*/  FMUL.FTZ R18, R101.reuse, R126 ;  /* 0x0000007e65127220 */ /* 0x040fe60000410000 */
[----:B------:R2:W3:Y:S01]  /*7690*/  MUFU.EX2 R100, R2 ;  /* 0x0000000200647308 */ /* 0x0004e20000000800 */
[C---:B------:R-:W-:Y:S02]  /*76a0*/  FMUL.FTZ R19, R101.reuse, R127 ;  /* 0x0000007f65137220 */ /* 0x040fe40000410000 */
[--C-:B-1----:R-:W-:Y:S01]  /*76b0*/  FFMA.FTZ R3, R188, c[0x0][0x2d0], -R111.reuse ;  /* 0x0000b400bc037a23 */ /* 0x102fe2000001086f */
[----:B----4-:R-:W-:Y:S01]  /*76c0*/  MOV R188, R10 ;  /* 0x0000000a00bc7202 */ /* 0x010fe20000000f00 */
[----:B------:R-:W-:Y:S02]  /*76d0*/  FFMA.FTZ R106, R202, c[0x0][0x2d0], -R176 ;  /* 0x0000b400ca6a7a23 */ /* 0x000fe400000108b0 */
[C---:B------:R-:W-:Y:S02]  /*76e0*/  FMUL.FTZ R35, R101.reuse, R143 ;  /* 0x0000008f65237220 */ /* 0x040fe40000410000 */
[C---:B------:R-:W-:Y:S01]  /*76f0*/  FMUL.FTZ R34, R101.reuse, R142 ;  /* 0x0000008e65227220 */ /* 0x040fe20000410000 */
[----:B------:R1:W-:Y:S01]  /*7700*/  MUFU.EX2 R220, R3 ;  /* 0x0000000300dc7308 */ /* 0x0003e20000000800 */
[C---:B------:R-:W-:Y:S02]  /*7710*/  FMUL.FTZ R50, R101.reuse, R158 ;  /* 0x0000009e65327220 */ /* 0x040fe40000410000 */
[C---:B------:R-:W-:Y:S02]  /*7720*/  FMUL.FTZ R51, R101.reuse, R159 ;  /* 0x0000009f65337220 */ /* 0x040fe40000410000 */
[----:B------:R-:W-:Y:S02]  /*7730*/  FMUL.FTZ R64, R102, R172 ;  /* 0x000000ac66407220 */ /* 0x000fe40000410000 */
[C---:B------:R-:W-:Y:S02]  /*7740*/  FMUL.FTZ R66, R101.reuse, R174 ;  /* 0x000000ae65427220 */ /* 0x040fe40000410000 */
[C---:B------:R-:W-:Y:S02]  /*7750*/  FMUL.FTZ R67, R101.reuse, R175 ;  /* 0x000000af65437220 */ /* 0x040fe40000410000 */
[C---:B------:R-:W-:Y:S01]  /*7760*/  FMUL.FTZ R70, R101.reuse, R70 ;  /* 0x0000004665467220 */ /* 0x040fe20000410000 */
[----:B------:R-:W-:Y:S01]  /*7770*/  LDSM.16.MT88.4 R172, [R222+0x1d00] ;  /* 0x001d0000deac783b */ /* 0x000fe20000004200 */
[----:B------:R-:W-:Y:S02]  /*7780*/  FMUL.FTZ R71, R101, R71 ;  /* 0x0000004765477220 */ /* 0x000fe40000410000 */
[--C-:B--2---:R-:W-:Y:S02]  /*7790*/  FFMA.FTZ R2, R186, c[0x0][0x2d0], -R110.reuse ;  /* 0x0000b400ba027a23 */ /* 0x104fe4000001086e */
[C---:B---3--:R-:W-:Y:S02]  /*77a0*/  FMUL.FTZ R12, R100.reuse, R120 ;  /* 0x00000078640c7220 */ /* 0x048fe40000410000 */
[----:B------:R2:W-:Y:S01]  /*77b0*/  MUFU.EX2 R186, R2 ;  /* 0x0000000200ba7308 */ /* 0x0005e20000000800 */
[C---:B------:R-:W-:Y:S02]  /*77c0*/  FMUL.FTZ R13, R100.reuse, R121 ;  /* 0x00000079640d7220 */ /* 0x040fe40000410000 */
[C---:B------:R-:W-:Y:S02]  /*77d0*/  FMUL.FTZ R24, R100.reuse, R132 ;  /* 0x0000008464187220 */ /* 0x040fe40000410000 */
[--C-:B-1----:R-:W-:Y:S02]  /*77e0*/  FFMA.FTZ R3, R15, c[0x0][0x2d0], -R111.reuse ;  /* 0x0000b4000f037a23 */ /* 0x102fe4000001086f */
[C---:B------:R-:W-:Y:S02]  /*77f0*/  FMUL.FTZ R25, R100.reuse, R133 ;  /* 0x0000008564197220 */ /* 0x040fe40000410000 */
[C---:B------:R-:W-:Y:S01]  /*7800*/  FMUL.FTZ R41, R100.reuse, R149 ;  /* 0x0000009564297220 */ /* 0x040fe20000410000 */
[----:B------:R1:W-:Y:S01]  /*7810*/  MUFU.EX2 R6, R3 ;  /* 0x0000000300067308 */ /* 0x0003e20000000800 */
[C---:B------:R-:W-:Y:S02]  /*7820*/  FMUL.FTZ R45, R100.reuse, R153 ;  /* 0x00000099642d7220 */ /* 0x040fe40000410000 */
[C---:B------:R-:W-:Y:S02]  /*7830*/  FMUL.FTZ R57, R100.reuse, R165 ;  /* 0x000000a564397220 */ /* 0x040fe40000410000 */
[C---:B------:R-:W-:Y:S02]  /*7840*/  FMUL.FTZ R61, R100.reuse, R169 ;  /* 0x000000a9643d7220 */ /* 0x040fe40000410000 */
[C---:B------:R-:W-:Y:S02]  /*7850*/  FMUL.FTZ R72, R100.reuse, R72 ;  /* 0x0000004864487220 */ /* 0x040fe40000410000 */
[C---:B------:R-:W-:Y:S01]  /*7860*/  FMUL.FTZ R73, R100.reuse, R73 ;  /* 0x0000004964497220 */ /* 0x040fe20000410000 */
[----:B------:R3:W-:Y:S01]  /*7870*/  MUFU.EX2 R149, R48 ;  /* 0x0000003000957308 */ /* 0x0007e20000000800 */
[C---:B------:R-:W-:Y:S02]  /*7880*/  FMUL.FTZ R76, R100.reuse, R76 ;  /* 0x0000004c644c7220 */ /* 0x040fe40000410000 */
[----:B------:R-:W-:Y:S02]  /*7890*/  FMUL.FTZ R77, R100, R77 ;  /* 0x0000004d644d7220 */ /* 0x000fe40000410000 */
[----:B--2---:R-:W-:Y:S02]  /*78a0*/  FFMA.FTZ R2, R180, c[0x0][0x2d0], -R110 ;  /* 0x0000b400b4027a23 */ /* 0x004fe4000001086e */
[C---:B------:R-:W-:Y:S02]  /*78b0*/  FMUL.FTZ R82, R101.reuse, R82 ;  /* 0x0000005265527220 */ /* 0x040fe40000410000 */
[C---:B------:R-:W-:Y:S01]  /*78c0*/  FMUL.FTZ R83, R101.reuse, R83 ;  /* 0x0000005365537220 */ /* 0x040fe20000410000 */
[----:B------:R2:W4:Y:S01]  /*78d0*/  MUFU.EX2 R9, R2 ;  /* 0x0000000200097308 */ /* 0x0005220000000800 */
[C---:B------:R-:W-:Y:S02]  /*78e0*/  FMUL.FTZ R86, R101.reuse, R86 ;  /* 0x0000005665567220 */ /* 0x040fe40000410000 */
[----:B------:R-:W-:Y:S02]  /*78f0*/  FMUL.FTZ R87, R101, R87 ;  /* 0x0000005765577220 */ /* 0x000fe40000410000 */
[--C-:B-1----:R-:W-:Y:S02]  /*7900*/  FFMA.FTZ R3, R187, c[0x0][0x2d0], -R176.reuse ;  /* 0x0000b400bb037a23 */ /* 0x102fe400000108b0 */
[C---:B------:R-:W-:Y:S02]  /*7910*/  FMUL.FTZ R88, R100.reuse, R88 ;  /* 0x0000005864587220 */ /* 0x040fe40000410000 */
[C---:B------:R-:W-:Y:S01]  /*7920*/  FMUL.FTZ R89, R100.reuse, R89 ;  /* 0x0000005964597220 */ /* 0x040fe20000410000 */
[----:B------:R1:W-:Y:S01]  /*7930*/  MUFU.EX2 R182, R3 ;  /* 0x0000000300b67308 */ /* 0x0003e20000000800 */
[C---:B------:R-:W-:Y:S02]  /*7940*/  FMUL.FTZ R92, R100.reuse, R92 ;  /* 0x0000005c645c7220 */ /* 0x040fe40000410000 */
[----:B------:R-:W-:Y:S02]  /*7950*/  FMUL.FTZ R93, R100, R93 ;  /* 0x0000005d645d7220 */ /* 0x000fe40000410000 */
[----:B---3--:R-:W-:Y:S02]  /*7960*/  FMUL.FTZ R48, R102, R156 ;  /* 0x0000009c66307220 */ /* 0x008fe40000410000 */
[C---:B------:R-:W-:Y:S01]  /*7970*/  FMUL.FTZ R98, R101.reuse, R98 ;  /* 0x0000006265627220 */ /* 0x040fe20000410000 */
[----:B------:R-:W-:Y:S01]  /*7980*/  LDSM.16.MT88.4 R156, [R221+0x1d00] ;  /* 0x001d0000dd9c783b */ /* 0x000fe20000004200 */
[----:B------:R-:W-:Y:S07]  /*7990*/  FMUL.FTZ R99, R101, R99 ;  /* 0x0000006365637220 */ /* 0x000fee0000410000 */
[----:B--2---:R-:W2:Y:S01]  /*79a0*/  SHFL.BFLY PT, R2, R0, 0x1, 0x1f ;  /* 0x0c201f0000027f89 */ /* 0x004ea200000e0000 */
[--C-:B-1----:R-:W-:Y:S04]  /*79b0*/  FFMA.FTZ R3, R191, c[0x0][0x2d0], -R176.reuse ;  /* 0x0000b400bf037a23 */ /* 0x102fe800000108b0 */
[----:B------:R1:W-:Y:S01]  /*79c0*/  MUFU.EX2 R187, R3 ;  /* 0x0000000300bb7308 */ /* 0x0003e20000000800 */
[----:B--2---:R-:W-:Y:S01]  /*79d0*/  FMNMX.FTZ R2, R2, R0, !PT ;  /* 0x0000000002027209 */ /* 0x004fe20007810000 */
[----:B------:R-:W-:Y:S02]  /*79e0*/  FFMA.FTZ R0, R16, c[0x0][0x2d0], -R111 ;  /* 0x0000b40010007a23 */ /* 0x000fe4000001086f */
[----:B------:R-:W-:Y:S06]  /*79f0*/  FMUL.FTZ R16, R102, R124 ;  /* 0x0000007c66107220 */ /* 0x000fec0000410000 */
[----:B------:R2:W-:Y:S01]  /*7a00*/  MUFU.EX2 R29, R0 ;  /* 0x00000000001d7308 */ /* 0x0005e20000000800 */
[----:B------:R-:W-:Y:S01]  /*7a10*/  LDSM.16.MT88.4 R124, [R221+0x2100] ;  /* 0x00210000dd7c783b */ /* 0x000fe20000004200 */
[--C-:B-1----:R-:W-:Y:S01]  /*7a20*/  FFMA.FTZ R3, R184, c[0x0][0x2d0], -R176.reuse ;  /* 0x0000b400b8037a23 */ /* 0x102fe200000108b0 */
[----:B----4-:R-:W-:Y:S01]  /*7a30*/  MOV R184, R9 ;  /* 0x0000000900b87202 */ /* 0x010fe20000000f00 */
[----:B------:R-:W-:Y:S06]  /*7a40*/  FMUL.FTZ R9, R100, R113 ;  /* 0x0000007164097220 */ /* 0x000fec0000410000 */
[----:B------:R1:W-:Y:S01]  /*7a50*/  MUFU.EX2 R5, R3 ;  /* 0x0000000300057308 */ /* 0x0003e20000000800 */
[----:B--2---:R-:W-:Y:S04]  /*7a60*/  FADD.FTZ R0, -R2, R107 ;  /* 0x0000006b02007221 */ /* 0x004fe80000010100 */
[----:B------:R-:W-:Y:S06]  /*7a70*/  FMUL.FTZ R0, R0, c[0x0][0x2d0] ;  /* 0x0000b40000007a20 */ /* 0x000fec0000410000 */
[----:B------:R-:W2:Y:S01]  /*7a80*/  MUFU.EX2 R0, R0 ;  /* 0x0000000000007308 */ /* 0x000ea20000000800 */
[--C-:B-1----:R-:W-:Y:S09]  /*7a90*/  FFMA.FTZ R3, R183, c[0x0][0x2d0], -R176.reuse ;  /* 0x0000b400b7037a23 */ /* 0x102ff200000108b0 */
[----:B------:R1:W3:Y:S10]  /*7aa0*/  MUFU.EX2 R28, R3 ;  /* 0x00000003001c7308 */ /* 0x0002f40000000800 */
[----:B------:R4:W-:Y:S01]  /*7ab0*/  MUFU.EX2 R183, R40 ;  /* 0x0000002800b77308 */ /* 0x0009e20000000800 */
[C---:B--2---:R-:W-:Y:S02]  /*7ac0*/  FMUL.FTZ R10, R0.reuse, R114 ;  /* 0x00000072000a7220 */ /* 0x044fe40000410000 */
[C---:B------:R-:W-:Y:S02]  /*7ad0*/  FMUL.FTZ R11, R0.reuse, R115 ;  /* 0x00000073000b7220 */ /* 0x040fe40000410000 */
[C---:B------:R-:W-:Y:S02]  /*7ae0*/  FMUL.FTZ R14, R0.reuse, R122 ;  /* 0x0000007a000e7220 */ /* 0x040fe40000410000 */
[C---:B------:R-:W-:Y:S02]  /*7af0*/  FMUL.FTZ R15, R0.reuse, R123 ;  /* 0x0000007b000f7220 */ /* 0x040fe40000410000 */
[----:B------:R-:W-:Y:S01]  /*7b00*/  FMUL.FTZ R26, R0, R134 ;  /* 0x00000086001a7220 */ /* 0x000fe20000410000 */
[----:B------:R-:W-:Y:S01]  /*7b10*/  MOV R134, R29 ;  /* 0x0000001d00867202 */ /* 0x000fe20000000f00 */
[----:B-1----:R-:W-:Y:S01]  /*7b20*/  FMUL.FTZ R3, R2, c[0x0][0x2d0] ;  /* 0x0000b40002037a20 */ /* 0x002fe20000410000 */
[----:B---3--:R-:W-:Y:S01]  /*7b30*/  MOV R133, R28 ;  /* 0x0000001c00857202 */ /* 0x008fe20000000f00 */
[----:B------:R-:W-:Y:S01]  /*7b40*/  FMUL.FTZ R43, R0, R151 ;  /* 0x00000097002b7220 */ /* 0x000fe20000410000 */
[----:B------:R-:W1:Y:S01]  /*7b50*/  LDSM.16.MT88.4 R120, [R222+0x1100] ;  /* 0x00110000de78783b */ /* 0x000e620000004200 */
[--C-:B------:R-:W-:Y:S01]  /*7b60*/  FFMA.FTZ R4, R185, c[0x0][0x2d0], -R3.reuse ;  /* 0x0000b400b9047a23 */ /* 0x100fe20000010803 */
[----:B------:R-:W-:Y:S01]  /*7b70*/  MOV R185, R6 ;  /* 0x0000000600b97202 */ /* 0x000fe20000000f00 */
[----:B------:R-:W-:Y:S02]  /*7b80*/  FMUL.FTZ R6, R101, R118 ;  /* 0x0000007665067220 */ /* 0x000fe40000410000 */
[----:B------:R2:W-:Y:S01]  /*7b90*/  MUFU.EX2 R180, R4 ;  /* 0x0000000400b47308 */ /* 0x0005e20000000800 */
[----:B------:R-:W-:Y:S01]  /*7ba0*/  F2FP.BF16.PACK_AB R119, R29, R185 ;  /* 0x000000b91d77723e */ /* 0x000fe200000010ff */
[----:B------:R-:W-:Y:S02]  /*7bb0*/  FMUL.FTZ R29, R100, R137 ;  /* 0x00000089641d7220 */ /* 0x000fe40000410000 */
[C---:B------:R-:W-:Y:S02]  /*7bc0*/  FMUL.FTZ R30, R0.reuse, R138 ;  /* 0x0000008a001e7220 */ /* 0x040fe40000410000 */
[----:B------:R-:W-:Y:S02]  /*7bd0*/  FMUL.FTZ R31, R0, R139 ;  /* 0x0000008b001f7220 */ /* 0x000fe40000410000 */
[----:B----4-:R-:W-:Y:S01]  /*7be0*/  FMUL.FTZ R40, R100, R148 ;  /* 0x0000009464287220 */ /* 0x010fe20000410000 */
[----:B------:R-:W-:Y:S01]  /*7bf0*/  MOV R148, R187 ;  /* 0x000000bb00947202 */ /* 0x000fe20000000f00 */
[C---:B------:R-:W-:Y:S01]  /*7c00*/  FMUL.FTZ R42, R0.reuse, R150 ;  /* 0x00000096002a7220 */ /* 0x040fe20000410000 */
[----:B------:R3:W-:Y:S01]  /*7c10*/  MUFU.EX2 R139, R56 ;  /* 0x00000038008b7308 */ /* 0x0007e20000000800 */
[C---:B------:R-:W-:Y:S01]  /*7c20*/  FMUL.FTZ R46, R0.reuse, R154 ;  /* 0x0000009a002e7220 */ /* 0x040fe20000410000 */
[----:B------:R-:W-:Y:S01]  /*7c30*/  MOV R150, R188 ;  /* 0x000000bc00967202 */ /* 0x000fe20000000f00 */
[C---:B------:R-:W-:Y:S02]  /*7c40*/  FMUL.FTZ R47, R0.reuse, R155 ;  /* 0x0000009b002f7220 */ /* 0x040fe40000410000 */
[C---:B------:R-:W-:Y:S02]  /*7c50*/  FMUL.FTZ R58, R0.reuse, R166 ;  /* 0x000000a6003a7220 */ /* 0x040fe40000410000 */
[C---:B------:R-:W-:Y:S02]  /*7c60*/  FMUL.FTZ R59, R0.reuse, R167 ;  /* 0x000000a7003b7220 */ /* 0x040fe40000410000 */
[C---:B------:R-:W-:Y:S01]  /*7c70*/  FMUL.FTZ R62, R0.reuse, R170 ;  /* 0x000000aa003e7220 */ /* 0x040fe20000410000 */
[----:B------:R4:W-:Y:S01]  /*7c80*/  MUFU.EX2 R155, R60 ;  /* 0x0000003c009b7308 */ /* 0x0009e20000000800 */
[----:B------:R-:W-:Y:S02]  /*7c90*/  FMUL.FTZ R63, R0, R171 ;  /* 0x000000ab003f7220 */ /* 0x000fe40000410000 */
[--C-:B--2---:R-:W-:Y:S01]  /*7ca0*/  FFMA.FTZ R4, R192, c[0x0][0x2d0], -R3.reuse ;  /* 0x0000b400c0047a23 */ /* 0x104fe20000010803 */
[----:B------:R-:W-:Y:S01]  /*7cb0*/  MOV R192, R5 ;  /* 0x0000000500c07202 */ /* 0x000fe20000000f00 */
[----:B------:R-:W-:Y:S01]  /*7cc0*/  FMUL.FTZ R5, R102, R117 ;  /* 0x0000007566057220 */ /* 0x000fe20000410000 */
[----:B------:R-:W-:Y:S01]  /*7cd0*/  F2FP.BF16.PACK_AB R117, R220, R188 ;  /* 0x000000bcdc75723e */ /* 0x000fe200000010ff */
[----:B------:R-:W-:Y:S01]  /*7ce0*/  FMUL.FTZ R74, R0, R74 ;  /* 0x0000004a004a7220 */ /* 0x000fe20000410000 */
[----:B------:R-:W-:Y:S01]  /*7cf0*/  F2FP.BF16.PACK_AB R114, R28, R192 ;  /* 0x000000c01c72723e */ /* 0x000fe200000010ff */
[----:B------:R-:W-:Y:S01]  /*7d00*/  FMUL.FTZ R28, R100, R136 ;  /* 0x00000088641c7220 */ /* 0x000fe20000410000 */
[----:B------:R2:W1:Y:S01]  /*7d10*/  MUFU.EX2 R191, R4 ;  /* 0x0000000400bf7308 */ /* 0x0004620000000800 */
[C---:B------:R-:W-:Y:S02]  /*7d20*/  FMUL.FTZ R75, R0.reuse, R75 ;  /* 0x0000004b004b7220 */ /* 0x040fe40000410000 */
[----:B------:R-:W-:Y:S02]  /*7d30*/  FMUL.FTZ R78, R0, R78 ;  /* 0x0000004e004e7220 */ /* 0x000fe40000410000 */
[----:B---3--:R-:W-:Y:S02]  /*7d40*/  FMUL.FTZ R56, R100, R164 ;  /* 0x000000a464387220 */ /* 0x008fe40000410000 */
[C---:B------:R-:W-:Y:S02]  /*7d50*/  FMUL.FTZ R79, R0.reuse, R79 ;  /* 0x0000004f004f7220 */ /* 0x040fe40000410000 */
[C---:B------:R-:W-:Y:S01]  /*7d60*/  FMUL.FTZ R90, R0.reuse, R90 ;  /* 0x0000005a005a7220 */ /* 0x040fe20000410000 */
[----:B------:R3:W-:Y:S01]  /*7d70*/  MUFU.EX2 R136, R44 ;  /* 0x0000002c00887308 */ /* 0x0007e20000000800 */
[C---:B------:R-:W-:Y:S02]  /*7d80*/  FMUL.FTZ R91, R0.reuse, R91 ;  /* 0x0000005b005b7220 */ /* 0x040fe40000410000 */
[----:B------:R-:W-:Y:S02]  /*7d90*/  FMUL.FTZ R94, R0, R94 ;  /* 0x0000005e005e7220 */ /* 0x000fe40000410000 */
[----:B----4-:R-:W-:Y:S02]  /*7da0*/  FMUL.FTZ R60, R100, R168 ;  /* 0x000000a8643c7220 */ /* 0x010fe40000410000 */
[----:B------:R-:W-:Y:S02]  /*7db0*/  FMUL.FTZ R95, R0, R95 ;  /* 0x0000005f005f7220 */ /* 0x000fe40000410000 */
[--C-:B------:R-:W-:Y:S02]  /*7dc0*/  FFMA.FTZ R108, R108, c[0x0][0x2d0], -R3.reuse ;  /* 0x0000b4006c6c7a23 */ /* 0x100fe40000010803 */
[--C-:B--2---:R-:W-:Y:S01]  /*7dd0*/  FFMA.FTZ R4, R190, c[0x0][0x2d0], -R3.reuse ;  /* 0x0000b400be047a23 */ /* 0x104fe20000010803 */
[----:B-1----:R-:W-:Y:S03]  /*7de0*/  F2FP.BF16.PACK_AB R113, R191, R180 ;  /* 0x000000b4bf71723e */ /* 0x002fe600000010ff */
[----:B------:R1:W-:Y:S01]  /*7df0*/  MUFU.EX2 R190, R4 ;  /* 0x0000000400be7308 */ /* 0x0003e20000000800 */
[C---:B---3--:R-:W-:Y:S02]  /*7e00*/  FMUL.FTZ R44, R100.reuse, R152 ;  /* 0x00000098642c7220 */ /* 0x048fe40000410000 */
[--C-:B-1----:R-:W-:Y:S01]  /*7e10*/  FFMA.FTZ R4, R189, c[0x0][0x2d0], -R3.reuse ;  /* 0x0000b400bd047a23 */ /* 0x102fe20000010803 */
[----:B------:R-:W-:Y:S01]  /*7e20*/  MOV R189, R8 ;  /* 0x0000000800bd7202 */ /* 0x000fe20000000f00 */
[----:B------:R-:W-:Y:S01]  /*7e30*/  FMUL.FTZ R8, R100, R112 ;  /* 0x0000007064087220 */ /* 0x000fe20000410000 */
[----:B------:R-:W-:Y:S04]  /*7e40*/  F2FP.BF16.PACK_AB R112, R187, R182 ;  /* 0x000000b6bb70723e */ /* 0x000fe800000010ff */
[----:B------:R1:W2:Y:S01]  /*7e50*/  MUFU.EX2 R27, R4 ;  /* 0x00000004001b7308 */ /* 0x0002a20000000800 */
[----:B------:R-:W-:Y:S01]  /*7e60*/  F2FP.BF16.PACK_AB R118, R189, R184 ;  /* 0x000000b8bd76723e */ /* 0x000fe200000010ff */
[----:B-1----:R-:W-:Y:S01]  /*7e70*/  FMUL.FTZ R4, R102, R116 ;  /* 0x0000007466047220 */ /* 0x002fe20000410000 */
[----:B------:R-:W-:Y:S02]  /*7e80*/  F2FP.BF16.PACK_AB R116, R186, R181 ;  /* 0x000000b5ba74723e */ /* 0x000fe400000010ff */
[----:B--2---:R-:W-:Y:S02]  /*7e90*/  F2FP.BF16.PACK_AB R115, R27, R190 ;  /* 0x000000be1b73723e */ /* 0x004fe400000010ff */
[----:B------:R-:W-:Y:S01]  /*7ea0*/  MOV R132, R27 ;  /* 0x0000001b00847202 */ /* 0x000fe20000000f00 */
[----:B------:R-:W-:Y:S02]  /*7eb0*/  FMUL.FTZ R27, R0, R135 ;  /* 0x00000087001b7220 */ /* 0x000fe40000410000 */
[-C--:B------:R-:W-:Y:S01]  /*7ec0*/  HMMA.16816.F32.BF16 R4, R116, R20.reuse, R4 ;  /* 0x000000147404723c */ /* 0x080fe20000041804 */
[----:B------:R1:W-:Y:S07]  /*7ed0*/  MUFU.EX2 R135, R106 ;  /* 0x0000006a00877308 */ /* 0x0003ee0000000800 */
[C---:B------:R-:W-:Y:S07]  /*7ee0*/  HMMA.16816.F32.BF16 R8, R112.reuse, R20, R8 ;  /* 0x000000147008723c */ /* 0x040fee0000041808 */
[C---:B------:R-:W-:Y:S01]  /*7ef0*/  FMUL.FTZ R20, R102.reuse, R128 ;  /* 0x0000008066147220 */ /* 0x040fe20000410000 */
[-C--:B------:R-:W-:Y:S04]  /*7f00*/  HMMA.16816.F32.BF16 R12, R112, R22.reuse, R12 ;  /* 0x00000016700c723c */ /* 0x080fe8000004180c */
[C---:B------:R-:W-:Y:S04]  /*7f10*/  FMUL.FTZ R21, R102.reuse, R129 ;  /* 0x0000008166157220 */ /* 0x040fe80000410000 */
[C---:B------:R-:W-:Y:S04]  /*7f20*/  HMMA.16816.F32.BF16 R16, R116.reuse, R22, R16 ;  /* 0x000000167410723c */ /* 0x040fe80000041810 */
[----:B-1----:R-:W-:Y:S03]  /*7f30*/  FFMA.FTZ R106, R201, c[0x0][0x2d0], -R176 ;  /* 0x0000b400c96a7a23 */ /* 0x002fe600000108b0 */
[C---:B------:R-:W-:Y:S01]  /*7f40*/  FMUL.FTZ R22, R101.reuse, R130 ;  /* 0x0000008265167220 */ /* 0x040fe20000410000 */
[----:B------:R1:W-:Y:S01]  /*7f50*/  MUFU.EX2 R151, R106 ;  /* 0x0000006a00977308 */ /* 0x0003e20000000800 */
[----:B------:R-:W-:Y:S02]  /*7f60*/  FMUL.FTZ R23, R101, R131 ;  /* 0x0000008365177220 */ /* 0x000fe40000410000 */
[----:B------:R-:W-:Y:S05]  /*7f70*/  LDSM.16.MT88.4 R128, [R222+0x500] ;  /* 0x00050000de80783b */ /* 0x000fea0000004200 */
[-C--:B------:R-:W-:Y:S08]  /*7f80*/  HMMA.16816.F32.BF16 R20, R116, R36.reuse, R20 ;  /* 0x000000247414723c */ /* 0x080ff00000041814 */
[C---:B------:R-:W-:Y:S07]  /*7f90*/  HMMA.16816.F32.BF16 R24, R112.reuse, R36, R24 ;  /* 0x000000247018723c */ /* 0x040fee0000041818 */
[--C-:B------:R-:W-:Y:S01]  /*7fa0*/  FFMA.FTZ R36, R193, c[0x0][0x2d0], -R110.reuse ;  /* 0x0000b400c1247a23 */ /* 0x100fe2000001086e */
[-C--:B------:R-:W-:Y:S03]  /*7fb0*/  HMMA.16816.F32.BF16 R28, R112, R38.reuse, R28 ;  /* 0x00000026701c723c */ /* 0x080fe6000004181c */
[----:B------:R2:W3:Y:S01]  /*7fc0*/  MUFU.EX2 R137, R36 ;  /* 0x0000002400897308 */ /* 0x0004e20000000800 */
[--C-:B-1----:R-:W-:Y:S02]  /*7fd0*/  FFMA.FTZ R106, R203, c[0x0][0x2d0], -R3.reuse ;  /* 0x0000b400cb6a7a23 */ /* 0x102fe40000010803 */
[C---:B------:R-:W-:Y:S01]  /*7fe0*/  FMUL.FTZ R37, R102.reuse, R145 ;  /* 0x0000009166257220 */ /* 0x040fe20000410000 */
[----:B------:R-:W-:Y:S01]  /*7ff0*/  MOV R145, R185 ;  /* 0x000000b900917202 */ /* 0x000fe20000000f00 */
[C---:B------:R-:W-:Y:S05]  /*8000*/  HMMA.16816.F32.BF16 R32, R116.reuse, R38, R32 ;  /* 0x000000267420723c */ /* 0x040fea0000041820 */
[----:B------:R1:W-:Y:S02]  /*8010*/  MUFU.EX2 R152, R106 ;  /* 0x0000006a00987308 */ /* 0x0003e40000000800 */
[C---:B------:R-:W-:Y:S01]  /*8020*/  FMUL.FTZ R38, R101.reuse, R146 ;  /* 0x0000009265267220 */ /* 0x040fe20000410000 */
[----:B------:R-:W-:Y:S01]  /*8030*/  MOV R146, R184 ;  /* 0x000000b800927202 */ /* 0x000fe20000000f00 */
[----:B------:R-:W-:Y:S03]  /*8040*/  FMUL.FTZ R39, R101, R147 ;  /* 0x0000009365277220 */ /* 0x000fe60000410000 */
[----:B------:R-:W-:Y:S01]  /*8050*/  MOV R147, R191 ;  /* 0x000000bf00937202 */ /* 0x000fe20000000f00 */
[----:B--2---:R-:W-:Y:S01]  /*8060*/  FMUL.FTZ R36, R102, R144 ;  /* 0x0000009066247220 */ /* 0x004fe20000410000 */
[----:B------:R-:W-:Y:S06]  /*8070*/  MOV R144, R192 ;  /* 0x000000c000907202 */ /* 0x000fec0000000f00 */
[-C--:B------:R-:W-:Y:S03]  /*8080*/  HMMA.16816.F32.BF16 R36, R116, R52.reuse, R36 ;  /* 0x000000347424723c */ /* 0x080fe60000041824 */
[--C-:B-1----:R-:W-:Y:S04]  /*8090*/  FFMA.FTZ R106, R204, c[0x0][0x2d0], -R3.reuse ;  /* 0x0000b400cc6a7a23 */ /* 0x102fe80000010803 */
[----:B------:R1:W-:Y:S01]  /*80a0*/  MUFU.EX2 R153, R106 ;  /* 0x0000006a00997308 */ /* 0x0003e20000000800 */
[C---:B------:R-:W-:Y:S07]  /*80b0*/  HMMA.16816.F32.BF16 R40, R112.reuse, R52, R40 ;  /* 0x000000347028723c */ /* 0x040fee0000041828 */
[----:B------:R-:W-:Y:S01]  /*80c0*/  FFMA.FTZ R52, R196, c[0x0][0x2d0], -R110 ;  /* 0x0000b400c4347a23 */ /* 0x000fe2000001086e */
[-C--:B------:R-:W-:Y:S03]  /*80d0*/  HMMA.16816.F32.BF16 R44, R112, R54.reuse, R44 ;  /* 0x00000036702c723c */ /* 0x080fe6000004182c */
[----:B------:R2:W4:Y:S01]  /*80e0*/  MUFU.EX2 R154, R52 ;  /* 0x00000034009a7308 */ /* 0x0005220000000800 */
[C---:B------:R-:W-:Y:S01]  /*80f0*/  FMUL.FTZ R53, R102.reuse, R161 ;  /* 0x000000a166357220 */ /* 0x040fe20000410000 */
[----:B------:R-:W-:Y:S03]  /*8100*/  MOV R161, R186 ;  /* 0x000000ba00a17202 */ /* 0x000fe60000000f00 */
[C---:B------:R-:W-:Y:S04]  /*8110*/  HMMA.16816.F32.BF16 R48, R116.reuse, R54, R48 ;  /* 0x000000367430723c */ /* 0x040fe80000041830 */
[--C-:B-1----:R-:W-:Y:S03]  /*8120*/  FFMA.FTZ R106, R205, c[0x0][0x2d0], -R176.reuse ;  /* 0x0000b400cd6a7a23 */ /* 0x102fe600000108b0 */
[C---:B------:R-:W-:Y:S02]  /*8130*/  FMUL.FTZ R54, R101.reuse, R162 ;  /* 0x000000a265367220 */ /* 0x040fe40000410000 */
[----:B------:R-:W-:Y:S03]  /*8140*/  FMUL.FTZ R55, R101, R163 ;  /* 0x000000a365377220 */ /* 0x000fe60000410000 */
[----:B--2---:R-:W-:Y:S02]  /*8150*/  FMUL.FTZ R52, R102, R160 ;  /* 0x000000a066347220 */ /* 0x004fe40000410000 */
[----:B------:R1:W-:Y:S05]  /*8160*/  MUFU.EX2 R160, R106 ;  /* 0x0000006a00a07308 */ /* 0x0003ea0000000800 */
[-C--:B------:R-:W-:Y:S08]  /*8170*/  HMMA.16816.F32.BF16 R52, R116, R120.reuse, R52 ;  /* 0x000000787434723c */ /* 0x080ff00000041834 */
[C---:B------:R-:W-:Y:S08]  /*8180*/  HMMA.16816.F32.BF16 R56, R112.reuse, R120, R56 ;  /* 0x000000787038723c */ /* 0x040ff00000041838 */
[-C--:B------:R-:W-:Y:S04]  /*8190*/  HMMA.16816.F32.BF16 R60, R112, R122.reuse, R60 ;  /* 0x0000007a703c723c */ /* 0x080fe8000004183c */
[----:B-1----:R-:W-:Y:S04]  /*81a0*/  FFMA.FTZ R106, R206, c[0x0][0x2d0], -R176 ;  /* 0x0000b400ce6a7a23 */ /* 0x002fe800000108b0 */
[C---:B------:R-:W-:Y:S01]  /*81b0*/  HMMA.16816.F32.BF16 R64, R116.reuse, R122, R64 ;  /* 0x0000007a7440723c */ /* 0x040fe20000041840 */
[----:B------:R1:W2:Y:S01]  /*81c0*/  MUFU.EX2 R141, R106 ;  /* 0x0000006a008d7308 */ /* 0x0002a20000000800 */
[----:B------:R-:W2:Y:S06]  /*81d0*/  LDSM.16.MT88.4 R120, [R222+0x2100] ;  /* 0x00210000de78783b */ /* 0x000eac0000004200 */
[-C--:B------:R-:W-:Y:S08]  /*81e0*/  HMMA.16816.F32.BF16 R68, R116, R124.reuse, R68 ;  /* 0x0000007c7444723c */ /* 0x080ff00000041844 */
[C---:B------:R-:W-:Y:S08]  /*81f0*/  HMMA.16816.F32.BF16 R72, R112.reuse, R124, R72 ;  /* 0x0000007c7048723c */ /* 0x040ff00000041848 */
[-C--:B------:R-:W-:Y:S04]  /*8200*/  HMMA.16816.F32.BF16 R76, R112, R126.reuse, R76 ;  /* 0x0000007e704c723c */ /* 0x080fe8000004184c */
[--C-:B-1----:R-:W-:Y:S04]  /*8210*/  FFMA.FTZ R106, R207, c[0x0][0x2d0], -R3.reuse ;  /* 0x0000b400cf6a7a23 */ /* 0x102fe80000010803 */
[C---:B------:R-:W-:Y:S01]  /*8220*/  HMMA.16816.F32.BF16 R80, R116.reuse, R126, R80 ;  /* 0x0000007e7450723c */ /* 0x040fe20000041850 */
[----:B------:R1:W-:Y:S01]  /*8230*/  MUFU.EX2 R138, R106 ;  /* 0x0000006a008a7308 */ /* 0x0003e20000000800 */
[----:B------:R-:W4:Y:S06]  /*8240*/  LDSM.16.MT88.4 R124, [R221+0x500] ;  /* 0x00050000dd7c783b */ /* 0x000f2c0000004200 */
[-C--:B--2---:R-:W-:Y:S08]  /*8250*/  HMMA.16816.F32.BF16 R84, R116, R120.reuse, R84 ;  /* 0x000000787454723c */ /* 0x084ff00000041854 */
[C---:B------:R-:W-:Y:S04]  /*8260*/  HMMA.16816.F32.BF16 R88, R112.reuse, R120, R88 ;  /* 0x000000787058723c */ /* 0x040fe80000041858 */
[----:B-1----:R-:W-:Y:S04]  /*8270*/  FFMA.FTZ R106, R208, c[0x0][0x2d0], -R3 ;  /* 0x0000b400d06a7a23 */ /* 0x002fe80000010803 */
[-C--:B------:R-:W-:Y:S01]  /*8280*/  HMMA.16816.F32.BF16 R92, R112, R122.reuse, R92 ;  /* 0x0000007a705c723c */ /* 0x080fe2000004185c */
[----:B------:R1:W2:Y:S06]  /*8290*/  MUFU.EX2 R107, R106 ;  /* 0x0000006a006b7308 */ /* 0x0002ac0000000800 */
[----:B---3--:R-:W-:Y:S01]  /*82a0*/  F2FP.BF16.PACK_AB R112, R183, R137 ;  /* 0x00000089b770723e */ /* 0x008fe200000010ff */
[----:B------:R-:W-:Y:S01]  /*82b0*/  HMMA.16816.F32.BF16 R96, R116, R122, R96 ;  /* 0x0000007a7460723c */ /* 0x000fe20000041860 */
[----:B------:R-:W3:Y:S03]  /*82c0*/  LDSM.16.MT88.4 R120, [R221+0x1500] ;  /* 0x00150000dd78783b */ /* 0x000ee60000004200 */
[----:B------:R-:W-:Y:S02]  /*82d0*/  F2FP.BF16.PACK_AB R115, R140, R155 ;  /* 0x0000009b8c73723e */ /* 0x000fe400000010ff */
[----:B------:R-:W-:Y:S02]  /*82e0*/  F2FP.BF16.PACK_AB R113, R149, R136 ;  /* 0x000000889571723e */ /* 0x000fe400000010ff */
[----:B----4-:R-:W-:Y:S04]  /*82f0*/  F2FP.BF16.PACK_AB R114, R139, R154 ;  /* 0x0000009a8b72723e */ /* 0x010fe800000010ff */
[----:B------:R-:W-:Y:S02]  /*8300*/  F2FP.BF16.PACK_AB R118, R141, R160 ;  /* 0x000000a08d76723e */ /* 0x000fe400000010ff */
[----:B------:R-:W-:Y:S01]  /*8310*/  F2FP.BF16.PACK_AB R116, R151, R135 ;  /* 0x000000879774723e */ /* 0x000fe200000010ff */
[-C--:B------:R-:W-:Y:S05]  /*8320*/  HMMA.16816.F32.BF16 R4, R112, R124.reuse, R4 ;  /* 0x0000007c7004723c */ /* 0x080fea0000041804 */
[--C-:B-1----:R-:W-:Y:S01]  /*8330*/  FFMA.FTZ R106, R213, c[0x0][0x2d0], -R110.reuse ;  /* 0x0000b400d56a7a23 */ /* 0x102fe2000001086e */
[----:B------:R-:W-:Y:S02]  /*8340*/  F2FP.BF16.PACK_AB R117, R153, R152 ;  /* 0x000000989975723e */ /* 0x000fe400000010ff */
[----:B--2---:R-:W-:Y:S01]  /*8350*/  F2FP.BF16.PACK_AB R119, R107, R138 ;  /* 0x0000008a6b77723e */ /* 0x004fe200000010ff */
[----:B------:R1:W-:Y:S06]  /*8360*/  MUFU.EX2 R252, R106 ;  /* 0x0000006a00fc7308 */ /* 0x0003ec0000000800 */
[C---:B------:R-:W-:Y:S08]  /*8370*/  HMMA.16816.F32.BF16 R8, R116.reuse, R124, R8 ;  /* 0x0000007c7408723c */ /* 0x040ff00000041808 */
[-C--:B------:R-:W-:Y:S08]  /*8380*/  HMMA.16816.F32.BF16 R12, R116, R126.reuse, R12 ;  /* 0x0000007e740c723c */ /* 0x080ff0000004180c */
[C---:B------:R-:W-:Y:S01]  /*8390*/  HMMA.16816.F32.BF16 R16, R112.reuse, R126, R16 ;  /* 0x0000007e7010723c */ /* 0x040fe20000041810 */
[----:B------:R-:W2:Y:S03]  /*83a0*/  LDSM.16.MT88.4 R124, [R222+0x1500] ;  /* 0x00150000de7c783b */ /* 0x000ea60000004200 */
[--C-:B-1----:R-:W-:Y:S04]  /*83b0*/  FFMA.FTZ R106, R214, c[0x0][0x2d0], -R110.reuse ;  /* 0x0000b400d66a7a23 */ /* 0x102fe8000001086e */
[-C--:B------:R-:W-:Y:S01]  /*83c0*/  HMMA.16816.F32.BF16 R20, R112, R128.reuse, R20 ;  /* 0x000000807014723c */ /* 0x080fe20000041814 */
[----:B------:R1:W4:Y:S07]  /*83d0*/  MUFU.EX2 R142, R106 ;  /* 0x0000006a008e7308 */ /* 0x00032e0000000800 */
[C---:B------:R-:W-:Y:S08]  /*83e0*/  HMMA.16816.F32.BF16 R24, R116.reuse, R128, R24 ;  /* 0x000000807418723c */ /* 0x040ff00000041818 */
[-C--:B------:R-:W-:Y:S08]  /*83f0*/  HMMA.16816.F32.BF16 R28, R116, R130.reuse, R28 ;  /* 0x00000082741c723c */ /* 0x080ff0000004181c */
[C---:B------:R-:W-:Y:S01]  /*8400*/  HMMA.16816.F32.BF16 R32, R112.reuse, R130, R32 ;  /* 0x000000827020723c */ /* 0x040fe20000041820 */
[----:B------:R-:W2:Y:S03]  /*8410*/  LDSM.16.MT88.4 R128, [R221+0x2500] ;  /* 0x00250000dd80783b */ /* 0x000ea60000004200 */
[--C-:B-1----:R-:W-:Y:S01]  /*8420*/  FFMA.FTZ R106, R215, c[0x0][0x2d0], -R111.reuse ;  /* 0x0000b400d76a7a23 */ /* 0x102fe2000001086f */
[----:B----4-:R-:W-:Y:S03]  /*8430*/  MOV R215, R142 ;  /* 0x0000008e00d77202 */ /* 0x010fe60000000f00 */
[-C--:B---3--:R-:W-:Y:S01]  /*8440*/  HMMA.16816.F32.BF16 R36, R112, R120.reuse, R36 ;  /* 0x000000787024723c */ /* 0x088fe20000041824 */
[----:B------:R1:W-:Y:S07]  /*8450*/  MUFU.EX2 R213, R106 ;  /* 0x0000006a00d57308 */ /* 0x0003ee0000000800 */
[C---:B------:R-:W-:Y:S08]  /*8460*/  HMMA.16816.F32.BF16 R40, R116.reuse, R120, R40 ;  /* 0x000000787428723c */ /* 0x040ff00000041828 */
[-C--:B------:R-:W-:Y:S08]  /*8470*/  HMMA.16816.F32.BF16 R44, R116, R122.reuse, R44 ;  /* 0x0000007a742c723c */ /* 0x080ff0000004182c */
[C---:B------:R-:W-:Y:S01]  /*8480*/  HMMA.16816.F32.BF16 R48, R112.reuse, R122, R48 ;  /* 0x0000007a7030723c */ /* 0x040fe20000041830 */
[----:B------:R-:W3:Y:S03]  /*8490*/  LDSM.16.MT88.4 R120, [R222+0x2500] ;  /* 0x00250000de78783b */ /* 0x000ee60000004200 */
[--C-:B-1----:R-:W-:Y:S01]  /*84a0*/  FFMA.FTZ R106, R216, c[0x0][0x2d0], -R111.reuse ;  /* 0x0000b400d86a7a23 */ /* 0x102fe2000001086f */
[----:B------:R-:W-:Y:S01]  /*84b0*/  MOV R216, R107 ;  /* 0x0000006b00d87202 */ /* 0x000fe20000000f00 */
[--C-:B------:R-:W-:Y:S01]  /*84c0*/  FFMA.FTZ R107, R210, c[0x0][0x2d0], -R110.reuse ;  /* 0x0000b400d26b7a23 */ /* 0x100fe2000001086e */
[----:B------:R-:W-:Y:S01]  /*84d0*/  MOV R210, R141 ;  /* 0x0000008d00d27202 */ /* 0x000fe20000000f00 */
[-C--:B--2---:R-:W-:Y:S01]  /*84e0*/  HMMA.16816.F32.BF16 R52, R112, R124.reuse, R52 ;  /* 0x0000007c7034723c */ /* 0x084fe20000041834 */
[----:B------:R1:W2:Y:S07]  /*84f0*/  MUFU.EX2 R214, R106 ;  /* 0x0000006a00d67308 */ /* 0x0002ae0000000800 */
[C---:B------:R-:W-:Y:S08]  /*8500*/  HMMA.16816.F32.BF16 R56, R116.reuse, R124, R56 ;  /* 0x0000007c7438723c */ /* 0x040ff00000041838 */
[-C--:B------:R-:W-:Y:S08]  /*8510*/  HMMA.16816.F32.BF16 R60, R116, R126.reuse, R60 ;  /* 0x0000007e743c723c */ /* 0x080ff0000004183c */
[C---:B------:R-:W-:Y:S01]  /*8520*/  HMMA.16816.F32.BF16 R64, R112.reuse, R126, R64 ;  /* 0x0000007e7040723c */ /* 0x040fe20000041840 */
[----:B------:R-:W4:Y:S03]  /*8530*/  LDSM.16.MT88.4 R124, [R221+0x900] ;  /* 0x00090000dd7c783b */ /* 0x000f260000004200 */
[----:B-1----:R-:W-:Y:S02]  /*8540*/  FFMA.FTZ R106, R209, c[0x0][0x2d0], -R110 ;  /* 0x0000b400d16a7a23 */ /* 0x002fe4000001086e */
[----:B------:R1:W-:Y:S02]  /*8550*/  MUFU.EX2 R209, R107 ;  /* 0x0000006b00d17308 */ /* 0x0003e40000000800 */
[-C--:B------:R-:W-:Y:S08]  /*8560*/  HMMA.16816.F32.BF16 R68, R112, R128.reuse, R68 ;  /* 0x000000807044723c */ /* 0x080ff00000041844 */
[C---:B------:R-:W-:Y:S01]  /*8570*/  HMMA.16816.F32.BF16 R72, R116.reuse, R128, R72 ;  /* 0x000000807448723c */ /* 0x040fe20000041848 */
[----:B------:R2:W2:Y:S07]  /*8580*/  MUFU.EX2 R208, R106 ;  /* 0x0000006a00d07308 */ /* 0x0004ae0000000800 */
[-C--:B------:R-:W-:Y:S04]  /*8590*/  HMMA.16816.F32.BF16 R76, R116, R130.reuse, R76 ;  /* 0x00000082744c723c */ /* 0x080fe8000004184c */
[----:B-1----:R-:W-:Y:S01]  /*85a0*/  FFMA.FTZ R107, R218, c[0x0][0x2d0], -R176 ;  /* 0x0000b400da6b7a23 */ /* 0x002fe200000108b0 */
[----:B------:R-:W-:Y:S03]  /*85b0*/  MOV R218, R160 ;  /* 0x000000a000da7202 */ /* 0x000fe60000000f00 */
[C---:B------:R-:W-:Y:S01]  /*85c0*/  HMMA.16816.F32.BF16 R80, R112.reuse, R130, R80 ;  /* 0x000000827050723c */ /* 0x040fe20000041850 */
[----:B------:R-:W1:Y:S01]  /*85d0*/  LDSM.16.MT88.4 R128, [R222+0x900] ;  /* 0x00090000de80783b */ /* 0x000e620000004200 */
[----:B------:R4:W-:Y:S06]  /*85e0*/  MUFU.EX2 R204, R107 ;  /* 0x0000006b00cc7308 */ /* 0x0009ec0000000800 */
[-C--:B---3--:R-:W-:Y:S04]  /*85f0*/  HMMA.16816.F32.BF16 R84, R112, R120.reuse, R84 ;  /* 0x000000787054723c */ /* 0x088fe80000041854 */
[--C-:B--2---:R-:W-:Y:S01]  /*8600*/  FFMA.FTZ R106, R211, c[0x0][0x2d0], -R111.reuse ;  /* 0x0000b400d36a7a23 */ /* 0x104fe2000001086f */
[----:B------:R-:W-:Y:S02]  /*8610*/  MOV R211, R140 ;  /* 0x0000008c00d37202 */ /* 0x000fe40000000f00 */
[----:B------:R-:W-:Y:S01]  /*8620*/  LDSM.16.MT88.4 R140, [R222+0xd00] ;  /* 0x000d0000de8c783b */ /* 0x000fe20000004200 */
[C---:B------:R-:W-:Y:S01]  /*8630*/  HMMA.16816.F32.BF16 R88, R116.reuse, R120, R88 ;  /* 0x000000787458723c */ /* 0x040fe20000041858 */
[----:B------:R2:W-:Y:S07]  /*8640*/  MUFU.EX2 R207, R106 ;  /* 0x0000006a00cf7308 */ /* 0x0005ee0000000800 */
[-C--:B------:R-:W-:Y:S04]  /*8650*/  HMMA.16816.F32.BF16 R92, R116, R122.reuse, R92 ;  /* 0x0000007a745c723c */ /* 0x080fe8000004185c */
[----:B----4-:R-:W-:Y:S04]  /*8660*/  FFMA.FTZ R107, R178, c[0x0][0x2d0], -R110 ;  /* 0x0000b400b26b7a23 */ /* 0x010fe8000001086e */
[----:B------:R-:W-:Y:S01]  /*8670*/  HMMA.16816.F32.BF16 R96, R112, R122, R96 ;  /* 0x0000007a7060723c */ /* 0x000fe20000041860 */
[----:B------:R-:W3:Y:S01]  /*8680*/  LDSM.16.MT88.4 R120, [R221+0x1900] ;  /* 0x00190000dd78783b */ /* 0x000ee20000004200 */
[----:B------:R4:W-:Y:S05]  /*8690*/  MUFU.EX2 R192, R107 ;  /* 0x0000006b00c07308 */ /* 0x0009ea0000000800 */
[----:B------:R-:W-:Y:S01]  /*86a0*/  F2FP.BF16.PACK_AB R112, R215, R252 ;  /* 0x000000fcd770723e */ /* 0x000fe200000010ff */
[----:B--2---:R-:W-:Y:S01]  /*86b0*/  FFMA.FTZ R106, R212, c[0x0][0x2d0], -R111 ;  /* 0x0000b400d46a7a23 */ /* 0x004fe2000001086f */
[----:B------:R-:W-:Y:S03]  /*86c0*/  F2FP.BF16.PACK_AB R113, R214, R213 ;  /* 0x000000d5d671723e */ /* 0x000fe600000010ff */
[----:B------:R2:W1:Y:S01]  /*86d0*/  MUFU.EX2 R206, R106 ;  /* 0x0000006a00ce7308 */ /* 0x0004620000000800 */
[----:B------:R-:W-:Y:S02]  /*86e0*/  F2FP.BF16.PACK_AB R114, R209, R208 ;  /* 0x000000d0d172723e */ /* 0x000fe400000010ff */
[----:B------:R-:W-:Y:S02]  /*86f0*/  MOV R212, R139 ;  /* 0x0000008b00d47202 */ /* 0x000fe40000000f00 */
[----:B------:R-:W-:Y:S01]  /*8700*/  MOV R139, R190 ;  /* 0x000000be008b7202 */ /* 0x000fe20000000f00 */
[--C-:B----4-:R-:W-:Y:S04]  /*8710*/  FFMA.FTZ R107, R240, c[0x0][0x2d0], -R176.reuse ;  /* 0x0000b400f06b7a23 */ /* 0x110fe800000108b0 */
[----:B------:R-:W-:Y:S01]  /*8720*/  MUFU.EX2 R188, R107 ;  /* 0x0000006b00bc7308 */ /* 0x000fe20000000800 */
[--C-:B--2---:R-:W-:Y:S01]  /*8730*/  FFMA.FTZ R106, R217, c[0x0][0x2d0], -R176.reuse ;  /* 0x0000b400d96a7a23 */ /* 0x104fe200000108b0 */
[----:B-1----:R-:W-:Y:S08]  /*8740*/  F2FP.BF16.PACK_AB R115, R206, R207 ;  /* 0x000000cfce73723e */ /* 0x002ff000000010ff */
[----:B------:R-:W-:Y:S01]  /*8750*/  MUFU.EX2 R107, R108 ;  /* 0x0000006c006b7308 */ /* 0x000fe20000000800 */
[----:B------:R-:W-:Y:S02]  /*8760*/  MOV R217, R138 ;  /* 0x0000008a00d97202 */ /* 0x000fe40000000f00 */
[----:B------:R-:W-:Y:S01]  /*8770*/  MOV R138, R189 ;  /* 0x000000bd008a7202 */ /* 0x000fe20000000f00 */
[-C--:B------:R-:W-:Y:S06]  /*8780*/  HMMA.16816.F32.BF16 R4, R112, R124.reuse, R4 ;  /* 0x0000007c7004723c */ /* 0x080fec0000041804 */
[----:B------:R1:W2:Y:S02]  /*8790*/  MUFU.EX2 R205, R106 ;  /* 0x0000006a00cd7308 */ /* 0x0002a40000000800 */
[--C-:B-1----:R-:W-:Y:S01]  /*87a0*/  FFMA.FTZ R106, R219, c[0x0][0x2d0], -R3.reuse ;  /* 0x0000b400db6a7a23 */ /* 0x102fe20000010803 */
[----:B--2---:R-:W-:Y:S03]  /*87b0*/  F2FP.BF16.PACK_AB R116, R204, R205 ;  /* 0x000000cdcc74723e */ /* 0x004fe600000010ff */
[----:B------:R-:W-:Y:S04]  /*87c0*/  MOV R219, R155 ;  /* 0x0000009b00db7202 */ /* 0x000fe80000000f00 */
[----:B------:R1:W-:Y:S02]  /*87d0*/  MUFU.EX2 R203, R106 ;  /* 0x0000006a00cb7308 */ /* 0x0003e40000000800 */
[--C-:B-1----:R-:W-:Y:S01]  /*87e0*/  FFMA.FTZ R106, R229, c[0x0][0x2d0], -R3.reuse ;  /* 0x0000b400e56a7a23 */ /* 0x102fe20000010803 */
[----:B------:R-:W-:Y:S07]  /*87f0*/  MOV R229, R154 ;  /* 0x0000009a00e57202 */ /* 0x000fee0000000f00 */
[----:B------:R1:W2:Y:S02]  /*8800*/  MUFU.EX2 R202, R106 ;  /* 0x0000006a00ca7308 */ /* 0x0002a40000000800 */
[--C-:B-1----:R-:W-:Y:S01]  /*8810*/  FFMA.FTZ R106, R230, c[0x0][0x2d0], -R176.reuse ;  /* 0x0000b400e66a7a23 */ /* 0x102fe200000108b0 */
[----:B--2---:R-:W-:Y:S02]  /*8820*/  F2FP.BF16.PACK_AB R117, R202, R203 ;  /* 0x000000cbca75723e */ /* 0x004fe400000010ff */
[----:B------:R-:W-:Y:S05]  /*8830*/  MOV R230, R153 ;  /* 0x0000009900e67202 */ /* 0x000fea0000000f00 */
[----:B------:R1:W-:Y:S01]  /*8840*/  MUFU.EX2 R201, R106 ;  /* 0x0000006a00c97308 */ /* 0x0003e20000000800 */
[----:B------:R-:W-:Y:S02]  /*8850*/  MOV R153, R150 ;  /* 0x0000009600997202 */ /* 0x000fe40000000f00 */
[----:B------:R-:W-:Y:S02]  /*8860*/  MOV R150, R147 ;  /* 0x0000009300967202 */ /* 0x000fe40000000f00 */
[----:B------:R-:W-:Y:S02]  /*8870*/  MOV R147, R144 ;  /* 0x0000009000937202 */ /* 0x000fe40000000f00 */
[----:B------:R-:W-:Y:S02]  /*8880*/  MOV R144, R134 ;  /* 0x0000008600907202 */ /* 0x000fe40000000f00 */
[----:B------:R-:W-:Y:S02]  /*8890*/  MOV R134, R181 ;  /* 0x000000b500867202 */ /* 0x000fe40000000f00 */
[----:B------:R-:W-:Y:S01]  /*88a0*/  MOV R240, R144 ;  /* 0x0000009000f07202 */ /* 0x000fe20000000f00 */
[----:B-1----:R-:W-:Y:S01]  /*88b0*/  FFMA.FTZ R106, R231, c[0x0][0x2d0], -R176 ;  /* 0x0000b400e76a7a23 */ /* 0x002fe200000108b0 */
[----:B------:R-:W-:Y:S02]  /*88c0*/  MOV R231, R151 ;  /* 0x0000009700e77202 */ /* 0x000fe40000000f00 */
[----:B------:R-:W-:Y:S01]  /*88d0*/  MOV R151, R148 ;  /* 0x0000009400977202 */ /* 0x000fe20000000f00 */
[----:B------:R1:W2:Y:S01]  /*88e0*/  MUFU.EX2 R200, R106 ;  /* 0x0000006a00c87308 */ /* 0x0002a20000000800 */
[----:B------:R-:W-:Y:S02]  /*88f0*/  MOV R148, R145 ;  /* 0x0000009100947202 */ /* 0x000fe40000000f00 */
[----:B------:R-:W-:Y:S02]  /*8900*/  MOV R145, R138 ;  /* 0x0000008a00917202 */ /* 0x000fe40000000f00 */
[----:B------:R-:W-:Y:S02]  /*8910*/  MOV R138, R132 ;  /* 0x00000084008a7202 */ /* 0x000fe40000000f00 */
[----:B------:R-:W-:Y:S01]  /*8920*/  MOV R132, R182 ;  /* 0x000000b600847202 */ /* 0x000fe20000000f00 */
[--C-:B-1----:R-:W-:Y:S01]  /*8930*/  FFMA.FTZ R106, R232, c[0x0][0x2d0], -R3.reuse ;  /* 0x0000b400e86a7a23 */ /* 0x102fe20000010803 */
[----:B--2---:R-:W-:Y:S02]  /*8940*/  F2FP.BF16.PACK_AB R118, R200, R201 ;  /* 0x000000c9c876723e */ /* 0x004fe400000010ff */
[----:B------:R-:W-:Y:S01]  /*8950*/  MOV R232, R149 ;  /* 0x0000009500e87202 */ /* 0x000fe20000000f00 */
[----:B------:R1:W-:Y:S01]  /*8960*/  MUFU.EX2 R199, R106 ;  /* 0x0000006a00c77308 */ /* 0x0003e20000000800 */
[----:B------:R-:W-:Y:S02]  /*8970*/  MOV R149, R146 ;  /* 0x0000009200957202 */ /* 0x000fe40000000f00 */
[----:B------:R-:W-:Y:S02]  /*8980*/  MOV R146, R139 ;  /* 0x0000008b00927202 */ /* 0x000fe40000000f00 */
[----:B------:R-:W-:Y:S02]  /*8990*/  MOV R139, R133 ;  /* 0x00000085008b7202 */ /* 0x000fe40000000f00 */
[----:B------:R-:W-:Y:S01]  /*89a0*/  MOV R133, R180 ;  /* 0x000000b400857202 */ /* 0x000fe20000000f00 */
[----:B-1----:R-:W-:Y:S01]  /*89b0*/  FFMA.FTZ R106, R233, c[0x0][0x2d0], -R3 ;  /* 0x0000b400e96a7a23 */ /* 0x002fe20000010803 */
[----:B------:R-:W-:Y:S02]  /*89c0*/  MOV R233, R183 ;  /* 0x000000b700e97202 */ /* 0x000fe40000000f00 */
[----:B------:R-:W-:Y:S01]  /*89d0*/  LDSM.16.MT88.4 R180, [R221+0x2d00] ;  /* 0x002d0000ddb4783b */ /* 0x000fe20000004200 */
        /* <DEDUP_REMOVED lines=10> */
[----:B------:R-:W-:Y:S03]  /*8a80*/  MOV R235, R135 ;  /* 0x0000008700eb7202 */ /* 0x000fe60000000f00 */
[-C--:B------:R-:W-:Y:S01]  /*8a90*/  HMMA.16816.F32.BF16 R20, R112, R128.reuse, R20 ;  /* 0x000000807014723c */ /* 0x080fe20000041814 */
[----:B------:R1:W4:Y:S07]  /*8aa0*/  MUFU.EX2 R196, R106 ;  /* 0x0000006a00c47308 */ /* 0x00032e0000000800 */
[C---:B------:R-:W-:Y:S08]  /*8ab0*/  HMMA.16816.F32.BF16 R24, R116.reuse, R128, R24 ;  /* 0x000000807418723c */ /* 0x040ff00000041818 */
[-C--:B------:R-:W-:Y:S08]  /*8ac0*/  HMMA.16816.F32.BF16 R28, R116, R130.reuse, R28 ;  /* 0x00000082741c723c */ /* 0x080ff0000004181c */
[C---:B------:R-:W-:Y:S01]  /*8ad0*/  HMMA.16816.F32.BF16 R32, R112.reuse, R130, R32 ;  /* 0x000000827020723c */ /* 0x040fe20000041820 */
[----:B------:R-:W2:Y:S03]  /*8ae0*/  LDSM.16.MT88.4 R128, [R221+0x2900] ;  /* 0x00290000dd80783b */ /* 0x000ea60000004200 */
[--C-:B-1----:R-:W-:Y:S01]  /*8af0*/  FFMA.FTZ R106, R237, c[0x0][0x2d0], -R111.reuse ;  /* 0x0000b400ed6a7a23 */ /* 0x102fe2000001086f */
[----:B----4-:R-:W-:Y:S02]  /*8b00*/  F2FP.BF16.PACK_AB R108, R196, R197 ;  /* 0x000000c5c46c723e */ /* 0x010fe400000010ff */
[----:B------:R-:W-:Y:S01]  /*8b10*/  MOV R237, R136 ;  /* 0x0000008800ed7202 */ /* 0x000fe20000000f00 */
[-C--:B---3--:R-:W-:Y:S01]  /*8b20*/  HMMA.16816.F32.BF16 R36, R112, R120.reuse, R36 ;  /* 0x000000787024723c */ /* 0x088fe20000041824 */
[----:B------:R1:W-:Y:S07]  /*8b30*/  MUFU.EX2 R195, R106 ;  /* 0x0000006a00c37308 */ /* 0x0003ee0000000800 */
[C---:B------:R-:W-:Y:S08]  /*8b40*/  HMMA.16816.F32.BF16 R40, R116.reuse, R120, R40 ;  /* 0x000000787428723c */ /* 0x040ff00000041828 */
[-C--:B------:R-:W-:Y:S08]  /*8b50*/  HMMA.16816.F32.BF16 R44, R116, R122.reuse, R44 ;  /* 0x0000007a742c723c */ /* 0x080ff0000004182c */
[C---:B------:R-:W-:Y:S01]  /*8b60*/  HMMA.16816.F32.BF16 R48, R112.reuse, R122, R48 ;  /* 0x0000007a7030723c */ /* 0x040fe20000041830 */
[----:B------:R-:W3:Y:S03]  /*8b70*/  LDSM.16.MT88.4 R120, [R222+0x2900] ;  /* 0x00290000de78783b */ /* 0x000ee60000004200 */
[--C-:B-1----:R-:W-:Y:S01]  /*8b80*/  FFMA.FTZ R106, R238, c[0x0][0x2d0], -R111.reuse ;  /* 0x0000b400ee6a7a23 */ /* 0x102fe2000001086f */
[----:B------:R-:W-:Y:S03]  /*8b90*/  MOV R238, R137 ;  /* 0x0000008900ee7202 */ /* 0x000fe60000000f00 */
[-C--:B--2---:R-:W-:Y:S01]  /*8ba0*/  HMMA.16816.F32.BF16 R52, R112, R124.reuse, R52 ;  /* 0x0000007c7034723c */ /* 0x084fe20000041834 */
[----:B------:R1:W-:Y:S07]  /*8bb0*/  MUFU.EX2 R194, R106 ;  /* 0x0000006a00c27308 */ /* 0x0003ee0000000800 */
[C---:B------:R-:W-:Y:S08]  /*8bc0*/  HMMA.16816.F32.BF16 R56, R116.reuse, R124, R56 ;  /* 0x0000007c7438723c */ /* 0x040ff00000041838 */
[-C--:B------:R-:W-:Y:S08]  /*8bd0*/  HMMA.16816.F32.BF16 R60, R116, R126.reuse, R60 ;  /* 0x0000007e743c723c */ /* 0x080ff0000004183c */
[C---:B------:R-:W-:Y:S01]  /*8be0*/  HMMA.16816.F32.BF16 R64, R112.reuse, R126, R64 ;  /* 0x0000007e7040723c */ /* 0x040fe20000041840 */
[----:B------:R-:W2:Y:S03]  /*8bf0*/  LDSM.16.MT88.4 R124, [R221+0xd00] ;  /* 0x000d0000dd7c783b */ /* 0x000ea60000004200 */
[----:B-1----:R-:W-:Y:S04]  /*8c00*/  FFMA.FTZ R106, R177, c[0x0][0x2d0], -R110 ;  /* 0x0000b400b16a7a23 */ /* 0x002fe8000001086e */
[-C--:B------:R-:W-:Y:S01]  /*8c10*/  HMMA.16816.F32.BF16 R68, R112, R128.reuse, R68 ;  /* 0x000000807044723c */ /* 0x080fe20000041844 */
[----:B------:R1:W4:Y:S07]  /*8c20*/  MUFU.EX2 R193, R106 ;  /* 0x0000006a00c17308 */ /* 0x00032e0000000800 */
[C---:B------:R-:W-:Y:S08]  /*8c30*/  HMMA.16816.F32.BF16 R72, R116.reuse, R128, R72 ;  /* 0x000000807448723c */ /* 0x040ff00000041848 */
[-C--:B------:R-:W-:Y:S08]  /*8c40*/  HMMA.16816.F32.BF16 R76, R116, R130.reuse, R76 ;  /* 0x00000082744c723c */ /* 0x080ff0000004184c */
[C---:B------:R-:W-:Y:S04]  /*8c50*/  HMMA.16816.F32.BF16 R80, R112.reuse, R130, R80 ;  /* 0x000000827050723c */ /* 0x040fe80000041850 */
[--C-:B-1----:R-:W-:Y:S01]  /*8c60*/  FFMA.FTZ R106, R179, c[0x0][0x2d0], -R111.reuse ;  /* 0x0000b400b36a7a23 */ /* 0x102fe2000001086f */
[----:B----4-:R-:W-:Y:S03]  /*8c70*/  F2FP.BF16.PACK_AB R110, R192, R193 ;  /* 0x000000c1c06e723e */ /* 0x010fe600000010ff */
[-C--:B---3--:R-:W-:Y:S01]  /*8c80*/  HMMA.16816.F32.BF16 R84, R112, R120.reuse, R84 ;  /* 0x000000787054723c */ /* 0x088fe20000041854 */
[----:B------:R1:W-:Y:S07]  /*8c90*/  MUFU.EX2 R191, R106 ;  /* 0x0000006a00bf7308 */ /* 0x0003ee0000000800 */
[C---:B------:R-:W-:Y:S08]  /*8ca0*/  HMMA.16816.F32.BF16 R88, R116.reuse, R120, R88 ;  /* 0x000000787458723c */ /* 0x040ff00000041858 */
[-C--:B------:R-:W-:Y:S08]  /*8cb0*/  HMMA.16816.F32.BF16 R92, R116, R122.reuse, R92 ;  /* 0x0000007a745c723c */ /* 0x080ff0000004185c */
[----:B------:R-:W-:Y:S04]  /*8cc0*/  HMMA.16816.F32.BF16 R96, R112, R122, R96 ;  /* 0x0000007a7060723c */ /* 0x000fe80000041860 */
[----:B-1----:R-:W-:Y:S01]  /*8cd0*/  FFMA.FTZ R106, R234, c[0x0][0x2d0], -R111 ;  /* 0x0000b400ea6a7a23 */ /* 0x002fe2000001086f */
[----:B------:R-:W-:Y:S03]  /*8ce0*/  MOV R234, R138 ;  /* 0x0000008a00ea7202 */ /* 0x000fe60000000f00 */
[----:B------:R1:W3:Y:S04]  /*8cf0*/  MUFU.EX2 R190, R106 ;  /* 0x0000006a00be7308 */ /* 0x0002e80000000800 */
[--C-:B-1----:R-:W-:Y:S01]  /*8d00*/  FFMA.FTZ R106, R239, c[0x0][0x2d0], -R176.reuse ;  /* 0x0000b400ef6a7a23 */ /* 0x102fe200000108b0 */
[----:B---3--:R-:W-:Y:S02]  /*8d10*/  F2FP.BF16.PACK_AB R111, R190, R191 ;  /* 0x000000bfbe6f723e */ /* 0x008fe400000010ff */
[----:B------:R-:W-:Y:S03]  /*8d20*/  MOV R239, R139 ;  /* 0x0000008b00ef7202 */ /* 0x000fe60000000f00 */
[----:B------:R1:W-:Y:S02]  /*8d30*/  MUFU.EX2 R189, R106 ;  /* 0x0000006a00bd7308 */ /* 0x0003e40000000800 */
[--C-:B-1----:R-:W-:Y:S01]  /*8d40*/  FFMA.FTZ R106, R242, c[0x0][0x2d0], -R3.reuse ;  /* 0x0000b400f26a7a23 */ /* 0x102fe20000010803 */
[----:B------:R-:W-:Y:S07]  /*8d50*/  MOV R242, R145 ;  /* 0x0000009100f27202 */ /* 0x000fee0000000f00 */
[----:B------:R1:W-:Y:S02]  /*8d60*/  MUFU.EX2 R187, R106 ;  /* 0x0000006a00bb7308 */ /* 0x0003e40000000800 */
[--C-:B-1----:R-:W-:Y:S01]  /*8d70*/  FFMA.FTZ R106, R243, c[0x0][0x2d0], -R3.reuse ;  /* 0x0000b400f36a7a23 */ /* 0x102fe20000010803 */
[----:B------:R-:W-:Y:S01]  /*8d80*/  MOV R243, R146 ;  /* 0x0000009200f37202 */ /* 0x000fe20000000f00 */
[----:B------:R-:W-:Y:S01]  /*8d90*/  FFMA.FTZ R3, R109, c[0x0][0x2d0], -R3 ;  /* 0x0000b4006d037a23 */ /* 0x000fe20000010803 */
[----:B------:R-:W-:Y:S05]  /*8da0*/  F2FP.BF16.PACK_AB R109, R194, R195 ;  /* 0x000000c3c26d723e */ /* 0x000fea00000010ff */
[----:B------:R1:W3:Y:S02]  /*8db0*/  MUFU.EX2 R186, R106 ;  /* 0x0000006a00ba7308 */ /* 0x0002e40000000800 */
[-C--:B--2---:R-:W-:Y:S01]  /*8dc0*/  HMMA.16816.F32.BF16 R116, R108, R124.reuse, R4 ;  /* 0x0000007c6c74723c */ /* 0x084fe20000041804 */
[----:B------:R-:W2:Y:S04]  /*8dd0*/  LDSM.16.MT88.4 R4, [R222+0x2d00] ;  /* 0x002d0000de04783b */ /* 0x000ea80000004200 */
[--C-:B-1----:R-:W-:Y:S01]  /*8de0*/  FFMA.FTZ R106, R244, c[0x0][0x2d0], -R176.reuse ;  /* 0x0000b400f46a7a23 */ /* 0x102fe200000108b0 */
[----:B---3--:R-:W-:Y:S02]  /*8df0*/  F2FP.BF16.PACK_AB R177, R186, R187 ;  /* 0x000000bbbab1723e */ /* 0x008fe400000010ff */
[----:B------:R-:W-:Y:S01]  /*8e00*/  MOV R244, R147 ;  /* 0x0000009300f47202 */ /* 0x000fe20000000f00 */
[----:B------:R1:W-:Y:S03]  /*8e10*/  MUFU.EX2 R185, R106 ;  /* 0x0000006a00b97308 */ /* 0x0003e60000000800 */
[----:B-1----:R-:W-:Y:S01]  /*8e20*/  FFMA.FTZ R106, R241, c[0x0][0x2d0], -R176 ;  /* 0x0000b400f16a7a23 */ /* 0x002fe200000108b0 */
[----:B------:R-:W-:Y:S02]  /*8e30*/  F2FP.BF16.PACK_AB R176, R188, R189 ;  /* 0x000000bdbcb0723e */ /* 0x000fe400000010ff */
[----:B------:R-:W-:Y:S04]  /*8e40*/  MOV R241, R148 ;  /* 0x0000009400f17202 */ /* 0x000fe80000000f00 */
[----:B------:R-:W1:Y:S10]  /*8e50*/  MUFU.EX2 R184, R106 ;  /* 0x0000006a00b87308 */ /* 0x000e740000000800 */
[----:B------:R-:W3:Y:S01]  /*8e60*/  MUFU.EX2 R106, R3 ;  /* 0x00000003006a7308 */ /* 0x000ee20000000800 */
[----:B-1----:R-:W-:Y:S02]  /*8e70*/  F2FP.BF16.PACK_AB R178, R184, R185 ;  /* 0x000000b9b8b2723e */ /* 0x002fe400000010ff */
[----:B---3--:R-:W-:Y:S02]  /*8e80*/  F2FP.BF16.PACK_AB R179, R106, R107 ;  /* 0x0000006b6ab3723e */ /* 0x008fe400000010ff */
[----:B------:R-:W-:Y:S05]  /*8e90*/  MOV R3, R161 ;  /* 0x000000a100037202 */ /* 0x000fea0000000f00 */
[C---:B------:R-:W-:Y:S07]  /*8ea0*/  HMMA.16816.F32.BF16 R112, R176.reuse, R124, R8 ;  /* 0x0000007cb070723c */ /* 0x040fee0000041808 */
[----:B------:R-:W-:Y:S01]  /*8eb0*/  MOV R8, R153 ;  /* 0x0000009900087202 */ /* 0x000fe20000000f00 */
[-C--:B------:R-:W-:Y:S01]  /*8ec0*/  HMMA.16816.F32.BF16 R120, R176, R126.reuse, R12 ;  /* 0x0000007eb078723c */ /* 0x080fe2000004180c */
[----:B------:R-:W3:Y:S03]  /*8ed0*/  LDL.LU R13, [R1+0x8] ;  /* 0x00000800010d7983 */ /* 0x000ee60000300800 */
[----:B------:R-:W-:Y:S02]  /*8ee0*/  MOV R11, R149 ;  /* 0x00000095000b7202 */ /* 0x000fe40000000f00 */
[----:B------:R-:W-:Y:S02]  /*8ef0*/  MOV R9, R150 ;  /* 0x0000009600097202 */ /* 0x000fe40000000f00 */
[C---:B------:R-:W-:Y:S04]  /*8f00*/  HMMA.16816.F32.BF16 R124, R108.reuse, R126, R16 ;  /* 0x0000007e6c7c723c */ /* 0x040fe80000041810 */
[----:B------:R-:W-:Y:S02]  /*8f10*/  MOV R12, R134 ;  /* 0x00000086000c7202 */ /* 0x000fe40000000f00 */
[----:B------:R-:W-:Y:S02]  /*8f20*/  MOV R15, R133 ;  /* 0x00000085000f7202 */ /* 0x000fe40000000f00 */
[-C--:B------:R-:W-:Y:S04]  /*8f30*/  HMMA.16816.F32.BF16 R128, R108, R140.reuse, R20 ;  /* 0x0000008c6c80723c */ /* 0x080fe80000041814 */
[----:B------:R-:W-:Y:S02]  /*8f40*/  MOV R19, R8 ;  /* 0x0000000800137202 */ /* 0x000fe40000000f00 */
[----:B------:R-:W-:Y:S02]  /*8f50*/  MOV R8, R3 ;  /* 0x0000000300087202 */ /* 0x000fe40000000f00 */
[----:B------:R-:W-:Y:S02]  /*8f60*/  MOV R3, R220 ;  /* 0x000000dc00037202 */ /* 0x000fe40000000f00 */
[----:B------:R1:W5:Y:S02]  /*8f70*/  LDL.LU R220, [R1+0x30] ;  /* 0x0000300001dc7983 */ /* 0x0003640000300800 */
[----:B------:R-:W-:Y:S02]  /*8f80*/  MOV R14, R132 ;  /* 0x00000084000e7202 */ /* 0x000fe40000000f00 */
[C---:B------:R-:W-:Y:S01]  /*8f90*/  HMMA.16816.F32.BF16 R132, R176.reuse, R140, R24 ;  /* 0x0000008cb084723c */ /* 0x040fe20000041818 */
[----:B------:R-:W4:Y:S03]  /*8fa0*/  LDL.LU R16, [R1+0xc] ;  /* 0x00000c0001107983 */ /* 0x000f260000300800 */
[----:B------:R-:W-:Y:S04]  /*8fb0*/  MOV R10, R151 ;  /* 0x00000097000a7202 */ /* 0x000fe80000000f00 */
        /* <DEDUP_REMOVED lines=14> */
[-C--:B--2---:R-:W-:Y:S08]  /*90a0*/  HMMA.16816.F32.BF16 R84, R108, R4.reuse, R84 ;  /* 0x000000046c54723c */ /* 0x084ff00000041854 */
[C---:B------:R-:W-:Y:S08]  /*90b0*/  HMMA.16816.F32.BF16 R88, R176.reuse, R4, R88 ;  /* 0x00000004b058723c */ /* 0x040ff00000041858 */
[-C--:B------:R-:W-:Y:S08]  /*90c0*/  HMMA.16816.F32.BF16 R92, R176, R6.reuse, R92 ;  /* 0x00000006b05c723c */ /* 0x080ff0000004185c */
[----:B------:R-:W-:Y:S04]  /*90d0*/  HMMA.16816.F32.BF16 R96, R108, R6, R96 ;  /* 0x000000066c60723c */ /* 0x000fe80000041860 */
[----:B---3--:R-:W-:Y:S02]  /*90e0*/  FFMA.FTZ R102, R102, R13, R12 ;  /* 0x0000000d66667223 */ /* 0x008fe4000001000c */
[----:B------:R-:W2:Y:S02]  /*90f0*/  LDL.LU R13, [R1+0x10] ;  /* 0x00001000010d7983 */ /* 0x000ea40000300800 */
[----:B------:R-:W-:Y:S02]  /*9100*/  FADD.FTZ R8, R8, R102 ;  /* 0x0000006608087221 */ /* 0x000fe40000010000 */
[----:B------:R-:W3:Y:S02]  /*9110*/  LDL.LU R12, [R1+0x14] ;  /* 0x00001400010c7983 */ /* 0x000ee40000300800 */
[----:B------:R-:W-:Y:S04]  /*9120*/  FADD.FTZ R8, R11, R8 ;  /* 0x000000080b087221 */ /* 0x000fe80000010000 */
[----:B------:R-:W-:Y:S04]  /*9130*/  FADD.FTZ R8, R242, R8 ;  /* 0x00000008f2087221 */ /* 0x000fe80000010000 */
[----:B------:R-:W-:Y:S04]  /*9140*/  FADD.FTZ R8, R238, R8 ;  /* 0x00000008ee087221 */ /* 0x000fe80000010000 */
[----:B------:R-:W-:Y:S04]  /*9150*/  FADD.FTZ R8, R233, R8 ;  /* 0x00000008e9087221 */ /* 0x000fe80000010000 */
[----:B------:R-:W-:Y:S02]  /*9160*/  FADD.FTZ R11, R229, R8 ;  /* 0x00000008e50b7221 */ /* 0x000fe40000010000 */
[----:B----4-:R-:W-:Y:S04]  /*9170*/  FFMA.FTZ R101, R101, R16, R19 ;  /* 0x0000001065657223 */ /* 0x010fe80000010013 */
[----:B------:R-:W-:Y:S04]  /*9180*/  FADD.FTZ R3, R3, R101 ;  /* 0x0000006503037221 */ /* 0x000fe80000010000 */
[----:B------:R-:W-:Y:S04]  /*9190*/  FADD.FTZ R3, R241, R3 ;  /* 0x00000003f1037221 */ /* 0x000fe80000010000 */
[----:B------:R-:W-:Y:S04]  /*91a0*/  FADD.FTZ R3, R240, R3 ;  /* 0x00000003f0037221 */ /* 0x000fe80000010000 */
[----:B------:R-:W-:Y:S04]  /*91b0*/  FADD.FTZ R3, R237, R3 ;  /* 0x00000003ed037221 */ /* 0x000fe80000010000 */
[----:B------:R-:W-:Y:S02]  /*91c0*/  FADD.FTZ R3, R232, R3 ;  /* 0x00000003e8037221 */ /* 0x000fe40000010000 */
[----:B--2---:R-:W-:Y:S02]  /*91d0*/  FFMA.FTZ R100, R100, R13, R14 ;  /* 0x0000000d64647223 */ /* 0x004fe4000001000e */
[----:B---3--:R-:W-:Y:S02]  /*91e0*/  FFMA.FTZ R0, R0, R12, R15 ;  /* 0x0000000c00007223 */ /* 0x008fe4000001000f */
        /* <DEDUP_REMOVED lines=41> */
[----:B------:R2:W-:Y:S01]  /*9480*/  STL [R1+0x8], R4 ;  /* 0x0000080401007387 */ /* 0x0005e20000100800 */
[----:B------:R-:W-:Y:S02]  /*9490*/  FADD.FTZ R8, R187, R8 ;  /* 0x00000008bb087221 */ /* 0x000fe40000010000 */
[----:B------:R-:W-:Y:S02]  /*94a0*/  FADD.FTZ R5, R188, R0 ;  /* 0x00000000bc057221 */ /* 0x000fe40000010000 */
[----:B------:R-:W-:Y:S02]  /*94b0*/  FADD.FTZ R6, R191, R3 ;  /* 0x00000003bf067221 */ /* 0x000fe40000010000 */
[----:B------:R-:W-:Y:S02]  /*94c0*/  FADD.FTZ R5, R185, R5 ;  /* 0x00000005b9057221 */ /* 0x000fe40000010000 */
[----:B------:R-:W-:Y:S02]  /*94d0*/  FADD.FTZ R6, R190, R6 ;  /* 0x00000006be067221 */ /* 0x000fe40000010000 */
[----:B------:R-:W-:Y:S03]  /*94e0*/  FADD.FTZ R0, R186, R8 ;  /* 0x00000008ba007221 */ /* 0x000fe60000010000 */
[----:B------:R-:W-:Y:S01]  /*94f0*/  STL [R1+0xc], R6 ;  /* 0x00000c0601007387 */ /* 0x000fe20000100800 */
[----:B------:R-:W-:Y:S01]  /*9500*/  FADD.FTZ R3, R107, R0 ;  /* 0x000000006b037221 */ /* 0x000fe20000010000 */
[----:B------:R-:W-:Y:S02]  /*9510*/  IADD3 R0, R245, -0x1, RZ ;  /* 0xfffffffff5007810 */ /* 0x000fe40007ffe0ff */
[----:B------:R-:W-:Y:S01]  /*9520*/  MOV R107, R2 ;  /* 0x00000002006b7202 */ /* 0x000fe20000000f00 */
[----:B------:R-:W-:Y:S01]  /*9530*/  FADD.FTZ R3, R106, R3 ;  /* 0x000000036a037221 */ /* 0x000fe20000010000 */
[----:B------:R-:W-:Y:S02]  /*9540*/  MOV R245, R0 ;  /* 0x0000000000f57202 */ /* 0x000fe40000000f00 */
[----:B------:R-:W-:Y:S01]  /*9550*/  MOV R106, R103 ;  /* 0x00000067006a7202 */ /* 0x000fe20000000f00 */
[----:B--2---:R-:W-:Y:S05]  /*9560*/  FADD.FTZ R4, R184, R5 ;  /* 0x00000005b8047221 */ /* 0x004fea0000010000 */
[----:B------:R-:W-:Y:S04]  /*9570*/  STL [R1+0x10], R4 ;  /* 0x0000100401007387 */ /* 0x000fe80000100800 */
[----:B------:R2:W-:Y:S02]  /*9580*/  STL [R1+0x14], R3 ;  /* 0x0000140301007387 */ /* 0x0005e40000100800 */
[----:B--2---:R-:W-:Y:S01]  /*9590*/  MOV R3, R105 ;  /* 0x0000006900037202 */ /* 0x004fe20000000f00 */
[----:B-1---5:R-:W-:-:S05]  /*95a0*/  @P0 BRA `(.L_x_33) ;  /* 0xffffc5b000000947 */ /* 0x022fca000383ffff */
.L_x_32:
[----:B--2---:R-:W2:Y:S04]  /*95b0*/  LDL.LU R0, [R1+0x8] ;  /* 0x0000080001007983 */ /* 0x004ea80000300800 */
[----:B------:R-:W3:Y:S04]  /*95c0*/  LDL.LU R4, [R1+0xc] ;  /* 0x00000c0001047983 */ /* 0x000ee80000300800 */
[----:B------:R-:W4:Y:S04]  /*95d0*/  LDL.LU R10, [R1+0x10] ;  /* 0x00001000010a7983 */ /* 0x000f280000300800 */
[----:B------:R-:W5:Y:S01]  /*95e0*/  LDL.LU R8, [R1+0x14] ;  /* 0x0000140001087983 */ /* 0x000f620000300800 */
[----:B------:R-:W-:-:S02]  /*95f0*/  MOV R50, 0xff800000 ;  /* 0xff80000000327802 */ /* 0x000fc40000000f00 */
[----:B------:R-:W-:Y:S02]  /*9600*/  MOV R51, 0xff800000 ;  /* 0xff80000000337802 */ /* 0x000fe40000000f00 */
[----:B------:R-:W-:Y:S02]  /*9610*/  MOV R53, 0xff800000 ;  /* 0xff80000000357802 */ /* 0x000fe40000000f00 */
[----:B------:R-:W-:Y:S02]  /*9620*/  MOV R54, 0xff800000 ;  /* 0xff80000000367802 */ /* 0x000fe40000000f00 */
[----:B------:R-:W-:Y:S01]  /*9630*/  PLOP3.LUT P4, PT, PT, PT, PT, 0x8, 0x0 ;  /* 0x000000000000781c */ /* 0x000fe20003f8e170 */
[----:B--2---:R-:W1:Y:S04]  /*9640*/  SHFL.BFLY PT, R5, R0, 0x2, 0x1f ;  /* 0x0c401f0000057f89 */ /* 0x004e6800000e0000 */
[----:B---3--:R-:W2:Y:S04]  /*9650*/  SHFL.BFLY PT, R9, R4, 0x2, 0x1f ;  /* 0x0c401f0004097f89 */ /* 0x008ea800000e0000 */
[----:B----4-:R-:W3:Y:S04]  /*9660*/  SHFL.BFLY PT, R7, R10, 0x2, 0x1f ;  /* 0x0c401f000a077f89 */ /* 0x010ee800000e0000 */
[----:B-----5:R-:W4:Y:S01]  /*9670*/  SHFL.BFLY PT, R6, R8, 0x2, 0x1f ;  /* 0x0c401f0008067f89 */ /* 0x020f2200000e0000 */
[----:B-1----:R-:W-:-:S02]  /*9680*/  FADD.FTZ R5, R5, R0 ;  /* 0x0000000005057221 */ /* 0x002fc40000010000 */
[----:B--2---:R-:W-:-:S03]  /*9690*/  FADD.FTZ R9, R9, R4 ;  /* 0x0000000409097221 */ /* 0x004fc60000010000 */
[----:B------:R-:W1:Y:S01]  /*96a0*/  SHFL.BFLY PT, R0, R5, 0x1, 0x1f ;  /* 0x0c201f0005007f89 */ /* 0x000e6200000e0000 */
[----:B---3--:R-:W-:-:S03]  /*96b0*/  FADD.FTZ R7, R7, R10 ;  /* 0x0000000a07077221 */ /* 0x008fc60000010000 */
[----:B------:R-:W2:Y:S01]  /*96c0*/  SHFL.BFLY PT, R4, R9, 0x1, 0x1f ;  /* 0x0c201f0009047f89 */ /* 0x000ea200000e0000 */
[----:B----4-:R-:W-:-:S03]  /*96d0*/  FADD.FTZ R6, R6, R8 ;  /* 0x0000000806067221 */ /* 0x010fc60000010000 */
[----:B------:R-:W3:Y:S04]  /*96e0*/  SHFL.BFLY PT, R3, R7, 0x1, 0x1f ;  /* 0x0c201f0007037f89 */ /* 0x000ee800000e0000 */
[----:B------:R-:W4:Y:S01]  /*96f0*/  SHFL.BFLY PT, R8, R6, 0x1, 0x1f ;  /* 0x0c201f0006087f89 */ /* 0x000f2200000e0000 */
[----:B-1----:R-:W-:Y:S01]  /*9700*/  FADD.FTZ R5, R5, R0 ;  /* 0x0000000005057221 */ /* 0x002fe20000010000 */
[----:B------:R-:W-:Y:S01]  /*9710*/  MOV R0, RZ ;  /* 0x000000ff00007202 */ /* 0x000fe20000000f00 */
[----:B--2---:R-:W-:-:S03]  /*9720*/  FADD.FTZ R9, R9, R4 ;  /* 0x0000000409097221 */ /* 0x004fc60000010000 */
[----:B------:R-:W-:Y:S02]  /*9730*/  FSETP.NE.FTZ.AND P3, PT, R5, RZ, PT ;  /* 0x000000ff0500720b */ /* 0x000fe40003f75000 */
[----:B------:R-:W-:Y:S01]  /*9740*/  MOV R4, RZ ;  /* 0x000000ff00047202 */ /* 0x000fe20000000f00 */
[----:B---3--:R-:W-:Y:S01]  /*9750*/  FADD.FTZ R7, R7, R3 ;  /* 0x0000000307077221 */ /* 0x008fe20000010000 */
[----:B------:R-:W-:Y:S02]  /*9760*/  FSETP.NE.FTZ.AND P2, PT, R9, RZ, PT ;  /* 0x000000ff0900720b */ /* 0x000fe40003f55000 */
[----:B------:R-:W-:Y:S01]  /*9770*/  MOV R3, RZ ;  /* 0x000000ff00037202 */ /* 0x000fe20000000f00 */
[----:B----4-:R-:W-:Y:S01]  /*9780*/  FADD.FTZ R6, R8, R6 ;  /* 0x0000000608067221 */ /* 0x010fe20000010000 */
[----:B------:R-:W-:-:S04]  /*9790*/  FSETP.NE.FTZ.AND P1, PT, R7, RZ, PT ;  /* 0x000000ff0700720b */ /* 0x000fc80003f35000 */
[----:B------:R-:W-:Y:S01]  /*97a0*/  FSETP.NE.FTZ.AND P0, PT, R6, RZ, PT ;  /* 0x000000ff0600720b */ /* 0x000fe20003f15000 */
[----:B------:R-:W1:Y:S08]  /*97b0*/  @P3 MUFU.RCP R0, R5 ;  /* 0x0000000500003308 */ /* 0x000e700000001000 */
[----:B------:R-:W2:Y:S04]  /*97c0*/  @P1 MUFU.RCP R3, R7 ;  /* 0x0000000700031308 */ /* 0x000ea80000001000 */
[----:B------:R-:W-:Y:S01]  /*97d0*/  @P0 MOV R8, 0x3f317218 ;  /* 0x3f31721800080802 */ /* 0x000fe20000000f00 */
[----:B-1----:R-:W-:-:S03]  /*97e0*/  FMUL.FTZ R116, R0, R116 ;  /* 0x0000007400747220 */ /* 0x002fc60000410000 */
[----:B------:R-:W1:Y:S01]  /*97f0*/  @P2 MUFU.RCP R4, R9 ;  /* 0x0000000900042308 */ /* 0x000e620000001000 */
[C---:B------:R-:W-:Y:S02]  /*9800*/  FMUL.FTZ R45, R0.reuse, R117 ;  /* 0x00000075002d7220 */ /* 0x040fe40000410000 */
[C---:B------:R-:W-:Y:S02]  /*9810*/  FMUL.FTZ R124, R0.reuse, R124 ;  /* 0x0000007c007c7220 */ /* 0x040fe40000410000 */
[C---:B------:R-:W-:Y:S02]  /*9820*/  FMUL.FTZ R43, R0.reuse, R125 ;  /* 0x0000007d002b7220 */ /* 0x040fe40000410000 */
[C---:B------:R-:W-:Y:S01]  /*9830*/  FMUL.FTZ R128, R0.reuse, R128 ;  /* 0x0000008000807220 */ /* 0x040fe20000410000 */
[----:B------:R-:W-:Y:S01]  /*9840*/  @P3 MUFU.LG2 R11, R5 ;  /* 0x00000005000b3308 */ /* 0x000fe20000000c00 */
[C---:B------:R-:W-:Y:S02]  /*9850*/  FMUL.FTZ R41, R0.reuse, R129 ;  /* 0x0000008100297220 */ /* 0x040fe40000410000 */
[----:B------:R-:W-:-:S02]  /*9860*/  FMUL.FTZ R140, R0, R140 ;  /* 0x0000008c008c7220 */ /* 0x000fc40000410000 */
[C---:B------:R-:W-:Y:S02]  /*9870*/  FMUL.FTZ R38, R0.reuse, R141 ;  /* 0x0000008d00267220 */ /* 0x040fe40000410000 */
[C---:B------:R-:W-:Y:S01]  /*9880*/  FMUL.FTZ R144, R0.reuse, R144 ;  /* 0x0000009000907220 */ /* 0x040fe20000410000 */
[----:B------:R-:W-:Y:S01]  /*9890*/  @P2 MUFU.LG2 R9, R9 ;  /* 0x0000000900092308 */ /* 0x000fe20000000c00 */
[C---:B------:R-:W-:Y:S02]  /*98a0*/  FMUL.FTZ R35, R0.reuse, R145 ;  /* 0x0000009100237220 */ /* 0x040fe40000410000 */
[C---:B------:R-:W-:Y:S02]  /*98b0*/  FMUL.FTZ R156, R0.reuse, R156 ;  /* 0x0000009c009c7220 */ /* 0x040fe40000410000 */
[C---:B------:R-:W-:Y:S02]  /*98c0*/  FMUL.FTZ R32, R0.reuse, R157 ;  /* 0x0000009d00207220 */ /* 0x040fe40000410000 */
[C---:B------:R-:W-:Y:S01]  /*98d0*/  FMUL.FTZ R160, R0.reuse, R160 ;  /* 0x000000a000a07220 */ /* 0x040fe20000410000 */
[----:B------:R-:W-:Y:S01]  /*98e0*/  @P1 MUFU.LG2 R7, R7 ;  /* 0x0000000700071308 */ /* 0x000fe20000000c00 */
        /* <DEDUP_REMOVED lines=11> */
[----:B------:R-:W-:Y:S01]  /*99a0*/  MOV R0, RZ ;  /* 0x000000ff00007202 */ /* 0x000fe20000000f00 */
[C---:B--2---:R-:W-:Y:S02]  /*99b0*/  FMUL.FTZ R112, R3.reuse, R112 ;  /* 0x0000007003707220 */ /* 0x044fe40000410000 */
[----:B------:R-:W-:-:S02]  /*99c0*/  FMUL.FTZ R47, R3, R113 ;  /* 0x00000071032f7220 */ /* 0x000fc40000410000 */
[C---:B------:R-:W-:Y:S01]  /*99d0*/  FMUL.FTZ R120, R3.reuse, R120 ;  /* 0x0000007803787220 */ /* 0x040fe20000410000 */
[----:B------:R-:W2:Y:S01]  /*99e0*/  @P0 MUFU.RCP R0, R6 ;  /* 0x0000000600000308 */ /* 0x000ea20000001000 */
[C---:B------:R-:W-:Y:S02]  /*99f0*/  FMUL.FTZ R46, R3.reuse, R121 ;  /* 0x00000079032e7220 */ /* 0x040fe40000410000 */
[C---:B------:R-:W-:Y:S02]  /*9a00*/  FMUL.FTZ R132, R3.reuse, R132 ;  /* 0x0000008403847220 */ /* 0x040fe40000410000 */
[C---:B------:R-:W-:Y:S02]  /*9a10*/  FMUL.FTZ R39, R3.reuse, R133 ;  /* 0x0000008503277220 */ /* 0x040fe40000410000 */
[C---:B------:R-:W-:Y:S01]  /*9a20*/  FMUL.FTZ R136, R3.reuse, R136 ;  /* 0x0000008803887220 */ /* 0x040fe20000410000 */
[----:B------:R-:W3:Y:S01]  /*9a30*/  @P0 MUFU.LG2 R6, R6 ;  /* 0x0000000600060308 */ /* 0x000ee20000000c00 */
        /* <DEDUP_REMOVED lines=17> */
[----:B------:R-:W-:Y:S01]  /*9b50*/  @P2 MOV R3, 0x3f317218 ;  /* 0x3f31721800032802 */ /* 0x000fe20000000f00 */
[C---:B-1----:R-:W-:Y:S02]  /*9b60*/  FMUL.FTZ R118, R4.reuse, R118 ;  /* 0x0000007604767220 */ /* 0x042fe40000410000 */
        /* <DEDUP_REMOVED lines=24> */
[C---:B--2---:R-:W-:Y:S02]  /*9cf0*/  FMUL.FTZ R114, R0.reuse, R114 ;  /* 0x0000007200727220 */ /* 0x044fe40000410000 */
        /* <DEDUP_REMOVED lines=24> */
[----:B------:R-:W-:Y:S02]  /*9e80*/  @P2 FMUL.FTZ R5, R3, c[0x0][0x2d0] ;  /* 0x0000b40003052a20 */ /* 0x000fe40000410000 */
[----:B------:R-:W-:-:S02]  /*9e90*/  @P3 FMUL.FTZ R10, R4, c[0x0][0x2d0] ;  /* 0x0000b400040a3a20 */ /* 0x000fc40000410000 */
[----:B------:R-:W-:Y:S02]  /*9ea0*/  @P1 FMUL.FTZ R3, R0, c[0x0][0x2d0] ;  /* 0x0000b40000031a20 */ /* 0x000fe40000410000 */
[----:B------:R-:W-:Y:S02]  /*9eb0*/  @P3 FMUL.FTZ R11, R11, 0.69314718246459960938 ;  /* 0x3f3172180b0b3820 */ /* 0x000fe40000410000 */
[----:B------:R-:W-:Y:S02]  /*9ec0*/  @P2 FMUL.FTZ R9, R9, 0.69314718246459960938 ;  /* 0x3f31721809092820 */ /* 0x000fe40000410000 */
[----:B------:R-:W-:Y:S02]  /*9ed0*/  @P1 FMUL.FTZ R7, R7, 0.69314718246459960938 ;  /* 0x3f31721807071820 */ /* 0x000fe40000410000 */
[----:B---3--:R-:W-:Y:S02]  /*9ee0*/  @P0 FMUL.FTZ R4, R6, 0.69314718246459960938 ;  /* 0x3f31721806040820 */ /* 0x008fe40000410000 */
[----:B------:R-:W-:-:S02]  /*9ef0*/  @P0 FMUL.FTZ R0, R8, c[0x0][0x2d0] ;  /* 0x0000b40008000a20 */ /* 0x000fc40000410000 */
[----:B------:R-:W-:Y:S02]  /*9f00*/  @P3 FFMA.FTZ R50, R10, R105, R11 ;  /* 0x000000690a323223 */ /* 0x000fe4000001000b */
[----:B------:R-:W-:Y:S02]  /*9f10*/  @P2 FFMA.FTZ R51, R5, R104, R9 ;  /* 0x0000006805332223 */ /* 0x000fe40000010009 */
[----:B------:R-:W-:Y:S02]  /*9f20*/  @P1 FFMA.FTZ R53, R3, R103, R7 ;  /* 0x0000006703351223 */ /* 0x000fe40000010007 */
[----:B------:R-:W-:Y:S02]  /*9f30*/  @P0 FFMA.FTZ R54, R0, R2, R4 ;  /* 0x0000000200360223 */ /* 0x000fe40000010004 */
.L_x_24:
[----:B------:R-:W-:Y:S05]  /*9f40*/  @P4 BRA `(.L_x_36) ;  /* 0x0000176000004947 */ /* 0x000fea0003800000 */
[----:B------:R-:W2:Y:S01]  /*9f50*/  LDL R57, [R1+0x2c] ;  /* 0x00002c0001397983 */ /* 0x000ea20000100800 */
[----:B------:R-:W-:Y:S02]  /*9f60*/  F2FP.BF16.PACK_AB R45, R45, R116 ;  /* 0x000000742d2d723e */ /* 0x000fe400000010ff */
[----:B------:R-:W-:Y:S01]  /*9f70*/  F2FP.BF16.PACK_AB R44, R44, R118 ;  /* 0x000000762c2c723e */ /* 0x000fe200000010ff */
[----:B------:R-:W1:Y:S01]  /*9f80*/  S2R R55, SR_TID.X ;  /* 0x0000000000377919 */ /* 0x000e620000002100 */
[----:B------:R-:W-:-:S02]  /*9f90*/  F2FP.BF16.PACK_AB R43, R43, R124 ;  /* 0x0000007c2b2b723e */ /* 0x000fc400000010ff */
[----:B------:R-:W-:Y:S02]  /*9fa0*/  F2FP.BF16.PACK_AB R42, R42, R126 ;  /* 0x0000007e2a2a723e */ /* 0x000fe400000010ff */
[----:B------:R-:W-:Y:S02]  /*9fb0*/  F2FP.BF16.PACK_AB R47, R47, R112 ;  /* 0x000000702f2f723e */ /* 0x000fe400000010ff */
[----:B------:R-:W-:Y:S02]  /*9fc0*/  F2FP.BF16.PACK_AB R114, R115, R114 ;  /* 0x000000727372723e */ /* 0x000fe400000010ff */
[----:B------:R-:W-:Y:S02]  /*9fd0*/  F2FP.BF16.PACK_AB R46, R46, R120 ;  /* 0x000000782e2e723e */ /* 0x000fe400000010ff */
[----:B------:R-:W-:Y:S02]  /*9fe0*/  F2FP.BF16.PACK_AB R122, R123, R122 ;  /* 0x0000007a7b7a723e */ /* 0x000fe400000010ff */
[----:B------:R-:W-:-:S02]  /*9ff0*/  F2FP.BF16.PACK_AB R41, R41, R128 ;  /* 0x000000802929723e */ /* 0x000fc400000010ff */
[----:B------:R-:W-:Y:S02]  /*a000*/  F2FP.BF16.PACK_AB R40, R40, R130 ;  /* 0x000000822828723e */ /* 0x000fe400000010ff */
[----:B------:R-:W-:Y:S02]  /*a010*/  F2FP.BF16.PACK_AB R38, R38, R140 ;  /* 0x0000008c2626723e */ /* 0x000fe400000010ff */
[----:B------:R-:W-:Y:S02]  /*a020*/  F2FP.BF16.PACK_AB R37, R37, R142 ;  /* 0x0000008e2525723e */ /* 0x000fe400000010ff */
[----:B------:R-:W-:Y:S02]  /*a030*/  F2FP.BF16.PACK_AB R39, R39, R132 ;  /* 0x000000842727723e */ /* 0x000fe400000010ff */
[----:B------:R-:W-:Y:S02]  /*a040*/  F2FP.BF16.PACK_AB R134, R135, R134 ;  /* 0x000000868786723e */ /* 0x000fe400000010ff */
[----:B-1----:R-:W-:-:S02]  /*a050*/  SHF.R.S32.HI R56, RZ, 0x1f, R55 ;  /* 0x0000001fff387819 */ /* 0x002fc40000011437 */
[----:B------:R-:W-:Y:S02]  /*a060*/  F2FP.BF16.PACK_AB R36, R36, R136 ;  /* 0x000000882424723e */ /* 0x000fe400000010ff */
[CC--:B------:R-:W-:Y:S02]  /*a070*/  LEA.HI R3, R56.reuse, R55.reuse, RZ, 0x2 ;  /* 0x0000003738037211 */ /* 0x0c0fe400078f10ff */
[----:B------:R-:W-:Y:S02]  /*a080*/  LEA.HI R48, R56, R55, RZ, 0x5 ;  /* 0x0000003738307211 */ /* 0x000fe400078f28ff */
[--C-:B------:R-:W-:Y:S02]  /*a090*/  SHF.R.S32.HI R52, RZ, 0x2, R3.reuse ;  /* 0x00000002ff347819 */ /* 0x100fe40000011403 */
[----:B------:R-:W-:Y:S02]  /*a0a0*/  SHF.R.S32.HI R0, RZ, 0x1f, R3 ;  /* 0x0000001fff007819 */ /* 0x000fe40000011403 */
[----:B------:R-:W-:-:S02]  /*a0b0*/  LOP3.LUT R3, R3, 0xfffffffc, RZ, 0xc0, !PT ;  /* 0xfffffffc03037812 */ /* 0x000fc400078ec0ff */
[----:B------:R-:W-:Y:S02]  /*a0c0*/  LEA.HI R0, R0, R52, RZ, 0x3 ;  /* 0x0000003400007211 */ /* 0x000fe400078f18ff */
[----:B------:R-:W-:Y:S01]  /*a0d0*/  SHF.R.S32.HI R49, RZ, 0x5, R48 ;  /* 0x00000005ff317819 */ /* 0x000fe20000011430 */
[----:B------:R-:W-:Y:S01]  /*a0e0*/  IMAD.IADD R29, R55, 0x1, -R3 ;  /* 0x00000001371d7824 */ /* 0x000fe200078e0a03 */
[----:B------:R-:W-:Y:S02]  /*a0f0*/  LOP3.LUT R0, R0, 0xfffffff8, RZ, 0xc0, !PT ;  /* 0xfffffff800007812 */ /* 0x000fe400078ec0ff */
[----:B------:R-:W-:Y:S02]  /*a100*/  F2FP.BF16.PACK_AB R138, R139, R138 ;  /* 0x0000008a8b8a723e */ /* 0x000fe400000010ff */
[----:B------:R-:W-:Y:S01]  /*a110*/  F2FP.BF16.PACK_AB R35, R35, R144 ;  /* 0x000000902323723e */ /* 0x000fe200000010ff */
[----:B------:R-:W-:Y:S01]  /*a120*/  IMAD.IADD R2, R52, 0x1, -R0 ;  /* 0x0000000134027824 */ /* 0x000fe200078e0a00 */
[----:B------:R-:W-:-:S02]  /*a130*/  F2FP.BF16.PACK_AB R34, R34, R146 ;  /* 0x000000922222723e */ /* 0x000fc400000010ff */
[----:B------:R-:W-:Y:S02]  /*a140*/  F2FP.BF16.PACK_AB R32, R32, R156 ;  /* 0x0000009c2020723e */ /* 0x000fe400000010ff */
[----:B------:R-:W-:Y:S02]  /*a150*/  LEA.HI R0, R2, R2, RZ, 0x1 ;  /* 0x0000000202007211 */ /* 0x000fe400078f08ff */
[----:B------:R-:W-:Y:S02]  /*a160*/  F2FP.BF16.PACK_AB R31, R31, R158 ;  /* 0x0000009e1f1f723e */ /* 0x000fe400000010ff */
[----:B------:R-:W-:Y:S02]  /*a170*/  SHF.R.S32.HI R13, RZ, 0x1, R0 ;  /* 0x00000001ff0d7819 */ /* 0x000fe40000011400 */
[----:B------:R-:W-:Y:S02]  /*a180*/  LOP3.LUT R0, R0, 0x3fffffe, RZ, 0xc0, !PT ;  /* 0x03fffffe00007812 */ /* 0x000fe400078ec0ff */
[C---:B------:R-:W-:Y:S01]  /*a190*/  LOP3.LUT R3, R13.reuse, 0x1, RZ, 0xc0, !PT ;  /* 0x000000010d037812 */ /* 0x040fe200078ec0ff */
[C---:B------:R-:W-:Y:S01]  /*a1a0*/  IMAD.SHL.U32 R4, R13.reuse, 0x40, RZ ;  /* 0x000000400d047824 */ /* 0x040fe200078e00ff */
[----:B------:R-:W-:Y:S01]  /*a1b0*/  LOP3.LUT P0, RZ, R13, 0x2, RZ, 0xc0, !PT ;  /* 0x000000020dff7812 */ /* 0x000fe2000780c0ff */
[----:B------:R-:W-:Y:S01]  /*a1c0*/  IMAD.IADD R2, R2, 0x1, -R0 ;  /* 0x0000000102027824 */ /* 0x000fe200078e0a00 */
[----:B------:R-:W-:Y:S01]  /*a1d0*/  ISETP.NE.U32.AND P1, PT, R3, 0x1, PT ;  /* 0x000000010300780c */ /* 0x000fe20003f25070 */
[----:B------:R-:W-:Y:S01]  /*a1e0*/  IMAD R0, R49, 0x100, R29 ;  /* 0x0000010031007824 */ /* 0x000fe200078e021d */
[----:B------:R-:W-:-:S02]  /*a1f0*/  LOP3.LUT R4, R4, 0xc0, RZ, 0xc0, !PT ;  /* 0x000000c004047812 */ /* 0x000fc400078ec0ff */
[----:B------:R-:W-:Y:S01]  /*a200*/  F2FP.BF16.PACK_AB R33, R33, R148 ;  /* 0x000000942121723e */ /* 0x000fe200000010ff */
[----:B------:R-:W-:Y:S01]  /*a210*/  IMAD R0, R2, 0x10, R0 ;  /* 0x0000001002007824 */ /* 0x000fe200078e0200 */
[----:B------:R-:W-:Y:S01]  /*a220*/  LEA.HI R2, R4, R4, RZ, 0x1d ;  /* 0x0000000404027211 */ /* 0x000fe200078fe8ff */
[----:B------:R-:W-:Y:S01]  /*a230*/  IMAD.MOV.U32 R4, RZ, RZ, 0x20 ;  /* 0x00000020ff047424 */ /* 0x000fe200078e00ff */
[----:B------:R-:W-:Y:S02]  /*a240*/  F2FP.BF16.PACK_AB R150, R151, R150 ;  /* 0x000000969796723e */ /* 0x000fe400000010ff */
[----:B------:R-:W-:Y:S01]  /*a250*/  F2FP.BF16.PACK_AB R30, R30, R152 ;  /* 0x000000981e1e723e */ /* 0x000fe200000010ff */
[----:B------:R-:W-:Y:S01]  /*a260*/  IMAD.U32 R0, R0, 0x2, R2 ;  /* 0x0000000200007824 */ /* 0x000fe200078e0002 */
[----:B------:R-:W-:Y:S02]  /*a270*/  SEL R4, R4, 0xffffffe0, !P0 ;  /* 0xffffffe004047807 */ /* 0x000fe40004000000 */
[----:B------:R-:W-:Y:S01]  /*a280*/  F2FP.BF16.PACK_AB R154, R155, R154 ;  /* 0x0000009a9b9a723e */ /* 0x000fe200000010ff */
[----:B------:R-:W-:Y:S01]  /*a290*/  IMAD.SHL.U32 R0, R0, 0x2, RZ ;  /* 0x0000000200007824 */ /* 0x000fe200078e00ff */
[----:B------:R-:W-:Y:S01]  /*a2a0*/  BAR.SYNC.DEFER_BLOCKING 0x1, 0x80 ;  /* 0x0042000000007b1d */ /* 0x000fe20000010000 */
[----:B------:R-:W-:-:S02]  /*a2b0*/  F2FP.BF16.PACK_AB R28, R28, R160 ;  /* 0x000000a01c1c723e */ /* 0x000fc400000010ff */
[----:B------:R-:W-:Y:S02]  /*a2c0*/  F2FP.BF16.PACK_AB R27, R27, R162 ;  /* 0x000000a21b1b723e */ /* 0x000fe400000010ff */
[C---:B------:R-:W-:Y:S02]  /*a2d0*/  IADD3 R3, R0.reuse, 0x80, RZ ;  /* 0x0000008000037810 */ /* 0x040fe40007ffe0ff */
[C---:B------:R-:W-:Y:S02]  /*a2e0*/  IADD3 R2, R0.reuse, 0x70, RZ ;  /* 0x0000007000027810 */ /* 0x040fe40007ffe0ff */
[----:B------:R-:W-:Y:S01]  /*a2f0*/  @P1 IADD3 R2, R3, 0x10, RZ ;  /* 0x0000001003021810 */ /* 0x000fe20007ffe0ff */
[----:B------:R-:W-:Y:S01]  /*a300*/  IMAD.IADD R3, R0, 0x1, R4 ;  /* 0x0000000100037824 */ /* 0x000fe200078e0204 */
[----:B------:R-:W-:Y:S02]  /*a310*/  F2FP.BF16.PACK_AB R25, R25, R172 ;  /* 0x000000ac1919723e */ /* 0x000fe400000010ff */
[----:B------:R-:W-:Y:S01]  /*a320*/  F2FP.BF16.PACK_AB R24, R24, R174 ;  /* 0x000000ae1818723e */ /* 0x000fe200000010ff */
[----:B------:R-:W-:Y:S01]  /*a330*/  IMAD.IADD R4, R4, 0x1, R2 ;  /* 0x0000000104047824 */ /* 0x000fe200078e0202 */
[----:B------:R-:W-:-:S02]  /*a340*/  F2FP.BF16.PACK_AB R26, R26, R164 ;  /* 0x000000a41a1a723e */ /* 0x000fc400000010ff */
[----:B------:R-:W-:Y:S02]  /*a350*/  F2FP.BF16.PACK_AB R166, R167, R166 ;  /* 0x000000a6a7a6723e */ /* 0x000fe400000010ff */
[----:B------:R-:W-:Y:S02]  /*a360*/  F2FP.BF16.PACK_AB R23, R23, R168 ;  /* 0x000000a81717723e */ /* 0x000fe400000010ff */
[----:B------:R-:W-:Y:S02]  /*a370*/  F2FP.BF16.PACK_AB R22, R22, R170 ;  /* 0x000000aa1616723e */ /* 0x000fe400000010ff */
[----:B------:R-:W-:Y:S01]  /*a380*/  F2FP.BF16.PACK_AB R21, R21, R68 ;  /* 0x000000441515723e */ /* 0x000fe200000010ff */
[----:B------:R-:W-:Y:S01]  /*a390*/  STS [R0+0x80], R45 ;  /* 0x0000802d00007388 */ /* 0x000fe20000000800 */
[----:B------:R-:W-:Y:S02]  /*a3a0*/  F2FP.BF16.PACK_AB R20, R20, R70 ;  /* 0x000000461414723e */ /* 0x000fe400000010ff */
[----:B------:R-:W-:Y:S01]  /*a3b0*/  F2FP.BF16.PACK_AB R17, R17, R80 ;  /* 0x000000501111723e */ /* 0x000fe200000010ff */
[----:B------:R-:W-:Y:S01]  /*a3c0*/  STS [R0+0x280], R44 ;  /* 0x0002802c00007388 */ /* 0x000fe20000000800 */
[----:B------:R-:W-:-:S02]  /*a3d0*/  F2FP.BF16.PACK_AB R16, R16, R82 ;  /* 0x000000521010723e */ /* 0x000fc400000010ff */
[----:B------:R-:W-:Y:S01]  /*a3e0*/  F2FP.BF16.PACK_AB R19, R19, R72 ;  /* 0x000000481313723e */ /* 0x000fe200000010ff */
[----:B------:R-:W-:Y:S01]  /*a3f0*/  STS [R2], R43 ;  /* 0x0000002b02007388 */ /* 0x000fe20000000800 */
        /* <DEDUP_REMOVED lines=15> */
[----:B------:R-:W-:-:S02]  /*a4f0*/  F2FP.BF16.PACK_AB R10, R95, R94 ;  /* 0x0000005e5f0a723e */ /* 0x000fc400000010ff */
[----:B------:R-:W-:Y:S01]  /*a500*/  ISETP.NE.U32.AND P0, PT, RZ, c[0x0][0x500], PT ;  /* 0x00014000ff007a0c */ /* 0x000fe20003f05070 */
[----:B------:R-:W-:Y:S03]  /*a510*/  STS [R3+0x80], R41 ;  /* 0x0000802903007388 */ /* 0x000fe60000000800 */
[----:B------:R-:W-:Y:S01]  /*a520*/  ISETP.NE.AND.EX P1, PT, RZ, c[0x0][0x504], PT, P0 ;  /* 0x00014100ff007a0c */ /* 0x000fe20003f25300 */
[----:B------:R-:W-:Y:S01]  /*a530*/  STS [R3+0x280], R40 ;  /* 0x0002802803007388 */ /* 0x000fe20000000800 */
[----:B------:R-:W-:-:S03]  /*a540*/  ISETP.NE.U32.AND P0, PT, RZ, c[0x0][0x508], PT ;  /* 0x00014200ff007a0c */ /* 0x000fc60003f05070 */
[----:B------:R-:W-:Y:S01]  /*a550*/  STS [R4], R38 ;  /* 0x0000002604007388 */ /* 0x000fe20000000800 */
[----:B------:R-:W-:-:S03]  /*a560*/  ISETP.NE.AND.EX P0, PT, RZ, c[0x0][0x50c], PT, P0 ;  /* 0x00014300ff007a0c */ /* 0x000fc60003f05300 */
        /* <DEDUP_REMOVED lines=31> */
[----:B------:R-:W-:Y:S04]  /*a760*/  STS [R4+0x4000], R6 ;  /* 0x0040000604007388 */ /* 0x000fe80000000800 */
[----:B------:R-:W-:Y:S04]  /*a770*/  STS [R4+0x4200], R5 ;  /* 0x0042000504007388 */ /* 0x000fe80000000800 */
[----:B------:R2:W-:Y:S04]  /*a780*/  STS [R3+0x5080], R7 ;  /* 0x0050800703007388 */ /* 0x0005e80000000800 */
[----:B------:R3:W-:Y:S01]  /*a790*/  STS [R3+0x5280], R12 ;  /* 0x0052800c03007388 */ /* 0x0007e20000000800 */
[----:B-1----:R-:W-:-:S03]  /*a7a0*/  IMAD.MOV.U32 R2, RZ, RZ, 0x4 ;  /* 0x00000004ff027424 */ /* 0x002fc600078e00ff */
[----:B------:R1:W-:Y:S04]  /*a7b0*/  STS [R4+0x5000], R11 ;  /* 0x0050000b04007388 */ /* 0x0003e80000000800 */
[----:B------:R1:W-:Y:S01]  /*a7c0*/  STS [R4+0x5200], R10 ;  /* 0x0052000a04007388 */ /* 0x0003e20000000800 */
[----:B--2---:R-:W-:-:S03]  /*a7d0*/  IMAD.WIDE R6, R57, R2, c[0x0][0x500] ;  /* 0x0001400039067625 */ /* 0x004fc600078e0202 */
[----:B------:R-:W-:Y:S06]  /*a7e0*/  BAR.SYNC.DEFER_BLOCKING 0x1, 0x80 ;  /* 0x0042000000007b1d */ /* 0x000fec0000010000 */
[----:B------:R-:W2:Y:S01]  /*a7f0*/  @P1 LDG.E R0, [R6.64] ;  /* 0x0000000606001981 */ /* 0x000ea2000c1e1900 */
[----:B------:R-:W-:Y:S02]  /*a800*/  IMAD.MOV.U32 R24, RZ, RZ, c[0x0][0x388] ;  /* 0x0000e200ff187624 */ /* 0x000fe400078e00ff */
[----:B---3--:R-:W-:-:S05]  /*a810*/  @P0 IMAD.WIDE R2, R57, R2, c[0x0][0x508] ;  /* 0x0001420039020625 */ /* 0x008fca00078e0202 */
[----:B------:R3:W5:Y:S02]  /*a820*/  @P0 LDG.E R24, [R2.64] ;  /* 0x0000000602180981 */ /* 0x000764000c1e1900 */
[----:B---3--:R-:W-:Y:S02]  /*a830*/  CS2R R2, SRZ ;  /* 0x0000000000027805 */ /* 0x008fe4000001ff00 */
[--C-:B--2---:R-:W-:Y:S01]  /*a840*/  @P1 SHF.R.S32.HI R3, RZ, 0x1f, R0.reuse ;  /* 0x0000001fff031819 */ /* 0x104fe20000011400 */
[----:B------:R-:W-:Y:S01]  /*a850*/  @P1 IMAD.MOV.U32 R2, RZ, RZ, R0 ;  /* 0x000000ffff021224 */ /* 0x000fe200078e0000 */
[----:B------:R-:W-:Y:S05]  /*a860*/  @P0 BRA `(.L_x_37) ;  /* 0x0000004000000947 */ /* 0x000fea0003800000 */
[----:B-1----:R-:W-:Y:S05]  /*a870*/  @!P1 BRA `(.L_x_37) ;  /* 0x0000003000009947 */ /* 0x002fea0003800000 */
[----:B------:R-:W2:Y:S04]  /*a880*/  LDG.E R4, [R6.64] ;  /* 0x0000000606047981 */ /* 0x000ea8000c1e1900 */
[----:B------:R-:W2:Y:S02]  /*a890*/  LDG.E R0, [R6.64+0x4] ;  /* 0x0000040606007981 */ /* 0x000ea4000c1e1900 */
[----:B--2--5:R-:W-:-:S02]  /*a8a0*/  IADD3 R24, -R4, R0, RZ ;  /* 0x0000000004187210 */ /* 0x024fc40007ffe1ff */
.L_x_37:
[----:B-1----:R-:W-:Y:S01]  /*a8b0*/  LOP3.LUT R4, R48, 0xffffffe0, RZ, 0xc0, !PT ;  /* 0xffffffe030047812 */ /* 0x002fe200078ec0ff */
[----:B------:R-:W1:Y:S01]  /*a8c0*/  S2R R10, SR_CTAID.Y ;  /* 0x00000000000a7919 */ /* 0x000e620000002600 */
[----:B------:R-:W-:Y:S01]  /*a8d0*/  SHF.R.S32.HI R5, RZ, 0x1f, R49 ;  /* 0x0000001fff057819 */ /* 0x000fe20000011431 */
[----:B------:R-:W-:Y:S01]  /*a8e0*/  IMAD.MOV.U32 R9, RZ, RZ, c[0x0][0x4e8] ;  /* 0x00013a00ff097624 */ /* 0x000fe200078e00ff */
[----:B------:R-:W-:Y:S01]  /*a8f0*/  LEA.HI R0, R29, R29, RZ, 0x1 ;  /* 0x0000001d1d007211 */ /* 0x000fe200078f08ff */
[----:B------:R-:W-:Y:S01]  /*a900*/  IMAD.IADD R7, R55, 0x1, -R4 ;  /* 0x0000000137077824 */ /* 0x000fe200078e0a04 */
[----:B------:R-:W2:Y:S01]  /*a910*/  S2R R14, SR_CTAID.Y ;  /* 0x00000000000e7919 */ /* 0x000ea20000002600 */
[----:B------:R-:W-:Y:S01]  /*a920*/  LEA.HI R4, R5, R49, RZ, 0x2 ;  /* 0x0000003105047211 */ /* 0x000fe200078f10ff */
[C---:B------:R-:W-:Y:S01]  /*a930*/  IMAD R12, R29.reuse, 0x20, R52 ;  /* 0x000000201d0c7824 */ /* 0x040fe200078e0234 */
[C---:B------:R-:W-:Y:S01]  /*a940*/  LOP3.LUT R6, R0.reuse, 0x1ffffffe, RZ, 0xc0, !PT ;  /* 0x1ffffffe00067812 */ /* 0x040fe200078ec0ff */
[----:B------:R-:W3:Y:S01]  /*a950*/  S2R R21, SR_CTAID.X ;  /* 0x0000000000157919 */ /* 0x000ee20000002500 */
[----:B------:R-:W-:Y:S01]  /*a960*/  SHF.R.S32.HI R8, RZ, 0x1f, R7 ;  /* 0x0000001fff087819 */ /* 0x000fe20000011407 */
[----:B------:R-:W-:Y:S01]  /*a970*/  IMAD.SHL.U32 R5, R0, 0x20, RZ ;  /* 0x0000002000057824 */ /* 0x000fe200078e00ff */
[----:B------:R-:W-:Y:S01]  /*a980*/  LOP3.LUT R4, R4, 0xffffffc, RZ, 0xc0, !PT ;  /* 0x0ffffffc04047812 */ /* 0x000fe200078ec0ff */
[----:B-----5:R-:W-:Y:S01]  /*a990*/  IMAD R24, R24, c[0x0][0x4e8], RZ ;  /* 0x00013a0018187a24 */ /* 0x020fe200078e02ff */
[----:B------:R-:W-:Y:S01]  /*a9a0*/  LEA.HI R0, R8, R7, RZ, 0x2 ;  /* 0x0000000708007211 */ /* 0x000fe200078f10ff */
[----:B------:R-:W-:Y:S01]  /*a9b0*/  BSSY B0, `(.L_x_38) ;  /* 0x0000087000007945 */ /* 0x000fe20003800000 */
[----:B------:R-:W-:Y:S01]  /*a9c0*/  IADD3 R6, R29, -R6, RZ ;  /* 0x800000061d067210 */ /* 0x000fe20007ffe0ff */
[----:B------:R-:W-:Y:S01]  /*a9d0*/  IMAD.IADD R4, R49, 0x1, -R4 ;  /* 0x0000000131047824 */ /* 0x000fe200078e0a04 */
[----:B------:R-:W-:-:S02]  /*a9e0*/  LOP3.LUT R5, R5, 0xffffffc0, RZ, 0xc0, !PT ;  /* 0xffffffc005057812 */ /* 0x000fc400078ec0ff */
[----:B------:R-:W-:Y:S02]  /*a9f0*/  SHF.R.S32.HI R0, RZ, 0x2, R0 ;  /* 0x00000002ff007819 */ /* 0x000fe40000011400 */
[----:B------:R-:W-:Y:S01]  /*aa00*/  ISETP.NE.AND P2, PT, R9, 0x1, PT ;  /* 0x000000010900780c */ /* 0x000fe20003f45270 */
[----:B------:R-:W-:Y:S01]  /*aa10*/  IMAD R6, R6, 0x8, R5 ;  /* 0x0000000806067824 */ /* 0x000fe200078e0205 */
[----:B------:R-:W-:Y:S01]  /*aa20*/  LEA R16, R4, R0, 0x4 ;  /* 0x0000000004107211 */ /* 0x000fe200078e20ff */
[----:B------:R-:W-:Y:S01]  /*aa30*/  IMAD R0, R3, c[0x0][0x3a0], RZ ;  /* 0x0000e80003007a24 */ /* 0x000fe200078e02ff */
[----:B-1----:R-:W-:Y:S02]  /*aa40*/  SHF.R.S32.HI R11, RZ, 0x1f, R10 ;  /* 0x0000001fff0b7819 */ /* 0x002fe4000001140a */
[----:B------:R-:W-:Y:S01]  /*aa50*/  LEA.HI R10, R52, R52, RZ, 0x1 ;  /* 0x00000034340a7211 */ /* 0x000fe200078f08ff */
[----:B------:R-:W-:Y:S01]  /*aa60*/  IMAD.IADD R6, R16, 0x1, R6 ;  /* 0x0000000110067824 */ /* 0x000fe200078e0206 */
[----:B------:R-:W-:Y:S01]  /*aa70*/  LOP3.LUT P0, RZ, R7, 0x3, RZ, 0xc0, !PT ;  /* 0x0000000307ff7812 */ /* 0x000fe2000780c0ff */
[----:B--2---:R-:W-:Y:S01]  /*aa80*/  IMAD.WIDE.U32 R4, R14, c[0x0][0x490], R2 ;  /* 0x000124000e047a25 */ /* 0x004fe200078e0002 */
[----:B------:R-:W-:-:S02]  /*aa90*/  LOP3.LUT R10, R10, 0x3fffffe, RZ, 0xc0, !PT ;  /* 0x03fffffe0a0a7812 */ /* 0x000fc400078ec0ff */
[----:B------:R-:W-:Y:S01]  /*aaa0*/  LEA.HI R13, R56, R55, RZ, 0x3 ;  /* 0x00000037380d7211 */ /* 0x000fe200078f18ff */
[C---:B------:R-:W-:Y:S02]  /*aab0*/  IMAD R8, R2.reuse, c[0x0][0x3a4], R0 ;  /* 0x0000e90002087a24 */ /* 0x040fe400078e0200 */
[----:B------:R-:W-:-:S04]  /*aac0*/  IMAD.WIDE.U32 R2, R2, c[0x0][0x3a0], RZ ;  /* 0x0000e80002027a25 */ /* 0x000fc800078e00ff */
[----:B---3--:R-:W-:Y:S02]  /*aad0*/  IMAD R0, R21, 0x80, R6 ;  /* 0x0000008015007824 */ /* 0x008fe400078e0206 */
[----:B------:R-:W-:Y:S02]  /*aae0*/  IMAD.IADD R3, R3, 0x1, R8 ;  /* 0x0000000103037824 */ /* 0x000fe400078e0208 */
[----:B------:R-:W-:Y:S01]  /*aaf0*/  IMAD R9, R11, c[0x0][0x490], RZ ;  /* 0x000124000b097a24 */ /* 0x000fe200078e02ff */
[----:B------:R-:W-:Y:S01]  /*ab00*/  MOV R6, R0 ;  /* 0x0000000000067202 */ /* 0x000fe20000000f00 */
[----:B------:R-:W-:-:S04]  /*ab10*/  @P2 IMAD.HI.U32 R8, R0, c[0x0][0x4ec], RZ ;  /* 0x00013b0000082a27 */ /* 0x000fc800078e00ff */
[----:B------:R-:W-:Y:S01]  /*ab20*/  IMAD.IADD R7, R52, 0x1, -R10 ;  /* 0x0000000134077824 */ /* 0x000fe200078e0a0a */
[----:B------:R-:W-:Y:S01]  /*ab30*/  @P2 SHF.R.U32.HI R6, RZ, c[0x0][0x4f0], R8 ;  /* 0x00013c00ff062a19 */ /* 0x000fe20000011608 */
[C---:B------:R-:W-:Y:S02]  /*ab40*/  IMAD R9, R14.reuse, c[0x0][0x494], R9 ;  /* 0x000125000e097a24 */ /* 0x040fe400078e0209 */
[----:B------:R-:W-:Y:S01]  /*ab50*/  IMAD R20, R49, 0x8, R7 ;  /* 0x0000000831147824 */ /* 0x000fe200078e0207 */
[----:B------:R-:W-:Y:S01]  /*ab60*/  SHF.R.S32.HI R7, RZ, 0x1f, R57 ;  /* 0x0000001fff077819 */ /* 0x000fe20000011439 */
[----:B------:R-:W-:Y:S01]  /*ab70*/  IMAD R11, R11, c[0x0][0x3e8], RZ ;  /* 0x0000fa000b0b7a24 */ /* 0x000fe200078e02ff */
[----:B------:R-:W-:Y:S01]  /*ab80*/  IADD3 R5, R5, R9, RZ ;  /* 0x0000000905057210 */ /* 0x000fe20007ffe0ff */
[----:B------:R-:W-:Y:S01]  /*ab90*/  IMAD.WIDE.U32 R2, R14, c[0x0][0x3e8], R2 ;  /* 0x0000fa000e027a25 */ /* 0x000fe200078e0002 */
[----:B------:R-:W-:Y:S02]  /*aba0*/  IADD3 R8, -R6, RZ, RZ ;  /* 0x000000ff06087210 */ /* 0x000fe40007ffe1ff */
[----:B------:R-:W-:Y:S01]  /*abb0*/  SEL R9, R57, RZ, !P1 ;  /* 0x000000ff39097207 */ /* 0x000fe20004800000 */
[----:B------:R-:W-:Y:S01]  /*abc0*/  IMAD R12, R21, 0x80, R12 ;  /* 0x00000080150c7824 */ /* 0x000fe200078e020c */
[----:B------:R-:W-:Y:S01]  /*abd0*/  SEL R10, R7, RZ, !P1 ;  /* 0x000000ff070a7207 */ /* 0x000fe20004800000 */
[----:B------:R-:W-:-:S02]  /*abe0*/  IMAD R7, R14, c[0x0][0x3ec], R11 ;  /* 0x0000fb000e077a24 */ /* 0x000fc400078e020b */
[----:B------:R-:W-:Y:S02]  /*abf0*/  IMAD R11, R8, c[0x0][0x4e8], R0 ;  /* 0x00013a00080b7a24 */ /* 0x000fe400078e0200 */
[----:B------:R-:W-:Y:S01]  /*ac00*/  IMAD R0, R10, c[0x0][0x498], RZ ;  /* 0x000126000a007a24 */ /* 0x000fe200078e02ff */
[----:B------:R-:W-:Y:S01]  /*ac10*/  IADD3 R3, R3, R7, RZ ;  /* 0x0000000703037210 */ /* 0x000fe20007ffe0ff */
[----:B------:R-:W-:-:S04]  /*ac20*/  IMAD.WIDE.U32 R4, R9, c[0x0][0x498], R4 ;  /* 0x0001260009047a25 */ /* 0x000fc800078e0004 */
[----:B------:R-:W-:Y:S01]  /*ac30*/  IMAD R7, R9, c[0x0][0x49c], R0 ;  /* 0x0001270009077a24 */ /* 0x000fe200078e0200 */
[----:B------:R-:W-:Y:S01]  /*ac40*/  SHF.R.S32.HI R0, RZ, 0x1f, R6 ;  /* 0x0000001fff007819 */ /* 0x000fe20000011406 */
[----:B------:R-:W-:Y:S01]  /*ac50*/  @P2 IMAD.HI.U32 R8, R12, c[0x0][0x4ec], RZ ;  /* 0x00013b000c082a27 */ /* 0x000fe200078e00ff */
[----:B------:R-:W-:-:S03]  /*ac60*/  IADD3 R4, P1, R6, R4, RZ ;  /* 0x0000000406047210 */ /* 0x000fc60007f3e0ff */
[----:B------:R-:W-:Y:S01]  /*ac70*/  IMAD R6, R10, c[0x0][0x3f0], RZ ;  /* 0x0000fc000a067a24 */ /* 0x000fe200078e02ff */
[----:B------:R-:W-:Y:S01]  /*ac80*/  IADD3.X R5, R0, R5, R7, P1, !PT ;  /* 0x0000000500057210 */ /* 0x000fe20000ffe407 */
[----:B------:R-:W-:Y:S01]  /*ac90*/  IMAD.SHL.U32 R10, R13, 0x8, RZ ;  /* 0x000000080d0a7824 */ /* 0x000fe200078e00ff */
[----:B------:R-:W-:Y:S01]  /*aca0*/  SHF.R.S32.HI R0, RZ, 0x1f, R11 ;  /* 0x0000001fff007819 */ /* 0x000fe2000001140b */
[----:B------:R-:W-:Y:S01]  /*acb0*/  IMAD.MOV.U32 R18, RZ, RZ, R12 ;  /* 0x000000ffff127224 */ /* 0x000fe200078e000c */
[----:B------:R-:W-:Y:S01]  /*acc0*/  @P2 SHF.R.U32.HI R18, RZ, c[0x0][0x4f0], R8 ;  /* 0x00013c00ff122a19 */ /* 0x000fe20000011608 */
[----:B------:R-:W-:Y:S02]  /*acd0*/  IMAD R13, R9, c[0x0][0x3f4], R6 ;  /* 0x0000fd00090d7a24 */ /* 0x000fe400078e0206 */
[----:B------:R-:W-:Y:S01]  /*ace0*/  IMAD R7, R0, c[0x0][0x488], RZ ;  /* 0x0001220000077a24 */ /* 0x000fe200078e02ff */
[----:B------:R-:W-:Y:S01]  /*acf0*/  LOP3.LUT R0, R10, 0xc0, RZ, 0xc0, !PT ;  /* 0x000000c00a007812 */ /* 0x000fe200078ec0ff */
[----:B------:R-:W-:-:S02]  /*ad00*/  IMAD.SHL.U32 R6, R29, 0x8, RZ ;  /* 0x000000081d067824 */ /* 0x000fc400078e00ff */
[----:B------:R-:W-:-:S03]  /*ad10*/  IMAD.WIDE.U32 R8, R9, c[0x0][0x3f0], R2 ;  /* 0x0000fc0009087a25 */ /* 0x000fc600078e0002 */
[----:B------:R-:W-:Y:S01]  /*ad20*/  LOP3.LUT R10, R0, 0x18, R6, 0xf8, !PT ;  /* 0x00000018000a7812 */ /* 0x000fe200078ef806 */
[----:B------:R-:W-:-:S04]  /*ad30*/  IMAD.WIDE.U32 R2, R11, c[0x0][0x488], R4 ;  /* 0x000122000b027a25 */ /* 0x000fc800078e0004 */
[----:B------:R-:W-:Y:S01]  /*ad40*/  IMAD R4, R11, c[0x0][0x48c], R7 ;  /* 0x000123000b047a24 */ /* 0x000fe200078e0207 */
[----:B------:R-:W-:Y:S01]  /*ad50*/  SHF.R.U32.HI R11, RZ, 0x3, R0 ;  /* 0x00000003ff0b7819 */ /* 0x000fe20000011600 */
[----:B------:R-:W-:Y:S01]  /*ad60*/  IMAD.IADD R5, R9, 0x1, R13 ;  /* 0x0000000109057824 */ /* 0x000fe200078e020d */
[----:B------:R-:W-:Y:S01]  /*ad70*/  IADD3 R0, -R18, RZ, RZ ;  /* 0x000000ff12007210 */ /* 0x000fe20007ffe1ff */
[----:B------:R-:W-:Y:S01]  /*ad80*/  IMAD.IADD R3, R3, 0x1, R4 ;  /* 0x0000000103037824 */ /* 0x000fe200078e0204 */
[----:B------:R-:W-:Y:S02]  /*ad90*/  LEA R7, P1, R2, c[0x0][0x450], 0x2 ;  /* 0x0001140002077a11 */ /* 0x000fe400078210ff */
[----:B------:R-:W-:Y:S01]  /*ada0*/  LOP3.LUT R19, R10, R11, RZ, 0x3c, !PT ;  /* 0x0000000b0a137212 */ /* 0x000fe200078e3cff */
[----:B------:R-:W-:Y:S01]  /*adb0*/  IMAD R9, R0, c[0x0][0x4e8], R12 ;  /* 0x00013a0000097a24 */ /* 0x000fe200078e020c */
[----:B------:R-:W-:Y:S01]  /*adc0*/  LEA.HI.X R0, R2, c[0x0][0x454], R3, 0x2, P1 ;  /* 0x0001150002007a11 */ /* 0x000fe200008f1403 */
[----:B------:R-:W-:Y:S01]  /*add0*/  SHFL.IDX PT, R14, R7, RZ, 0x1c1f ;  /* 0x001c1fff070e7589 */ /* 0x000fe200000e0000 */
[----:B------:R-:W-:-:S02]  /*ade0*/  SHF.R.S32.HI R10, RZ, 0x1f, R18 ;  /* 0x0000001fff0a7819 */ /* 0x000fc40000011412 */
[----:B------:R-:W-:Y:S01]  /*adf0*/  MOV R4, R8 ;  /* 0x0000000800047202 */ /* 0x000fe20000000f00 */
[----:B------:R-:W1:Y:S01]  /*ae00*/  SHFL.IDX PT, R15, R0, RZ, 0x1c1f ;  /* 0x001c1fff000f7589 */ /* 0x000e6200000e0000 */
[----:B------:R-:W-:Y:S02]  /*ae10*/  IMAD R8, R21, 0x80, R16 ;  /* 0x0000008015087824 */ /* 0x000fe400078e0210 */
[----:B------:R-:W-:Y:S01]  /*ae20*/  IMAD R2, R10, c[0x0][0x3e0], RZ ;  /* 0x0000f8000a027a24 */ /* 0x000fe200078e02ff */
[----:B------:R-:W-:Y:S02]  /*ae30*/  SHFL.IDX PT, R12, R7, 0x1, 0x1c1f ;  /* 0x003c1f00070c7f89 */ /* 0x000fe400000e0000 */
[----:B------:R-:W-:Y:S02]  /*ae40*/  ISETP.GE.OR P3, PT, R8, R24, P0 ;  /* 0x000000180800720c */ /* 0x000fe40000766670 */
[----:B------:R-:W2:Y:S04]  /*ae50*/  SHFL.IDX PT, R13, R0, 0x1, 0x1c1f ;  /* 0x003c1f00000d7f89 */ /* 0x000ea800000e0000 */
[----:B------:R-:W-:Y:S04]  /*ae60*/  SHFL.IDX PT, R16, R7, 0x2, 0x1c1f ;  /* 0x005c1f0007107f89 */ /* 0x000fe800000e0000 */
[----:B------:R-:W3:Y:S04]  /*ae70*/  SHFL.IDX PT, R17, R0, 0x2, 0x1c1f ;  /* 0x005c1f0000117f89 */ /* 0x000ee800000e0000 */
[----:B------:R4:W-:Y:S04]  /*ae80*/  SHFL.IDX PT, R10, R7, 0x3, 0x1c1f ;  /* 0x007c1f00070a7f89 */ /* 0x0009e800000e0000 */
[----:B------:R2:W2:Y:S04]  /*ae90*/  SHFL.IDX PT, R11, R0, 0x3, 0x1c1f ;  /* 0x007c1f00000b7f89 */ /* 0x0004a800000e0000 */
[----:B-1----:R-:W-:Y:S01]  /*aea0*/  @!P3 ST.E [R14.64], R50 ;  /* 0x000000320e00b985 */ /* 0x002fe2000c101906 */
[----:B----4-:R-:W-:-:S02]  /*aeb0*/  IMAD R7, R18, c[0x0][0x3e4], R2 ;  /* 0x0000f90012077a24 */ /* 0x010fc400078e0202 */
[----:B------:R-:W-:Y:S01]  /*aec0*/  IMAD.WIDE.U32 R2, R18, c[0x0][0x3e0], R4 ;  /* 0x0000f80012027a25 */ /* 0x000fe200078e0004 */
[C---:B------:R-:W-:Y:S02]  /*aed0*/  IADD3 R5, R8.reuse, 0x40, RZ ;  /* 0x0000004008057810 */ /* 0x040fe40007ffe0ff */
[C---:B--2---:R-:W-:Y:S01]  /*aee0*/  IADD3 R0, R8.reuse, 0x8, RZ ;  /* 0x0000000808007810 */ /* 0x044fe20007ffe0ff */
[----:B------:R-:W-:Y:S01]  /*aef0*/  IMAD.IADD R3, R3, 0x1, R7 ;  /* 0x0000000103037824 */ /* 0x000fe200078e0207 */
[----:B------:R-:W-:Y:S02]  /*af00*/  IADD3 R8, R8, 0x48, RZ ;  /* 0x0000004808087810 */ /* 0x000fe40007ffe0ff */
[-C--:B------:R-:W-:Y:S01]  /*af10*/  ISETP.GE.OR P2, PT, R0, R24.reuse, P0 ;  /* 0x000000180000720c */ /* 0x080fe20000746670 */
[----:B------:R-:W-:Y:S01]  /*af20*/  IMAD.WIDE.U32 R2, R9, c[0x0][0x3d8], R2 ;  /* 0x0000f60009027a25 */ /* 0x000fe200078e0002 */
[----:B------:R-:W-:Y:S02]  /*af30*/  SHF.R.S32.HI R4, RZ, 0x1f, R9 ;  /* 0x0000001fff047819 */ /* 0x000fe40000011409 */
[----:B------:R-:W-:-:S02]  /*af40*/  ISETP.GE.OR P1, PT, R5, R24, P0 ;  /* 0x000000180500720c */ /* 0x000fc40000726670 */
[----:B------:R-:W-:Y:S01]  /*af50*/  ISETP.GE.OR P0, PT, R8, R24, P0 ;  /* 0x000000180800720c */ /* 0x000fe20000706670 */
[----:B------:R-:W-:Y:S01]  /*af60*/  IMAD R0, R4, c[0x0][0x3d8], RZ ;  /* 0x0000f60004007a24 */ /* 0x000fe200078e02ff */
[----:B------:R-:W-:-:S03]  /*af70*/  LEA R5, R20, R19, 0x5 ;  /* 0x0000001314057211 */ /* 0x000fc600078e28ff */
[----:B------:R-:W-:Y:S02]  /*af80*/  IMAD R4, R9, c[0x0][0x3dc], R0 ;  /* 0x0000f70009047a24 */ /* 0x000fe400078e0200 */
[----:B------:R-:W-:Y:S01]  /*af90*/  IMAD.SHL.U32 R0, R5, 0x2, RZ ;  /* 0x0000000205007824 */ /* 0x000fe200078e00ff */
[----:B------:R-:W-:Y:S01]  /*afa0*/  @!P2 ST.E [R12.64], R51 ;  /* 0x000000330c00a985 */ /* 0x000fe2000c101906 */
[----:B------:R-:W-:-:S03]  /*afb0*/  IMAD.IADD R3, R3, 0x1, R4 ;  /* 0x0000000103037824 */ /* 0x000fc600078e0204 */
[----:B---3--:R-:W-:Y:S04]  /*afc0*/  @!P1 ST.E [R16.64], R53 ;  /* 0x0000003510009985 */ /* 0x008fe8000c101906 */
[----:B------:R1:W-:Y:S01]  /*afd0*/  @!P0 ST.E [R10.64], R54 ;  /* 0x000000360a008985 */ /* 0x0003e2000c101906 */
[----:B------:R-:W-:-:S03]  /*afe0*/  LEA R25, P0, R2, c[0x0][0x380], 0x1 ;  /* 0x0000e00002197a11 */ /* 0x000fc600078008ff */
[----:B------:R2:W3:Y:S04]  /*aff0*/  LDS.128 R36, [R0+0x880] ;  /* 0x0008800000247984 */ /* 0x0004e80000000c00 */
[----:B------:R2:W4:Y:S04]  /*b000*/  LDS.128 R48, [R0+0x1080] ;  /* 0x0010800000307984 */ /* 0x0005280000000c00 */
[----:B------:R2:W2:Y:S04]  /*b010*/  LDS.128 R60, [R0+0x1880] ;  /* 0x00188000003c7984 */ /* 0x0004a80000000c00 */
[----:B------:R2:W2:Y:S04]  /*b020*/  LDS.128 R32, [R0+0x2880] ;  /* 0x0028800000207984 */ /* 0x0004a80000000c00 */
[----:B------:R2:W2:Y:S04]  /*b030*/  LDS.128 R44, [R0+0x3080] ;  /* 0x00308000002c7984 */ /* 0x0004a80000000c00 */
[----:B------:R2:W2:Y:S01]  /*b040*/  LDS.128 R56, [R0+0x3880] ;  /* 0x0038800000387984 */ /* 0x0004a20000000c00 */
[----:B-1----:R-:W-:-:S03]  /*b050*/  LEA R11, R21, R52, 0x7 ;  /* 0x00000034150b7211 */ /* 0x002fc600078e38ff */
[----:B------:R1:W1:Y:S01]  /*b060*/  LDS.128 R28, [R0+0x4880] ;  /* 0x00488000001c7984 */ /* 0x0002620000000c00 */
[----:B------:R-:W-:Y:S02]  /*b070*/  LEA.HI.X R10, R2, c[0x0][0x384], R3, 0x1, P0 ;  /* 0x0000e100020a7a11 */ /* 0x000fe400000f0c03 */
[----:B------:R-:W-:Y:S01]  /*b080*/  ISETP.GE.AND P0, PT, R11, R24, PT ;  /* 0x000000180b00720c */ /* 0x000fe20003f06270 */
[----:B------:R1:W1:Y:S04]  /*b090*/  LDS.128 R40, [R0+0x5080] ;  /* 0x0050800000287984 */ /* 0x0002680000000c00 */
[----:B------:R1:W1:Y:S04]  /*b0a0*/  LDS.128 R64, [R0+0x5880] ;  /* 0x0058800000407984 */ /* 0x0002680000000c00 */
[----:B------:R1:W1:Y:S04]  /*b0b0*/  SHFL.IDX PT, R2, R25, RZ, 0x1c1f ;  /* 0x001c1fff19027589 */ /* 0x00026800000e0000 */
[----:B------:R1:W1:Y:S01]  /*b0c0*/  SHFL.IDX PT, R3, R10, RZ, 0x1c1f ;  /* 0x001c1fff0a037589 */ /* 0x00026200000e0000 */
[----:B------:R-:W-:Y:S05]  /*b0d0*/  @P0 BRA `(.L_x_39) ;  /* 0x0000014000000947 */ /* 0x000fea0003800000 */
[----:B---3--:R-:W3:Y:S01]  /*b0e0*/  LDS.128 R20, [R0+0x80] ;  /* 0x0000800000147984 */ /* 0x008ee20000000c00 */
[----:B------:R-:W-:-:S02]  /*b0f0*/  IADD3 R5, R6, 0x20, RZ ;  /* 0x0000002006057810 */ /* 0x000fc40007ffe0ff */
[C---:B------:R-:W-:Y:S01]  /*b100*/  IADD3 R7, R6.reuse, 0x40, RZ ;  /* 0x0000004006077810 */ /* 0x040fe20007ffe0ff */
[----:B------:R-:W5:Y:S01]  /*b110*/  LDS.128 R16, [R0+0x2080] ;  /* 0x0020800000107984 */ /* 0x000f620000000c00 */
[----:B------:R-:W-:Y:S02]  /*b120*/  ISETP.GE.AND P1, PT, R5, c[0x0][0x3c8], PT ;  /* 0x0000f20005007a0c */ /* 0x000fe40003f26270 */
[----:B------:R-:W-:Y:S01]  /*b130*/  ISETP.GE.AND P0, PT, R7, c[0x0][0x3c8], PT ;  /* 0x0000f20007007a0c */ /* 0x000fe20003f06270 */
[----:B------:R4:W2:Y:S01]  /*b140*/  LDS.128 R12, [R0+0x4080] ;  /* 0x00408000000c7984 */ /* 0x0008a20000000c00 */
[----:B------:R-:W-:-:S09]  /*b150*/  ISETP.GE.AND P2, PT, R6, c[0x0][0x3c8], PT ;  /* 0x0000f20006007a0c */ /* 0x000fd20003f46270 */
[----:B------:R-:W-:-:S04]  /*b160*/  @!P1 SHF.R.S32.HI R4, RZ, 0x1f, R5 ;  /* 0x0000001fff049819 */ /* 0x000fc80000011405 */
[----:B------:R-:W-:Y:S01]  /*b170*/  @!P1 LEA.HI R4, R4, R5, RZ, 0x3 ;  /* 0x0000000504049211 */ /* 0x000fe200078f18ff */
[----:B-1----:R-:W-:-:S03]  /*b180*/  @!P2 IMAD.WIDE R8, R6, 0x2, R2 ;  /* 0x000000020608a825 */ /* 0x002fc600078e0202 */
[----:B------:R-:W-:Y:S02]  /*b190*/  @!P1 LOP3.LUT R4, R4, 0xfffffff8, RZ, 0xc0, !PT ;  /* 0xfffffff804049812 */ /* 0x000fe400078ec0ff */
[----:B--2-4-:R-:W-:-:S03]  /*b1a0*/  @!P0 SHF.R.S32.HI R0, RZ, 0x1f, R7 ;  /* 0x0000001fff008819 */ /* 0x014fc60000011407 */
[----:B------:R-:W-:Y:S01]  /*b1b0*/  @!P1 IMAD.WIDE R4, R4, 0x2, R2 ;  /* 0x0000000204049825 */ /* 0x000fe200078e0202 */
[----:B------:R-:W-:-:S04]  /*b1c0*/  @!P0 LEA.HI R0, R0, R7, RZ, 0x3 ;  /* 0x0000000700008211 */ /* 0x000fc800078f18ff */
[----:B------:R-:W-:Y:S01]  /*b1d0*/  @!P0 LOP3.LUT R0, R0, 0xfffffff8, RZ, 0xc0, !PT ;  /* 0xfffffff800008812 */ /* 0x000fe200078ec0ff */
[----:B---3--:R1:W-:Y:S04]  /*b1e0*/  @!P2 ST.E.128 [R8.64], R20 ;  /* 0x000000140800a985 */ /* 0x0083e8000c101d06 */
[----:B------:R-:W-:Y:S01]  /*b1f0*/  @!P0 IMAD.WIDE R2, R0, 0x2, R2 ;  /* 0x0000000200028825 */ /* 0x000fe200078e0202 */
[----:B-----5:R1:W-:Y:S04]  /*b200*/  @!P1 ST.E.128 [R4.64], R16 ;  /* 0x0000001004009985 */ /* 0x0203e8000c101d06 */
[----:B------:R1:W-:Y:S02]  /*b210*/  @!P0 ST.E.128 [R2.64], R12 ;  /* 0x0000000c02008985 */ /* 0x0003e4000c101d06 */
.L_x_39:
[----:B---3--:R-:W-:Y:S05]  /*b220*/  BSYNC B0 ;  /* 0x0000000000007941 */ /* 0x008fea0003800000 */
.L_x_38:
[----:B-12---:R-:W-:Y:S01]  /*b230*/  IADD3 R0, R11, 0x20, RZ ;  /* 0x000000200b007810 */ /* 0x006fe20007ffe0ff */
[----:B------:R1:W2:Y:S01]  /*b240*/  SHFL.IDX PT, R3, R10, 0x1, 0x1c1f ;  /* 0x003c1f000a037f89 */ /* 0x0002a200000e0000 */
[----:B------:R-:W-:Y:S02]  /*b250*/  BSSY B0, `(.L_x_40) ;  /* 0x0000015000007945 */ /* 0x000fe40003800000 */
[----:B------:R-:W-:Y:S01]  /*b260*/  ISETP.GE.AND P0, PT, R0, R24, PT ;  /* 0x000000180000720c */ /* 0x000fe20003f06270 */
[----:B------:R1:W3:-:S12]  /*b270*/  SHFL.IDX PT, R2, R25, 0x1, 0x1c1f ;  /* 0x003c1f0019027f89 */ /* 0x0002d800000e0000 */
[----:B------:R-:W-:Y:S05]  /*b280*/  @P0 BRA `(.L_x_41) ;  /* 0x0000011000000947 */ /* 0x000fea0003800000 */
[C---:B------:R-:W-:Y:S02]  /*b290*/  IADD3 R5, R6.reuse, 0x20, RZ ;  /* 0x0000002006057810 */ /* 0x040fe40007ffe0ff */
[C---:B------:R-:W-:Y:S02]  /*b2a0*/  IADD3 R7, R6.reuse, 0x40, RZ ;  /* 0x0000004006077810 */ /* 0x040fe40007ffe0ff */
[----:B------:R-:W-:Y:S02]  /*b2b0*/  ISETP.GE.AND P1, PT, R5, c[0x0][0x3c8], PT ;  /* 0x0000f20005007a0c */ /* 0x000fe40003f26270 */
        /* <DEDUP_REMOVED lines=14> */
.L_x_41:
[----:B------:R-:W-:Y:S05]  /*b3a0*/  BSYNC B0 ;  /* 0x0000000000007941 */ /* 0x000fea0003800000 */
.L_x_40:
[----:B------:R-:W-:Y:S01]  /*b3b0*/  IADD3 R0, R11, 0x40, RZ ;  /* 0x000000400b007810 */ /* 0x000fe20007ffe0ff */
[----:B--2---:R2:W1:Y:S01]  /*b3c0*/  SHFL.IDX PT, R3, R10, 0x2, 0x1c1f ;  /* 0x005c1f000a037f89 */ /* 0x00446200000e0000 */
[----:B------:R-:W-:Y:S02]  /*b3d0*/  BSSY B0, `(.L_x_42) ;  /* 0x0000015000007945 */ /* 0x000fe40003800000 */
[----:B------:R-:W-:Y:S01]  /*b3e0*/  ISETP.GE.AND P0, PT, R0, R24, PT ;  /* 0x000000180000720c */ /* 0x000fe20003f06270 */
[----:B---3--:R2:W3:-:S12]  /*b3f0*/  SHFL.IDX PT, R2, R25, 0x2, 0x1c1f ;  /* 0x005c1f0019027f89 */ /* 0x0084d800000e0000 */
        /* <DEDUP_REMOVED lines=9> */
[--C-:B-1-3--:R-:W-:Y:S01]  /*b490*/  @!P2 IMAD.WIDE R8, R6, 0x2, R2.reuse ;  /* 0x000000020608a825 */ /* 0x10afe200078e0202 */
[----:B------:R-:W-:Y:S02]  /*b4a0*/  @!P0 LEA.HI R0, R0, R7, RZ, 0x3 ;  /* 0x0000000700008211 */ /* 0x000fe400078f18ff */
[----:B------:R-:W-:Y:S02]  /*b4b0*/  @!P1 LOP3.LUT R4, R4, 0xfffffff8, RZ, 0xc0, !PT ;  /* 0xfffffff804049812 */ /* 0x000fe400078ec0ff */
[----:B------:R-:W-:Y:S01]  /*b4c0*/  @!P0 LOP3.LUT R0, R0, 0xfffffff8, RZ, 0xc0, !PT ;  /* 0xfffffff800008812 */ /* 0x000fe200078ec0ff */
[----:B----4-:R1:W-:Y:S02]  /*b4d0*/  @!P2 ST.E.128 [R8.64], R48 ;  /* 0x000000300800a985 */ /* 0x0103e4000c101d06 */
[----:B------:R-:W-:-:S04]  /*b4e0*/  @!P1 IMAD.WIDE R4, R4, 0x2, R2 ;  /* 0x0000000204049825 */ /* 0x000fc800078e0202 */
[----:B------:R-:W-:Y:S01]  /*b4f0*/  @!P0 IMAD.WIDE R2, R0, 0x2, R2 ;  /* 0x0000000200028825 */ /* 0x000fe200078e0202 */
[----:B------:R1:W-:Y:S04]  /*b500*/  @!P1 ST.E.128 [R4.64], R44 ;  /* 0x0000002c04009985 */ /* 0x0003e8000c101d06 */
[----:B------:R1:W-:Y:S02]  /*b510*/  @!P0 ST.E.128 [R2.64], R40 ;  /* 0x0000002802008985 */ /* 0x0003e4000c101d06 */
.L_x_43:
[----:B------:R-:W-:Y:S05]  /*b520*/  BSYNC B0 ;  /* 0x0000000000007941 */ /* 0x000fea0003800000 */
.L_x_42:
[----:B------:R-:W-:Y:S01]  /*b530*/  IADD3 R0, R11, 0x60, RZ ;  /* 0x000000600b007810 */ /* 0x000fe20007ffe0ff */
[----:B-1----:R1:W2:Y:S03]  /*b540*/  SHFL.IDX PT, R3, R10, 0x3, 0x1c1f ;  /* 0x007c1f000a037f89 */ /* 0x0022a600000e0000 */
[----:B------:R-:W-:Y:S01]  /*b550*/  ISETP.GE.AND P0, PT, R0, R24, PT ;  /* 0x000000180000720c */ /* 0x000fe20003f06270 */
[----:B---3--:R1:W3:-:S12]  /*b560*/  SHFL.IDX PT, R2, R25, 0x3, 0x1c1f ;  /* 0x007c1f0019027f89 */ /* 0x0082d800000e0000 */
[----:B------:R-:W-:Y:S05]  /*b570*/  @P0 EXIT ;  /* 0x000000000000094d */ /* 0x000fea0003800000 */
[C---:B------:R-:W-:Y:S02]  /*b580*/  IADD3 R4, R6.reuse, 0x20, RZ ;  /* 0x0000002006047810 */ /* 0x040fe40007ffe0ff */
[----:B------:R-:W-:Y:S02]  /*b590*/  ISETP.GE.AND P1, PT, R6, c[0x0][0x3c8], PT ;  /* 0x0000f20006007a0c */ /* 0x000fe40003f26270 */
[----:B------:R-:W-:-:S11]  /*b5a0*/  ISETP.GE.AND P0, PT, R4, c[0x0][0x3c8], PT ;  /* 0x0000f20004007a0c */ /* 0x000fd60003f06270 */
[----:B--23--:R-:W-:Y:S02]  /*b5b0*/  @!P1 IMAD.WIDE R8, R6, 0x2, R2 ;  /* 0x0000000206089825 */ /* 0x00cfe400078e0202 */
[----:B------:R-:W-:-:S03]  /*b5c0*/  @!P0 SHF.R.S32.HI R0, RZ, 0x1f, R4 ;  /* 0x0000001fff008819 */ /* 0x000fc60000011404 */
[----:B------:R2:W-:Y:S01]  /*b5d0*/  @!P1 ST.E.128 [R8.64], R60 ;  /* 0x0000003c08009985 */ /* 0x0005e2000c101d06 */
[----:B------:R-:W-:-:S04]  /*b5e0*/  @!P0 LEA.HI R0, R0, R4, RZ, 0x3 ;  /* 0x0000000400008211 */ /* 0x000fc800078f18ff */
[----:B------:R-:W-:-:S05]  /*b5f0*/  @!P0 LOP3.LUT R0, R0, 0xfffffff8, RZ, 0xc0, !PT ;  /* 0xfffffff800008812 */ /* 0x000fca00078ec0ff */
[----:B------:R-:W-:Y:S01]  /*b600*/  @!P0 IMAD.WIDE R4, R0, 0x2, R2 ;  /* 0x0000000200048825 */ /* 0x000fe200078e0202 */
[----:B------:R-:W-:-:S04]  /*b610*/  IADD3 R0, R6, 0x40, RZ ;  /* 0x0000004006007810 */ /* 0x000fc80007ffe0ff */
[----:B------:R2:W-:Y:S01]  /*b620*/  @!P0 ST.E.128 [R4.64], R56 ;  /* 0x0000003804008985 */ /* 0x0005e2000c101d06 */
[----:B------:R-:W-:-:S13]  /*b630*/  ISETP.GE.AND P0, PT, R0, c[0x0][0x3c8], PT ;  /* 0x0000f20000007a0c */ /* 0x000fda0003f06270 */
[----:B------:R-:W-:Y:S05]  /*b640*/  @P0 EXIT ;  /* 0x000000000000094d */ /* 0x000fea0003800000 */
[----:B--2---:R-:W-:-:S04]  /*b650*/  SHF.R.S32.HI R4, RZ, 0x1f, R0 ;  /* 0x0000001fff047819 */ /* 0x004fc80000011400 */
[----:B------:R-:W-:-:S04]  /*b660*/  LEA.HI R0, R4, R0, RZ, 0x3 ;  /* 0x0000000004007211 */ /* 0x000fc800078f18ff */
[----:B------:R-:W-:-:S05]  /*b670*/  LOP3.LUT R0, R0, 0xfffffff8, RZ, 0xc0, !PT ;  /* 0xfffffff800007812 */ /* 0x000fca00078ec0ff */
[----:B------:R-:W-:-:S05]  /*b680*/  IMAD.WIDE R2, R0, 0x2, R2 ;  /* 0x0000000200027825 */ /* 0x000fca00078e0202 */
[----:B------:R-:W-:Y:S01]  /*b690*/  ST.E.128 [R2.64], R64 ;  /* 0x0000004002007985 */ /* 0x000fe2000c101d06 */
[----:B------:R-:W-:Y:S05]  /*b6a0*/  EXIT ;  /* 0x000000000000794d */ /* 0x000fea0003800000 */
.L_x_36:
[----:B------:R-:W2:Y:S01]  /*b6b0*/  LDL R8, [R1+0x2c] ;  /* 0x00002c0001087983 */ /* 0x000ea20000100800 */
[----:B------:R-:W-:Y:S01]  /*b6c0*/  ISETP.NE.U32.AND P1, PT, RZ, c[0x0][0x508], PT ;  /* 0x00014200ff007a0c */ /* 0x000fe20003f25070 */
[----:B------:R-:W-:Y:S01]  /*b6d0*/  IMAD.MOV.U32 R2, RZ, RZ, 0x4 ;  /* 0x00000004ff027424 */ /* 0x000fe200078e00ff */
[----:B------:R-:W-:Y:S02]  /*b6e0*/  ISETP.NE.U32.AND P0, PT, RZ, c[0x0][0x500], PT ;  /* 0x00014000ff007a0c */ /* 0x000fe40003f05070 */
[----:B------:R-:W-:Y:S02]  /*b6f0*/  ISETP.NE.AND.EX P1, PT, RZ, c[0x0][0x50c], PT, P1 ;  /* 0x00014300ff007a0c */ /* 0x000fe40003f25310 */
[----:B------:R-:W-:Y:S01]  /*b700*/  ISETP.NE.AND.EX P0, PT, RZ, c[0x0][0x504], PT, P0 ;  /* 0x00014100ff007a0c */ /* 0x000fe20003f05300 */
[----:B------:R-:W-:Y:S02]  /*b710*/  IMAD.MOV.U32 R13, RZ, RZ, c[0x0][0x388] ;  /* 0x0000e200ff0d7624 */ /* 0x000fe400078e00ff */
[----:B--2---:R-:W-:-:S08]  /*b720*/  IMAD.WIDE R6, R8, R2, c[0x0][0x500] ;  /* 0x0001400008067625 */ /* 0x004fd000078e0202 */
[----:B------:R-:W-:Y:S02]  /*b730*/  @P1 IMAD.WIDE R2, R8, R2, c[0x0][0x508] ;  /* 0x0001420008021625 */ /* 0x000fe400078e0202 */
[----:B------:R-:W2:Y:S04]  /*b740*/  @P0 LDG.E R0, [R6.64] ;  /* 0x0000000606000981 */ /* 0x000ea8000c1e1900 */
[----:B------:R1:W5:Y:S01]  /*b750*/  @P1 LDG.E R13, [R2.64] ;  /* 0x00000006020d1981 */ /* 0x000362000c1e1900 */
[----:B------:R-:W-:Y:S02]  /*b760*/  CS2R R4, SRZ ;  /* 0x0000000000047805 */ /* 0x000fe4000001ff00 */
[--C-:B--2---:R-:W-:Y:S01]  /*b770*/  @P0 SHF.R.S32.HI R5, RZ, 0x1f, R0.reuse ;  /* 0x0000001fff050819 */ /* 0x104fe20000011400 */
[----:B------:R-:W-:Y:S01]  /*b780*/  @P0 IMAD.MOV.U32 R4, RZ, RZ, R0 ;  /* 0x000000ffff040224 */ /* 0x000fe200078e0000 */
[----:B------:R-:W-:Y:S05]  /*b790*/  @P1 BRA `(.L_x_44) ;  /* 0x0000004000001947 */ /* 0x000fea0003800000 */
[----:B-1----:R-:W-:Y:S05]  /*b7a0*/  @!P0 BRA `(.L_x_44) ;  /* 0x0000003000008947 */ /* 0x002fea0003800000 */
[----:B------:R1:W2:Y:S04]  /*b7b0*/  LDG.E R0, [R6.64] ;  /* 0x0000000606007981 */ /* 0x0002a8000c1e1900 */
[----:B-1----:R-:W2:Y:S02]  /*b7c0*/  LDG.E R6, [R6.64+0x4] ;  /* 0x0000040606067981 */ /* 0x002ea4000c1e1900 */
[----:B--2--5:R-:W-:-:S02]  /*b7d0*/  IADD3 R13, -R0, R6, RZ ;  /* 0x00000006000d7210 */ /* 0x024fc40007ffe1ff */
.L_x_44:
[----:B-1----:R-:W1:Y:S01]  /*b7e0*/  S2R R11, SR_TID.X ;  /* 0x00000000000b7919 */ /* 0x002e620000002100 */
[----:B------:R-:W-:Y:S01]  /*b7f0*/  SHF.R.S32.HI R0, RZ, 0x1f, R8 ;  /* 0x0000001fff007819 */ /* 0x000fe20000011408 */
[----:B------:R-:W-:Y:S01]  /*b800*/  BSSY B0, `(.L_x_45) ;  /* 0x0000029000007945 */ /* 0x000fe20003800000 */
[----:B------:R-:W-:Y:S01]  /*b810*/  SEL R9, R8, RZ, !P0 ;  /* 0x000000ff08097207 */ /* 0x000fe20004000000 */
[----:B------:R-:W2:Y:S01]  /*b820*/  S2R R2, SR_CTAID.Y ;  /* 0x0000000000027919 */ /* 0x000ea20000002600 */
[----:B------:R-:W-:-:S03]  /*b830*/  SEL R10, R0, RZ, !P0 ;  /* 0x000000ff000a7207 */ /* 0x000fc60004000000 */
[----:B------:R-:W3:Y:S01]  /*b840*/  S2R R12, SR_CTAID.Y ;  /* 0x00000000000c7919 */ /* 0x000ee20000002600 */
[----:B-1----:R-:W-:Y:S02]  /*b850*/  ISETP.GE.AND P1, PT, R11, 0x80, PT ;  /* 0x000000800b00780c */ /* 0x002fe40003f26270 */
[----:B--2---:R-:W-:-:S11]  /*b860*/  SHF.R.S32.HI R14, RZ, 0x1f, R2 ;  /* 0x0000001fff0e7819 */ /* 0x004fd60000011402 */
[----:B------:R-:W-:Y:S05]  /*b870*/  @P1 BRA `(.L_x_46) ;  /* 0x0000021000001947 */ /* 0x000fea0003800000 */
[----:B---3--:R-:W1:Y:S01]  /*b880*/  S2R R8, SR_CTAID.X ;  /* 0x0000000000087919 */ /* 0x008e620000002500 */
[----:B-----5:R-:W-:Y:S01]  /*b890*/  IMAD R0, R13, c[0x0][0x4e8], RZ ;  /* 0x00013a000d007a24 */ /* 0x020fe200078e02ff */
[----:B-1----:R-:W-:-:S04]  /*b8a0*/  LEA R8, R8, R11, 0x7 ;  /* 0x0000000b08087211 */ /* 0x002fc800078e38ff */
[----:B------:R-:W-:-:S13]  /*b8b0*/  ISETP.GE.AND P0, PT, R8, R0, PT ;  /* 0x000000000800720c */ /* 0x000fda0003f06270 */
[----:B------:R-:W-:Y:S05]  /*b8c0*/  @P0 BRA `(.L_x_46) ;  /* 0x000001c000000947 */ /* 0x000fea0003800000 */
[----:B------:R-:W-:Y:S01]  /*b8d0*/  MOV R0, c[0x0][0x4e8] ;  /* 0x00013a0000007a02 */ /* 0x000fe20000000f00 */
[----:B------:R-:W-:Y:S01]  /*b8e0*/  IMAD R6, R14, c[0x0][0x490], RZ ;  /* 0x000124000e067a24 */ /* 0x000fe200078e02ff */
[----:B------:R-:W-:Y:S01]  /*b8f0*/  MOV R2, R4 ;  /* 0x0000000400027202 */ /* 0x000fe20000000f00 */
[----:B------:R-:W-:Y:S01]  /*b900*/  IMAD.MOV.U32 R3, RZ, RZ, R5 ;  /* 0x000000ffff037224 */ /* 0x000fe200078e0005 */
[----:B------:R-:W-:Y:S01]  /*b910*/  ISETP.NE.AND P0, PT, R0, 0x1, PT ;  /* 0x000000010000780c */ /* 0x000fe20003f05270 */
[C---:B------:R-:W-:Y:S01]  /*b920*/  IMAD R6, R12.reuse, c[0x0][0x494], R6 ;  /* 0x000125000c067a24 */ /* 0x040fe200078e0206 */
[----:B------:R-:W-:Y:S01]  /*b930*/  MOV R0, R8 ;  /* 0x0000000800007202 */ /* 0x000fe20000000f00 */
[----:B------:R-:W-:-:S05]  /*b940*/  IMAD.WIDE.U32 R2, R12, c[0x0][0x490], R2 ;  /* 0x000124000c027a25 */ /* 0x000fca00078e0002 */
[----:B------:R-:W-:-:S05]  /*b950*/  IADD3 R3, R6, R3, RZ ;  /* 0x0000000306037210 */ /* 0x000fca0007ffe0ff */
[----:B------:R-:W-:-:S04]  /*b960*/  @P0 IMAD.HI.U32 R7, R8, c[0x0][0x4ec], RZ ;  /* 0x00013b0008070a27 */ /* 0x000fc800078e00ff */
[----:B------:R-:W-:Y:S01]  /*b970*/  IMAD.WIDE.U32 R2, R9, c[0x0][0x498], R2 ;  /* 0x0001260009027a25 */ /* 0x000fe200078e0002 */
[----:B------:R-:W-:-:S03]  /*b980*/  @P0 SHF.R.U32.HI R0, RZ, c[0x0][0x4f0], R7 ;  /* 0x00013c00ff000a19 */ /* 0x000fc60000011607 */
[----:B------:R-:W-:Y:S01]  /*b990*/  IMAD R7, R10, c[0x0][0x498], RZ ;  /* 0x000126000a077a24 */ /* 0x000fe200078e02ff */
[----:B------:R-:W-:Y:S01]  /*b9a0*/  IADD3 R2, P0, R0, R2, RZ ;  /* 0x0000000200027210 */ /* 0x000fe20007f1e0ff */
[----:B------:R-:W-:Y:S02]  /*b9b0*/  IMAD.MOV R6, RZ, RZ, -R0 ;  /* 0x000000ffff067224 */ /* 0x000fe400078e0a00 */
[----:B------:R-:W-:Y:S02]  /*b9c0*/  IMAD R7, R9, c[0x0][0x49c], R7 ;  /* 0x0001270009077a24 */ /* 0x000fe400078e0207 */
[----:B------:R-:W-:Y:S01]  /*b9d0*/  IMAD R6, R6, c[0x0][0x4e8], R8 ;  /* 0x00013a0006067a24 */ /* 0x000fe200078e0208 */
[----:B------:R-:W-:-:S04]  /*b9e0*/  SHF.R.S32.HI R8, RZ, 0x1f, R0 ;  /* 0x0000001fff087819 */ /* 0x000fc80000011400 */
[----:B------:R-:W-:Y:S02]  /*b9f0*/  SHF.R.S32.HI R0, RZ, 0x1f, R6 ;  /* 0x0000001fff007819 */ /* 0x000fe40000011406 */
[----:B------:R-:W-:-:S03]  /*ba00*/  IADD3.X R3, R8, R3, R7, P0, !PT ;  /* 0x0000000308037210 */ /* 0x000fc600007fe407 */
[----:B------:R-:W-:Y:S02]  /*ba10*/  IMAD R0, R0, c[0x0][0x488], RZ ;  /* 0x0001220000007a24 */ /* 0x000fe400078e02ff */
[----:B------:R-:W-:-:S04]  /*ba20*/  IMAD.WIDE.U32 R2, R6, c[0x0][0x488], R2 ;  /* 0x0001220006027a25 */ /* 0x000fc800078e0002 */
[----:B------:R-:W-:Y:S01]  /*ba30*/  IMAD R0, R6, c[0x0][0x48c], R0 ;  /* 0x0001230006007a24 */ /* 0x000fe200078e0200 */
[----:B------:R-:W-:-:S04]  /*ba40*/  LEA R6, P0, R2, c[0x0][0x450], 0x2 ;  /* 0x0001140002067a11 */ /* 0x000fc800078010ff */
[----:B------:R-:W-:-:S04]  /*ba50*/  IADD3 R0, R3, R0, RZ ;  /* 0x0000000003007210 */ /* 0x000fc80007ffe0ff */
[----:B------:R-:W-:Y:S02]  /*ba60*/  LEA.HI.X R7, R2, c[0x0][0x454], R0, 0x2, P0 ;  /* 0x0001150002077a11 */ /* 0x000fe400000f1400 */
[----:B------:R-:W-:-:S05]  /*ba70*/  MOV R0, 0xff800000 ;  /* 0xff80000000007802 */ /* 0x000fca0000000f00 */
[----:B------:R1:W-:Y:S02]  /*ba80*/  STG.E [R6.64], R0 ;  /* 0x0000000006007986 */ /* 0x0003e4000c101906 */
.L_x_46:
[----:B---3--:R-:W-:Y:S05]  /*ba90*/  BSYNC B0 ;  /* 0x0000000000007941 */ /* 0x008fea0003800000 */
.L_x_45:
[----:B------:R-:W2:Y:S01]  /*baa0*/  S2R R15, SR_CTAID.X ;  /* 0x00000000000f7919 */ /* 0x000ea20000002500 */
[----:B-1----:R-:W-:Y:S01]  /*bab0*/  IMAD R0, R5, c[0x0][0x3a0], RZ ;  /* 0x0000e80005007a24 */ /* 0x002fe200078e02ff */
[----:B------:R-:W-:Y:S01]  /*bac0*/  SHF.R.S32.HI R5, RZ, 0x1f, R11 ;  /* 0x0000001fff057819 */ /* 0x000fe2000001140b */
[C---:B------:R-:W-:Y:S01]  /*bad0*/  IMAD.WIDE.U32 R2, R4.reuse, c[0x0][0x3a0], RZ ;  /* 0x0000e80004027a25 */ /* 0x040fe200078e00ff */
[----:B------:R-:W-:Y:S01]  /*bae0*/  MOV R6, c[0x0][0x4e8] ;  /* 0x00013a0000067a02 */ /* 0x000fe20000000f00 */
[----:B------:R-:W-:Y:S01]  /*baf0*/  BSSY B0, `(.L_x_47) ;  /* 0x000003b000007945 */ /* 0x000fe20003800000 */
[----:B------:R-:W-:Y:S01]  /*bb00*/  LEA.HI R5, R5, R11, RZ, 0x2 ;  /* 0x0000000b05057211 */ /* 0x000fe200078f10ff */
[----:B------:R-:W-:Y:S01]  /*bb10*/  IMAD R0, R4, c[0x0][0x3a4], R0 ;  /* 0x0000e90004007a24 */ /* 0x000fe200078e0200 */
[----:B------:R-:W-:Y:S01]  /*bb20*/  ISETP.NE.AND P0, PT, R6, 0x1, PT ;  /* 0x000000010600780c */ /* 0x000fe20003f05270 */
[----:B------:R-:W-:Y:S01]  /*bb30*/  IMAD R6, R10, c[0x0][0x3f0], RZ ;  /* 0x0000fc000a067a24 */ /* 0x000fe200078e02ff */
[----:B------:R-:W-:Y:S01]  /*bb40*/  LOP3.LUT R4, R5, 0xfffffffc, RZ, 0xc0, !PT ;  /* 0xfffffffc05047812 */ /* 0x000fe200078ec0ff */
[----:B-----5:R-:W-:Y:S01]  /*bb50*/  IMAD R13, R13, c[0x0][0x4e8], RZ ;  /* 0x00013a000d0d7a24 */ /* 0x020fe200078e02ff */
[----:B------:R-:W-:Y:S01]  /*bb60*/  IADD3 R3, R3, R0, RZ ;  /* 0x0000000003037210 */ /* 0x000fe20007ffe0ff */
[----:B------:R-:W-:-:S02]  /*bb70*/  IMAD R0, R14, c[0x0][0x3e8], RZ ;  /* 0x0000fa000e007a24 */ /* 0x000fc400078e02ff */
[----:B------:R-:W-:Y:S01]  /*bb80*/  IMAD.IADD R8, R11, 0x1, -R4 ;  /* 0x000000010b087824 */ /* 0x000fe200078e0a04 */
[----:B------:R-:W-:Y:S01]  /*bb90*/  SHF.R.S32.HI R11, RZ, 0x2, R5 ;  /* 0x00000002ff0b7819 */ /* 0x000fe20000011405 */
[C---:B------:R-:W-:Y:S02]  /*bba0*/  IMAD R0, R12.reuse, c[0x0][0x3ec], R0 ;  /* 0x0000fb000c007a24 */ /* 0x040fe400078e0200 */
[----:B------:R-:W-:Y:S01]  /*bbb0*/  IMAD.WIDE.U32 R2, R12, c[0x0][0x3e8], R2 ;  /* 0x0000fa000c027a25 */ /* 0x000fe200078e0002 */
[----:B------:R-:W-:-:S03]  /*bbc0*/  LEA R4, R8, R11, 0x5 ;  /* 0x0000000b08047211 */ /* 0x000fc600078e28ff */
[----:B------:R-:W-:Y:S01]  /*bbd0*/  IMAD R7, R9, c[0x0][0x3f4], R6 ;  /* 0x0000fd0009077a24 */ /* 0x000fe200078e0206 */
[----:B------:R-:W-:Y:S01]  /*bbe0*/  IADD3 R3, R0, R3, RZ ;  /* 0x0000000300037210 */ /* 0x000fe20007ffe0ff */
[C---:B--2---:R-:W-:Y:S01]  /*bbf0*/  IMAD R4, R15.reuse, 0x80, R4 ;  /* 0x000000800f047824 */ /* 0x044fe200078e0204 */
[----:B------:R-:W-:-:S03]  /*bc00*/  LEA R11, R15, R11, 0x7 ;  /* 0x0000000b0f0b7211 */ /* 0x000fc600078e38ff */
[----:B------:R-:W-:Y:S01]  /*bc10*/  @P0 IMAD.HI.U32 R5, R4, c[0x0][0x4ec], RZ ;  /* 0x00013b0004050a27 */ /* 0x000fe200078e00ff */
[----:B------:R-:W-:-:S03]  /*bc20*/  MOV R0, R4 ;  /* 0x0000000400007202 */ /* 0x000fc60000000f00 */
[----:B------:R-:W-:Y:S01]  /*bc30*/  IMAD.WIDE.U32 R2, R9, c[0x0][0x3f0], R2 ;  /* 0x0000fc0009027a25 */ /* 0x000fe200078e0002 */
[----:B------:R-:W-:-:S04]  /*bc40*/  @P0 SHF.R.U32.HI R0, RZ, c[0x0][0x4f0], R5 ;  /* 0x00013c00ff000a19 */ /* 0x000fc80000011605 */
[--C-:B------:R-:W-:Y:S01]  /*bc50*/  SHF.R.S32.HI R6, RZ, 0x1f, R0.reuse ;  /* 0x0000001fff067819 */ /* 0x100fe20000011400 */
[----:B------:R-:W-:Y:S01]  /*bc60*/  IMAD.MOV R5, RZ, RZ, -R0 ;  /* 0x000000ffff057224 */ /* 0x000fe200078e0a00 */
[----:B------:R-:W-:-:S03]  /*bc70*/  IADD3 R3, R3, R7, RZ ;  /* 0x0000000703037210 */ /* 0x000fc60007ffe0ff */
[----:B------:R-:W-:Y:S02]  /*bc80*/  IMAD R6, R6, c[0x0][0x3e0], RZ ;  /* 0x0000f80006067a24 */ /* 0x000fe400078e02ff */
[----:B------:R-:W-:Y:S02]  /*bc90*/  IMAD R5, R5, c[0x0][0x4e8], R4 ;  /* 0x00013a0005057a24 */ /* 0x000fe400078e0204 */
[----:B------:R-:W-:-:S03]  /*bca0*/  IMAD.WIDE.U32 R2, R0, c[0x0][0x3e0], R2 ;  /* 0x0000f80000027a25 */ /* 0x000fc600078e0002 */
[----:B------:R-:W-:Y:S01]  /*bcb0*/  SHF.R.S32.HI R4, RZ, 0x1f, R5 ;  /* 0x0000001fff047819 */ /* 0x000fe20000011405 */
[----:B------:R-:W-:-:S05]  /*bcc0*/  IMAD R0, R0, c[0x0][0x3e4], R6 ;  /* 0x0000f90000007a24 */ /* 0x000fca00078e0206 */
[----:B------:R-:W-:Y:S01]  /*bcd0*/  IADD3 R3, R3, R0, RZ ;  /* 0x0000000003037210 */ /* 0x000fe20007ffe0ff */
[----:B------:R-:W-:-:S04]  /*bce0*/  IMAD R0, R4, c[0x0][0x3d8], RZ ;  /* 0x0000f60004007a24 */ /* 0x000fc800078e02ff */
[C---:B------:R-:W-:Y:S02]  /*bcf0*/  IMAD R0, R5.reuse, c[0x0][0x3dc], R0 ;  /* 0x0000f70005007a24 */ /* 0x040fe400078e0200 */
[----:B------:R-:W-:-:S04]  /*bd00*/  IMAD.WIDE.U32 R2, R5, c[0x0][0x3d8], R2 ;  /* 0x0000f60005027a25 */ /* 0x000fc800078e0002 */
[----:B------:R-:W-:Y:S01]  /*bd10*/  IMAD.IADD R0, R3, 0x1, R0 ;  /* 0x0000000103007824 */ /* 0x000fe200078e0200 */
[----:B------:R-:W-:-:S04]  /*bd20*/  LEA R14, P0, R2, c[0x0][0x380], 0x1 ;  /* 0x0000e000020e7a11 */ /* 0x000fc800078008ff */
[----:B------:R-:W-:Y:S02]  /*bd30*/  LEA.HI.X R12, R2, c[0x0][0x384], R0, 0x1, P0 ;  /* 0x0000e100020c7a11 */ /* 0x000fe400000f0c00 */
[----:B------:R-:W-:Y:S01]  /*bd40*/  ISETP.GE.AND P0, PT, R11, R13, PT ;  /* 0x0000000d0b00720c */ /* 0x000fe20003f06270 */
[----:B------:R1:W2:Y:S01]  /*bd50*/  SHFL.IDX PT, R2, R14, RZ, 0x1c1f ;  /* 0x001c1fff0e027589 */ /* 0x0002a200000e0000 */
[----:B------:R-:W-:-:S03]  /*bd60*/  SHF.L.U32 R0, R8, 0x3, RZ ;  /* 0x0000000308007819 */ /* 0x000fc600000006ff */
[----:B------:R1:W3:Y:S01]  /*bd70*/  SHFL.IDX PT, R3, R12, RZ, 0x1c1f ;  /* 0x001c1fff0c037589 */ /* 0x0002e200000e0000 */
[C---:B------:R-:W-:Y:S02]  /*bd80*/  IADD3 R9, R0.reuse, 0x20, RZ ;  /* 0x0000002000097810 */ /* 0x040fe40007ffe0ff */
[----:B------:R-:W-:-:S05]  /*bd90*/  IADD3 R10, R0, 0x40, RZ ;  /* 0x00000040000a7810 */ /* 0x000fca0007ffe0ff */
[----:B------:R-:W-:Y:S05]  /*bda0*/  @P0 BRA `(.L_x_48) ;  /* 0x000000f000000947 */ /* 0x000fea0003800000 */
        /* <DEDUP_REMOVED lines=10> */
[----:B------:R2:W-:Y:S02]  /*be50*/  @!P2 ST.E.128 [R6.64], RZ ;  /* 0x000000ff0600a985 */ /* 0x0005e4000c101d06 */
[----:B------:R-:W-:-:S04]  /*be60*/  @!P1 IMAD.WIDE R4, R5, 0x2, R2 ;  /* 0x0000000205049825 */ /* 0x000fc800078e0202 */
[----:B------:R-:W-:Y:S01]  /*be70*/  @!P0 IMAD.WIDE R2, R8, 0x2, R2 ;  /* 0x0000000208028825 */ /* 0x000fe200078e0202 */
[----:B------:R2:W-:Y:S04]  /*be80*/  @!P1 ST.E.128 [R4.64], RZ ;  /* 0x000000ff04009985 */ /* 0x0005e8000c101d06 */
[----:B------:R2:W-:Y:S02]  /*be90*/  @!P0 ST.E.128 [R2.64], RZ ;  /* 0x000000ff02008985 */ /* 0x0005e4000c101d06 */
.L_x_48:
[----:B------:R-:W-:Y:S05]  /*bea0*/  BSYNC B0 ;  /* 0x0000000000007941 */ /* 0x000fea0003800000 */
.L_x_47:
[----:B--2---:R-:W-:Y:S01]  /*beb0*/  IADD3 R4, R11, 0x20, RZ ;  /* 0x000000200b047810 */ /* 0x004fe20007ffe0ff */
[----:B---3--:R2:W3:Y:S01]  /*bec0*/  SHFL.IDX PT, R3, R12, 0x1, 0x1c1f ;  /* 0x003c1f000c037f89 */ /* 0x0084e200000e0000 */
[----:B------:R-:W-:Y:S02]  /*bed0*/  BSSY B0, `(.L_x_49) ;  /* 0x0000013000007945 */ /* 0x000fe40003800000 */
[----:B------:R-:W-:Y:S01]  /*bee0*/  ISETP.GE.AND P0, PT, R4, R13, PT ;  /* 0x0000000d0400720c */ /* 0x000fe20003f06270 */
[----:B------:R2:W4:-:S12]  /*bef0*/  SHFL.IDX PT, R2, R14, 0x1, 0x1c1f ;  /* 0x003c1f000e027f89 */ /* 0x00051800000e0000 */
[----:B------:R-:W-:Y:S05]  /*bf00*/  @P0 BRA `(.L_x_50) ;  /* 0x000000f000000947 */ /* 0x000fea0003800000 */
[----:B------:R-:W-:Y:S02]  /*bf10*/  ISETP.GE.AND P1, PT, R9, c[0x0][0x3c8], PT ;  /* 0x0000f20009007a0c */ /* 0x000fe40003f26270 */
        /* <DEDUP_REMOVED lines=14> */
.L_x_50:
[----:B------:R-:W-:Y:S05]  /*c000*/  BSYNC B0 ;  /* 0x0000000000007941 */ /* 0x000fea0003800000 */
.L_x_49:
[----:B---3--:R-:W-:Y:S01]  /*c010*/  IADD3 R4, R11, 0x40, RZ ;  /* 0x000000400b047810 */ /* 0x008fe20007ffe0ff */
[----:B------:R3:W1:Y:S01]  /*c020*/  SHFL.IDX PT, R3, R12, 0x2, 0x1c1f ;  /* 0x005c1f000c037f89 */ /* 0x00066200000e0000 */
[----:B------:R-:W-:Y:S02]  /*c030*/  BSSY B0, `(.L_x_51) ;  /* 0x0000013000007945 */ /* 0x000fe40003800000 */
[----:B------:R-:W-:Y:S01]  /*c040*/  ISETP.GE.AND P0, PT, R4, R13, PT ;  /* 0x0000000d0400720c */ /* 0x000fe20003f06270 */
[----:B----4-:R3:W4:-:S12]  /*c050*/  SHFL.IDX PT, R2, R14, 0x2, 0x1c1f ;  /* 0x005c1f000e027f89 */ /* 0x01071800000e0000 */
[----:B------:R-:W-:Y:S05]  /*c060*/  @P0 BRA `(.L_x_52) ;  /* 0x000000f000000947 */ /* 0x000fea0003800000 */
[----:B------:R-:W-:Y:S02]  /*c070*/  ISETP.GE.AND P1, PT, R9, c[0x0][0x3c8], PT ;  /* 0x0000f20009007a0c */ /* 0x000fe40003f26270 */
[----:B------:R-:W-:Y:S02]  /*c080*/  ISETP.GE.AND P0, PT, R10, c[0x0][0x3c8], PT ;  /* 0x0000f2000a007a0c */ /* 0x000fe40003f06270 */
[----:B------:R-:W-:-:S09]  /*c090*/  ISETP.GE.AND P2, PT, R0, c[0x0][0x3c8], PT ;  /* 0x0000f20000007a0c */ /* 0x000fd20003f46270 */
[----:B------:R-:W-:Y:S02]  /*c0a0*/  @!P1 SHF.R.S32.HI R5, RZ, 0x1f, R9 ;  /* 0x0000001fff059819 */ /* 0x000fe40000011409 */
[----:B------:R-:W-:Y:S02]  /*c0b0*/  @!P0 SHF.R.S32.HI R4, RZ, 0x1f, R10 ;  /* 0x0000001fff048819 */ /* 0x000fe4000001140a */
[----:B------:R-:W-:Y:S01]  /*c0c0*/  @!P1 LEA.HI R5, R5, R9, RZ, 0x3 ;  /* 0x0000000905059211 */ /* 0x000fe200078f18ff */
[--C-:B-1--4-:R-:W-:Y:S01]  /*c0d0*/  @!P2 IMAD.WIDE R6, R0, 0x2, R2.reuse ;  /* 0x000000020006a825 */ /* 0x112fe200078e0202 */
        /* <DEDUP_REMOVED lines=8> */
.L_x_52:
[----:B------:R-:W-:Y:S05]  /*c160*/  BSYNC B0 ;  /* 0x0000000000007941 */ /* 0x000fea0003800000 */
.L_x_51:
[----:B-1----:R-:W-:Y:S01]  /*c170*/  IADD3 R4, R11, 0x60, RZ ;  /* 0x000000600b047810 */ /* 0x002fe20007ffe0ff */
[----:B------:R1:W2:Y:S03]  /*c180*/  SHFL.IDX PT, R3, R12, 0x3, 0x1c1f ;  /* 0x007c1f000c037f89 */ /* 0x0002a600000e0000 */
[----:B------:R-:W-:Y:S01]  /*c190*/  ISETP.GE.AND P0, PT, R4, R13, PT ;  /* 0x0000000d0400720c */ /* 0x000fe20003f06270 */
[----:B----4-:R1:W4:-:S12]  /*c1a0*/  SHFL.IDX PT, R2, R14, 0x3, 0x1c1f ;  /* 0x007c1f000e027f89 */ /* 0x01031800000e0000 */
[----:B------:R-:W-:Y:S05]  /*c1b0*/  @P0 EXIT ;  /* 0x000000000000094d */ /* 0x000fea0003800000 */
[----:B------:R-:W-:Y:S02]  /*c1c0*/  ISETP.GE.AND P0, PT, R9, c[0x0][0x3c8], PT ;  /* 0x0000f20009007a0c */ /* 0x000fe40003f06270 */
[----:B------:R-:W-:-:S11]  /*c1d0*/  ISETP.GE.AND P1, PT, R0, c[0x0][0x3c8], PT ;  /* 0x0000f20000007a0c */ /* 0x000fd60003f26270 */
[----:B------:R-:W-:Y:S02]  /*c1e0*/  @!P0 SHF.R.S32.HI R4, RZ, 0x1f, R9 ;  /* 0x0000001fff048819 */ /* 0x000fe40000011409 */
[----:B--2-4-:R-:W-:Y:S02]  /*c1f0*/  @!P1 IMAD.WIDE R6, R0, 0x2, R2 ;  /* 0x0000000200069825 */ /* 0x014fe400078e0202 */
[----:B------:R-:W-:-:S03]  /*c200*/  @!P0 LEA.HI R4, R4, R9, RZ, 0x3 ;  /* 0x0000000904048211 */ /* 0x000fc600078f18ff */
[----:B------:R2:W-:Y:S01]  /*c210*/  @!P1 ST.E.128 [R6.64], RZ ;  /* 0x000000ff06009985 */ /* 0x0005e2000c101d06 */
[----:B------:R-:W-:-:S05]  /*c220*/  @!P0 LOP3.LUT R4, R4, 0xfffffff8, RZ, 0xc0, !PT ;  /* 0xfffffff804048812 */ /* 0x000fca00078ec0ff */
[----:B------:R-:W-:-:S05]  /*c230*/  @!P0 IMAD.WIDE R4, R4, 0x2, R2 ;  /* 0x0000000204048825 */ /* 0x000fca00078e0202 */
[----:B------:R2:W-:Y:S01]  /*c240*/  @!P0 ST.E.128 [R4.64], RZ ;  /* 0x000000ff04008985 */ /* 0x0005e2000c101d06 */
[----:B------:R-:W-:-:S13]  /*c250*/  ISETP.GE.AND P0, PT, R10, c[0x0][0x3c8], PT ;  /* 0x0000f2000a007a0c */ /* 0x000fda0003f06270 */
[----:B------:R-:W-:Y:S05]  /*c260*/  @P0 EXIT ;  /* 0x000000000000094d */ /* 0x000fea0003800000 */
[----:B------:R-:W-:-:S04]  /*c270*/  SHF.R.S32.HI R0, RZ, 0x1f, R10 ;  /* 0x0000001fff007819 */ /* 0x000fc8000001140a */
[----:B------:R-:W-:-:S04]  /*c280*/  LEA.HI R0, R0, R10, RZ, 0x3 ;  /* 0x0000000a00007211 */ /* 0x000fc800078f18ff */
[----:B------:R-:W-:-:S05]  /*c290*/  LOP3.LUT R0, R0, 0xfffffff8, RZ, 0xc0, !PT ;  /* 0xfffffff800007812 */ /* 0x000fca00078ec0ff */
[----:B------:R-:W-:-:S05]  /*c2a0*/  IMAD.WIDE R2, R0, 0x2, R2 ;  /* 0x0000000200027825 */ /* 0x000fca00078e0202 */
[----:B------:R-:W-:Y:S01]  /*c2b0*/  ST.E.128 [R2.64], RZ ;  /* 0x000000ff02007985 */ /* 0x000fe2000c101d06 */
[----:B------:R-:W-:Y:S05]  /*c2c0*/  EXIT ;  /* 0x000000000000794d */ /* 0x000fea0003800000 */
.L_x_53:
        /* <DEDUP_REMOVED lines=11> */
.L_x_856:


//--------------------- .text._ZN7cutlass13device_kernelIN5flash19enable_sm80_to_sm89INS1_16FlashAttnFwdSm80INS1_25CollectiveMainloopFwdSm80ILi4ELi1ELb0EN4cute5tupleIJNS5_1CILi128EEENS7_ILi64EEENS7_ILi96EEEEEELi96ENS_10bfloat16_tEfNS_4arch4Sm80ELb0ELb0ELb1ELb1ELb1ELb1ELb1ELb0EEENS1_21CollectiveEpilogueFwdINS6_IJS8_SA_S9_EEENS6_IJNS7_ILi1EEESI_SI_EEESC_SE_Li128ELb1ELb1ELb0ELb0EEENS1_19SingleTileSchedulerILb1ELb0ELb1ELi128EEEEEEEEEvNT_6ParamsE --------------------------
	.section	.text._ZN7cutlass13device_kernelIN5flash19enable_sm80_to_sm89INS1_16FlashAttnFwdSm80INS1_25CollectiveMainloopFwdSm80ILi4ELi1ELb0EN4cute5tupleIJNS5_1CILi128EEENS7_ILi64EEENS7_ILi96EEEEEELi96ENS_10bfloat16_tEfNS_4arch4Sm80ELb0ELb0ELb1ELb1ELb1ELb1ELb1ELb0EEENS1_21CollectiveEpilogueFwdINS6_IJS8_SA_S9_EEENS6_IJNS7_ILi1EEESI_SI_EEESC_SE_Li128ELb1ELb1ELb0ELb0EEENS1_19SingleTileSchedulerILb1ELb0ELb1ELi128EEEEEEEEEvNT_6ParamsE,"ax",@progbits
	.sectioninfo	@"SHI_REGISTERS=255"
	.align	128
.text._ZN7cutlass13device_kernelIN5flash19enable_sm80_to_sm89INS1_16FlashAttnFwdSm80INS1_25CollectiveMainloopFwdSm80ILi4ELi1ELb0EN4cute5tupleIJNS5_1CILi128EEENS7_ILi64EEENS7_ILi96EEEEEELi96ENS_10bfloat16_tEfNS_4arch4Sm80ELb0ELb0ELb1ELb1ELb1ELb1ELb1ELb0EEENS1_21CollectiveEpilogueFwdINS6_IJS8_SA_S9_EEENS6_IJNS7_ILi1EEESI_SI_EEESC_SE_Li128ELb1ELb1ELb0ELb0EEENS1_19SingleTileSchedulerILb1ELb0ELb1ELi128EEEEEEEEEvNT_6ParamsE:
        .type           _ZN7cutlass13device_kernelIN5flash19enable_sm80_to_sm89INS1_16FlashAttnFwdSm80INS1_25CollectiveMainloopFwdSm80ILi4ELi1ELb0EN4cute5tupleIJNS5_1CILi128EEENS7_ILi64EEENS7_ILi96EEEEEELi96ENS_10bfloat16_tEfNS_4arch4Sm80ELb0ELb0ELb1ELb1ELb1ELb1ELb1ELb0EEENS1_21CollectiveEpilogueFwdINS6_IJS8_SA_S9_EEENS6_IJNS7_ILi1EEESI_SI_EEESC_SE_Li128ELb1ELb1ELb0ELb0EEENS1_19SingleTileSchedulerILb1ELb0ELb1ELi128EEEEEEEEEvNT_6ParamsE,@function
        .size           _ZN7cutlass13device_kernelIN5flash19enable_sm80_to_sm89INS1_16FlashAttnFwdSm80INS1_25CollectiveMainloopFwdSm80ILi4ELi1ELb0EN4cute5tupleIJNS5_1CILi128EEENS7_ILi64EEENS7_ILi96EEEEEELi96ENS_10bfloat16_tEfNS_4arch4Sm80ELb0ELb0ELb1ELb1ELb1ELb1ELb1ELb0EEENS1_21CollectiveEpilogueFwdINS6_IJS8_SA_S9_EEENS6_IJNS7_ILi1EEESI_SI_EEESC_SE_Li128ELb1ELb1ELb0ELb0EEENS1_19SingleTileSchedulerILb1ELb0ELb1ELi128EEEEEEEEEvNT_6ParamsE,(.L_x_857 - _ZN7cutlass13device_kernelIN5flash19enable_sm80_to_sm89INS1_16FlashAttnFwdSm80INS1_25CollectiveMainloopFwdSm80ILi4ELi1ELb0EN4cute5tupleIJNS5_1CILi128EEENS7_ILi64EEENS7_ILi96EEEEEELi96ENS_10bfloat16_tEfNS_4arch4Sm80ELb0ELb0ELb1ELb1ELb1ELb1ELb1ELb0EEENS1_21CollectiveEpilogueFwdINS6_IJS8_SA_S9_EEENS6_IJNS7_ILi1EEESI_SI_EEESC_SE_Li128ELb1ELb1ELb0ELb0EEENS1_19SingleTileSchedulerILb1ELb0ELb1ELi128EEEEEEEEEvNT_6ParamsE)
        .other          _ZN7cutlass13device_kernelIN5flash19enable_sm80_to_sm89INS1_16FlashAttnFwdSm80INS1_25CollectiveMainloopFwdSm80ILi4ELi1ELb0EN4cute5tupleIJNS5_1CILi128EEENS7_ILi64EEENS7_ILi96EEEEEELi96ENS_10bfloat16_tEfNS_4arch4Sm80ELb0ELb0ELb1ELb1ELb1ELb1ELb1ELb0EEENS1_21CollectiveEpilogueFwdINS6_IJS8_SA_S9_EEENS6_IJNS7_ILi1EEESI_SI_EEESC_SE_Li128ELb1ELb1ELb0ELb0EEENS1_19SingleTileSchedulerILb1ELb0ELb1ELi128EEEEEEEEEvNT_6ParamsE,@"STO_CUDA_ENTRY STV_DEFAULT"
_ZN7cutlass13device_kernelIN5flash19enable_sm80_to_sm89INS1_16FlashAttnFwdSm80INS1_25CollectiveMainloopFwdSm80ILi4ELi1ELb0EN4cute5tupleIJNS5_1CILi128EEENS7_ILi64EEENS7_ILi96EEEEEELi96ENS_10bfloat16_tEfNS_4arch4Sm80ELb0ELb0ELb1ELb1ELb1ELb1ELb1ELb0EEENS1_21CollectiveEpilogueFwdINS6_IJS8_SA_S9_EEENS6_IJNS7_ILi1EEESI_SI_EEESC_SE_Li128ELb1ELb1ELb0ELb0EEENS1_19SingleTileSchedulerILb1ELb0ELb1ELi128EEEEEEEEEvNT_6ParamsE:
        /* <DEDUP_REMOVED lines=17> */
.L_x_55:
        /* <DEDUP_REMOVED lines=8> */
.L_x_57:
[----:B------:R-:W-:-:S05]  /*0190*/  MOV R0, c[0x0][0x54c] ;  /* 0x0001530000007a02 */ /* 0x000fca0000000f00 */
.L_x_56:
[----:B-----5:R-:W-:Y:S01]  /*01a0*/  IMAD R0, R0, c[0x0][0x548], RZ ;  /* 0x0001520000007a24 */ /* 0x020fe200078e02ff */
[----:B-1----:R-:W-:-:S04]  /*01b0*/  SHF.L.U32 R2, R177, 0x7, RZ ;  /* 0x00000007b1027819 */ /* 0x002fc800000006ff */
[----:B------:R-:W-:-:S04]  /*01c0*/  ISETP.GE.AND P0, PT, R2, R0, PT ;  /* 0x000000000200720c */ /* 0x000fc80003f06270 */
[----:B------:R-:W-:-:S05]  /*01d0*/  SEL R0, R5, 0xffffffff, !P0 ;  /* 0xffffffff05007807 */ /* 0x000fca0004000000 */
[----:B------:R1:W-:Y:S01]  /*01e0*/  STL [R1+0x20], R0 ;  /* 0x0000200001007387 */ /* 0x0003e20000100800 */
[----:B------:R-:W-:Y:S05]  /*01f0*/  BRA `(.L_x_58) ;  /* 0x0000013000007947 */ /* 0x000fea0003800000 */
.L_x_54:
[----:B---3--:R-:W-:-:S04]  /*0200*/  ISETP.NE.U32.AND P0, PT, RZ, c[0x0][0x568], PT ;  /* 0x00015a00ff007a0c */ /* 0x008fc80003f05070 */
[----:B------:R-:W-:-:S13]  /*0210*/  ISETP.NE.AND.EX P0, PT, RZ, c[0x0][0x56c], PT, P0 ;  /* 0x00015b00ff007a0c */ /* 0x000fda0003f05300 */
[----:B------:R-:W-:Y:S05]  /*0220*/  @!P0 BRA `(.L_x_59) ;  /* 0x0000002000008947 */ /* 0x000fea0003800000 */
[----:B------:R1:W5:Y:S01]  /*0230*/  LDG.E R0, [R2.64] ;  /* 0x0000000602007981 */ /* 0x000362000c1e1900 */
[----:B------:R-:W-:Y:S05]  /*0240*/  BRA `(.L_x_60) ;  /* 0x0000009000007947 */ /* 0x000fea0003800000 */
.L_x_59:
        /* <DEDUP_REMOVED lines=8> */
.L_x_61:
[----:B------:R-:W-:-:S05]  /*02d0*/  MOV R0, c[0x0][0x54c] ;  /* 0x0001530000007a02 */ /* 0x000fca0000000f00 */
.L_x_60:
[----:B-----5:R-:W-:Y:S01]  /*02e0*/  IMAD R0, R0, c[0x0][0x548], RZ ;  /* 0x0001520000007a24 */ /* 0x020fe200078e02ff */
[----:B-1----:R-:W-:-:S04]  /*02f0*/  SHF.L.U32 R2, R177, 0x7, RZ ;  /* 0x00000007b1027819 */ /* 0x002fc800000006ff */
[----:B------:R-:W-:-:S04]  /*0300*/  ISETP.GE.AND P0, PT, R2, R0, PT ;  /* 0x000000000200720c */ /* 0x000fc80003f06270 */
[----:B------:R-:W-:-:S05]  /*0310*/  SEL R0, R5, 0xffffffff, !P0 ;  /* 0xffffffff05007807 */ /* 0x000fca0004000000 */
[----:B------:R1:W-:Y:S04]  /*0320*/  STL [R1+0x20], R0 ;  /* 0x0000200001007387 */ /* 0x0003e80000100800 */
.L_x_58:
[----:B------:R-:W2:Y:S02]  /*0330*/  LDL R38, [R1+0x20] ;  /* 0x0000200001267983 */ /* 0x000ea40000100800 */
[----:B--2---:R-:W-:-:S13]  /*0340*/  ISETP.GE.AND P0, PT, R38, RZ, PT ;  /* 0x000000ff2600720c */ /* 0x004fda0003f06270 */
[----:B------:R-:W-:Y:S05]  /*0350*/  @!P0 EXIT ;  /* 0x000000000000894d */ /* 0x000fea0003800000 */
[----:B------:R-:W-:Y:S01]  /*0360*/  ISETP.NE.U32.AND P0, PT, RZ, c[0x0][0x370], PT ;  /* 0x0000dc00ff007a0c */ /* 0x000fe20003f05070 */
[----:B------:R-:W-:Y:S01]  /*0370*/  CS2R R14, SRZ ;  /* 0x00000000000e7805 */ /* 0x000fe2000001ff00 */
[----:B------:R-:W-:Y:S01]  /*0380*/  ISETP.NE.U32.AND P1, PT, RZ, c[0x0][0x360], PT ;  /* 0x0000d800ff007a0c */ /* 0x000fe20003f25070 */
[----:B------:R-:W-:Y:S01]  /*0390*/  IMAD.MOV.U32 R159, RZ, RZ, RZ ;  /* 0x000000ffff9f7224 */ /* 0x000fe200078e00ff */
[----:B------:R-:W-:Y:S01]  /*03a0*/  ISETP.NE.AND.EX P2, PT, RZ, c[0x0][0x374], PT, P0 ;  /* 0x0000dd00ff007a0c */ /* 0x000fe20003f45300 */
[----:B------:R-:W-:Y:S01]  /*03b0*/  IMAD.MOV.U32 R12, RZ, RZ, RZ ;  /* 0x000000ffff0c7224 */ /* 0x000fe200078e00ff */
[----:B------:R-:W-:Y:S01]  /*03c0*/  ISETP.NE.AND.EX P0, PT, RZ, c[0x0][0x364], PT, P1 ;  /* 0x0000d900ff007a0c */ /* 0x000fe20003f05310 */
[CC--:B------:R-:W-:Y:S01]  /*03d0*/  IMAD.WIDE R6, R38.reuse, R13.reuse, c[0x0][0x348] ;  /* 0x0000d20026067625 */ /* 0x0c0fe200078e020d */
[----:B------:R-:W-:Y:S02]  /*03e0*/  ISETP.NE.U32.AND P1, PT, RZ, c[0x0][0x348], PT ;  /* 0x0000d200ff007a0c */ /* 0x000fe40003f25070 */
[----:B------:R-:W-:Y:S01]  /*03f0*/  ISETP.NE.U32.AND P3, PT, RZ, c[0x0][0x350], PT ;  /* 0x0000d400ff007a0c */ /* 0x000fe20003f65070 */
[----:B------:R-:W-:Y:S01]  /*0400*/  IMAD.WIDE R4, R38, R13, c[0x0][0x350] ;  /* 0x0000d40026047625 */ /* 0x000fe200078e020d */
[----:B------:R-:W-:-:S02]  /*0410*/  ISETP.NE.U32.AND P4, PT, RZ, c[0x0][0x358], PT ;  /* 0x0000d600ff007a0c */ /* 0x000fc40003f85070 */
[----:B------:R-:W-:Y:S01]  /*0420*/  ISETP.NE.AND.EX P1, PT, RZ, c[0x0][0x34c], PT, P1 ;  /* 0x0000d300ff007a0c */ /* 0x000fe20003f25310 */
[CC--:B------:R-:W-:Y:S01]  /*0430*/  IMAD.WIDE R2, R38.reuse, R13.reuse, c[0x0][0x358] ;  /* 0x0000d60026027625 */ /* 0x0c0fe200078e020d */
[----:B------:R-:W-:Y:S02]  /*0440*/  ISETP.NE.AND.EX P3, PT, RZ, c[0x0][0x354], PT, P3 ;  /* 0x0000d500ff007a0c */ /* 0x000fe40003f65330 */
[----:B------:R-:W-:Y:S01]  /*0450*/  ISETP.NE.AND.EX P4, PT, RZ, c[0x0][0x35c], PT, P4 ;  /* 0x0000d700ff007a0c */ /* 0x000fe20003f85340 */
[----:B------:R-:W-:Y:S01]  /*0460*/  @P2 IMAD.WIDE R10, R38, R13, c[0x0][0x370] ;  /* 0x0000dc00260a2625 */ /* 0x000fe200078e020d */
[----:B------:R-:W2:Y:S01]  /*0470*/  S2R R36, SR_CTAID.Y ;  /* 0x0000000000247919 */ /* 0x000ea20000002600 */
[----:B------:R-:W-:Y:S02]  /*0480*/  ULDC UR5, c[0x0][0x2ac] ;  /* 0x0000ab0000057ab9 */ /* 0x000fe40000000800 */
[----:B------:R-:W-:Y:S01]  /*0490*/  ULDC UR4, c[0x0][0x1d0] ;  /* 0x0000740000047ab9 */ /* 0x000fe20000000800 */
[----:B------:R-:W3:Y:S01]  /*04a0*/  @P2 LDG.E R14, [R10.64] ;  /* 0x000000060a0e2981 */ /* 0x000ee2000c1e1900 */
[----:B------:R-:W-:-:S02]  /*04b0*/  IMAD.MOV.U32 R161, RZ, RZ, c[0x0][0x168] ;  /* 0x00005a00ffa17624 */ /* 0x000fc400078e00ff */
[----:B------:R-:W-:Y:S01]  /*04c0*/  @P0 IMAD.WIDE R8, R38, R13, c[0x0][0x360] ;  /* 0x0000d80026080625 */ /* 0x000fe200078e020d */
[----:B------:R4:W5:Y:S04]  /*04d0*/  @P1 LDG.E R159, [R6.64] ;  /* 0x00000006069f1981 */ /* 0x000968000c1e1900 */
[----:B------:R4:W5:Y:S04]  /*04e0*/  @P3 LDG.E R15, [R4.64] ;  /* 0x00000006040f3981 */ /* 0x000968000c1e1900 */
[----:B------:R4:W5:Y:S01]  /*04f0*/  @P4 LDG.E R12, [R2.64] ;  /* 0x00000006020c4981 */ /* 0x000962000c1e1900 */
[----:B------:R-:W-:-:S03]  /*0500*/  UIMAD UR4, UR5, UR4, URZ ;  /* 0x00000004050472a4 */ /* 0x000fc6000f8e023f */
[----:B------:R1:W5:Y:S01]  /*0510*/  @P0 LDG.E R161, [R8.64] ;  /* 0x0000000608a10981 */ /* 0x000362000c1e1900 */
[----:B------:R-:W-:Y:S01]  /*0520*/  IMAD.MOV.U32 R106, RZ, RZ, c[0x0][0x228] ;  /* 0x00008a00ff6a7624 */ /* 0x000fe200078e00ff */
[----:B--2---:R-:W-:Y:S01]  /*0530*/  SHF.R.S32.HI R37, RZ, 0x1f, R36 ;  /* 0x0000001fff257819 */ /* 0x004fe20000011424 */
[----:B-1----:R-:W-:Y:S01]  /*0540*/  IMAD.U32 R8, RZ, RZ, UR4 ;  /* 0x00000004ff087e24 */ /* 0x002fe2000f8e00ff */
[----:B---3--:R4:W-:Y:S01]  /*0550*/  STL [R1+0x28], R14 ;  /* 0x0000280e01007387 */ /* 0x0089e20000100800 */
[----:B------:R-:W-:Y:S05]  /*0560*/  @P0 BRA `(.L_x_62) ;  /* 0x0000004000000947 */ /* 0x000fea0003800000 */
[----:B------:R-:W-:Y:S05]  /*0570*/  @!P1 BRA `(.L_x_62) ;  /* 0x0000003000009947 */ /* 0x000fea0003800000 */
[----:B------:R1:W2:Y:S04]  /*0580*/  LDG.E R0, [R6.64] ;  /* 0x0000000606007981 */ /* 0x0002a8000c1e1900 */
[----:B-1--4-:R-:W2:Y:S02]  /*0590*/  LDG.E R6, [R6.64+0x4] ;  /* 0x0000040606067981 */ /* 0x012ea4000c1e1900 */
[----:B--2--5:R-:W-:-:S02]  /*05a0*/  IADD3 R161, -R0, R6, RZ ;  /* 0x0000000600a17210 */ /* 0x024fc40007ffe1ff */
.L_x_62:
[----:B------:R-:W-:-:S04]  /*05b0*/  ISETP.NE.U32.AND P0, PT, RZ, c[0x0][0x368], PT ;  /* 0x0000da00ff007a0c */ /* 0x000fc80003f05070 */
[----:B------:R-:W-:-:S13]  /*05c0*/  ISETP.NE.AND.EX P0, PT, RZ, c[0x0][0x36c], PT, P0 ;  /* 0x0000db00ff007a0c */ /* 0x000fda0003f05300 */
[----:B------:R-:W-:Y:S05]  /*05d0*/  @!P0 BRA `(.L_x_63) ;  /* 0x0000003000008947 */ /* 0x000fea0003800000 */
[----:B----4-:R-:W-:-:S05]  /*05e0*/  IMAD.WIDE R4, R38, R13, c[0x0][0x368] ;  /* 0x0000da0026047625 */ /* 0x010fca00078e020d */
[----:B------:R1:W5:Y:S01]  /*05f0*/  LDG.E R8, [R4.64] ;  /* 0x0000000604087981 */ /* 0x000362000c1e1900 */
[----:B------:R-:W-:Y:S05]  /*0600*/  BRA `(.L_x_64) ;  /* 0x0000004000007947 */ /* 0x000fea0003800000 */
.L_x_63:
[----:B------:R-:W-:Y:S05]  /*0610*/  @!P3 BRA `(.L_x_64) ;  /* 0x000000300000b947 */ /* 0x000fea0003800000 */
[----:B------:R1:W2:Y:S04]  /*0620*/  LDG.E R0, [R4.64] ;  /* 0x0000000604007981 */ /* 0x0002a8000c1e1900 */
[----:B-1--4-:R-:W2:Y:S02]  /*0630*/  LDG.E R4, [R4.64+0x4] ;  /* 0x0000040604047981 */ /* 0x012ea4000c1e1900 */
[----:B--2---:R-:W-:Y:S02]  /*0640*/  IADD3 R8, -R0, R4, RZ ;  /* 0x0000000400087210 */ /* 0x004fe40007ffe1ff */
.L_x_64:
[----:B-1--4-:R1:W2:Y:S04]  /*0650*/  @P4 LDG.E R5, [R2.64] ;  /* 0x0000000602054981 */ /* 0x0122a8000c1e1900 */
[----:B------:R1:W2:Y:S01]  /*0660*/  @P4 LDG.E R4, [R2.64+0x4] ;  /* 0x0000040602044981 */ /* 0x0002a2000c1e1900 */
[----:B------:R-:W-:Y:S01]  /*0670*/  ISETP.NE.U32.AND P0, PT, RZ, c[0x0][0x378], PT ;  /* 0x0000de00ff007a0c */ /* 0x000fe20003f05070 */
[----:B-----5:R-:W-:-:S03]  /*0680*/  IMAD.MOV.U32 R157, RZ, RZ, R8 ;  /* 0x000000ffff9d7224 */ /* 0x020fc600078e0008 */
[----:B------:R-:W-:Y:S01]  /*0690*/  ISETP.NE.AND.EX P0, PT, RZ, c[0x0][0x37c], PT, P0 ;  /* 0x0000df00ff007a0c */ /* 0x000fe20003f05300 */
[----:B------:R-:W-:-:S12]  /*06a0*/  IMAD.IADD R0, R8, 0x1, -R14 ;  /* 0x0000000108007824 */ /* 0x000fd800078e0a0e */
[----:B-1----:R-:W-:-:S05]  /*06b0*/  @P0 IMAD.WIDE R2, R38, R13, c[0x0][0x378] ;  /* 0x0000de0026020625 */ /* 0x002fca00078e020d */
[----:B------:R1:W5:Y:S01]  /*06c0*/  @P0 LDG.E R157, [R2.64] ;  /* 0x00000006029d0981 */ /* 0x000362000c1e1900 */
[----:B--2---:R-:W-:-:S04]  /*06d0*/  @P4 IMAD.IADD R106, R4, 0x1, -R5 ;  /* 0x00000001046a4824 */ /* 0x004fc800078e0a05 */
[----:B------:R-:W-:-:S05]  /*06e0*/  IMAD.IADD R169, R0, 0x1, R106 ;  /* 0x0000000100a97824 */ /* 0x000fca00078e026a */
[----:B-1----:R-:W-:-:S04]  /*06f0*/  IADD3 R2, R169, 0x3f, RZ ;  /* 0x0000003fa9027810 */ /* 0x002fc80007ffe0ff */
[----:B------:R-:W-:-:S04]  /*0700*/  SHF.R.S32.HI R3, RZ, 0x1f, R2 ;  /* 0x0000001fff037819 */ /* 0x000fc80000011402 */
[----:B------:R-:W-:Y:S01]  /*0710*/  LEA.HI R6, R3, R2, RZ, 0x6 ;  /* 0x0000000203067211 */ /* 0x000fe200078f30ff */
[----:B------:R-:W-:-:S03]  /*0720*/  IMAD.MOV R2, RZ, RZ, -R0 ;  /* 0x000000ffff027224 */ /* 0x000fc600078e0a00 */
[----:B------:R-:W-:Y:S01]  /*0730*/  LOP3.LUT R173, R6, 0xffffffc0, RZ, 0xc0, !PT ;  /* 0xffffffc006ad7812 */ /* 0x000fe200078ec0ff */
[----:B------:R1:W-:Y:S01]  /*0740*/  STL [R1], R6 ;  /* 0x0000000601007387 */ /* 0x0003e20000100800 */
[----:B------:R-:W-:-:S03]  /*0750*/  IMNMX R2, RZ, R2, !PT ;  /* 0x00000002ff027217 */ /* 0x000fc60007800200 */
[----:B------:R-:W-:Y:S01]  /*0760*/  IMAD.IADD R0, R173, 0x1, -R0 ;  /* 0x00000001ad007824 */ /* 0x000fe200078e0a00 */
[----:B------:R-:W-:-:S04]  /*0770*/  SHF.R.U32.HI R145, RZ, 0x6, R2 ;  /* 0x00000006ff917819 */ /* 0x000fc80000011602 */
[----:B------:R-:W-:Y:S01]  /*0780*/  IMNMX R0, R0, R106, PT ;  /* 0x0000006a00007217 */ /* 0x000fe20003800200 */
[----:B------:R-:W-:-:S03]  /*0790*/  IMAD.MOV.U32 R4, RZ, RZ, R145 ;  /* 0x000000ffff047224 */ /* 0x000fc600078e0091 */
[----:B------:R-:W-:-:S13]  /*07a0*/  ISETP.GT.AND P0, PT, R0, R2, PT ;  /* 0x000000020000720c */ /* 0x000fda0003f04270 */
[----:B------:R-:W-:-:S04]  /*07b0*/  @P0 IADD3 R0, R0, 0x3f, RZ ;  /* 0x0000003f00000810 */ /* 0x000fc80007ffe0ff */
[----:B------:R-:W-:-:S04]  /*07c0*/  @P0 SHF.R.S32.HI R2, RZ, 0x1f, R0 ;  /* 0x0000001fff020819 */ /* 0x000fc80000011400 */
[----:B------:R-:W-:-:S04]  /*07d0*/  @P0 LEA.HI R0, R2, R0, RZ, 0x6 ;  /* 0x0000000002000211 */ /* 0x000fc800078f30ff */
[----:B------:R-:W-:-:S04]  /*07e0*/  @P0 SHF.R.S32.HI R4, RZ, 0x6, R0 ;  /* 0x00000006ff040819 */ /* 0x000fc80000011400 */
[----:B------:R-:W-:-:S13]  /*07f0*/  ISETP.GT.AND P0, PT, R4, R145, PT ;  /* 0x000000910400720c */ /* 0x000fda0003f04270 */
[----:B------:R-:W-:Y:S05]  /*0800*/  @!P0 BRA `(.L_x_65) ;  /* 0x000055d000008947 */ /* 0x000fea0003800000 */
[----:B-1----:R-:W-:-:S04]  /*0810*/  ISETP.NE.U32.AND P3, PT, RZ, c[0x0][0x340], PT ;  /* 0x0000d000ff007a0c */ /* 0x002fc80003f65070 */
[----:B------:R-:W-:-:S13]  /*0820*/  ISETP.NE.AND.EX P3, PT, RZ, c[0x0][0x344], PT, P3 ;  /* 0x0000d100ff007a0c */ /* 0x000fda0003f65330 */
[----:B------:R-:W-:-:S05]  /*0830*/  @P3 IMAD.WIDE R2, R38, R13, c[0x0][0x340] ;  /* 0x0000d00026023625 */ /* 0x000fca00078e020d */
[----:B------:R1:W2:Y:S01]  /*0840*/  @P3 LDG.E R35, [R2.64] ;  /* 0x0000000602233981 */ /* 0x0002a2000c1e1900 */
[----:B------:R-:W-:Y:S01]  /*0850*/  SHF.R.S32.HI R16, RZ, 0x1f, R175 ;  /* 0x0000001fff107819 */ /* 0x000fe200000114af */
[----:B------:R-:W-:Y:S01]  /*0860*/  IMAD.MOV.U32 R17, RZ, RZ, c[0x0][0x238] ;  /* 0x00008e00ff117624 */ /* 0x000fe200078e00ff */
[----:B------:R-:W-:Y:S01]  /*0870*/  IADD3 R79, R4, -0x1, RZ ;  /* 0xffffffff044f7810 */ /* 0x000fe20007ffe0ff */
[----:B------:R-:W-:Y:S01]  /*0880*/  IMAD.MOV.U32 R156, RZ, RZ, 0x6 ;  /* 0x00000006ff9c7424 */ /* 0x000fe200078e00ff */
[CC--:B------:R-:W-:Y:S01]  /*0890*/  LEA.HI R14, R16.reuse, R175.reuse, RZ, 0x2 ;  /* 0x000000af100e7211 */ /* 0x0c0fe200078f10ff */
[----:B------:R-:W-:Y:S01]  /*08a0*/  IMAD.IADD R152, R15, 0x1, R8 ;  /* 0x000000010f987824 */ /* 0x000fe200078e0208 */
[-C--:B------:R-:W-:Y:S01]  /*08b0*/  LEA.HI R4, R16, R175.reuse, RZ, 0x3 ;  /* 0x000000af10047211 */ /* 0x080fe200078f18ff */
[C---:B------:R-:W-:Y:S01]  /*08c0*/  IMAD.SHL.U32 R165, R17.reuse, 0x40, RZ ;  /* 0x0000004011a57824 */ /* 0x040fe200078e00ff */
[----:B------:R-:W-:Y:S01]  /*08d0*/  LOP3.LUT R0, R14, 0x1ffffffc, RZ, 0xc0, !PT ;  /* 0x1ffffffc0e007812 */ /* 0x000fe200078ec0ff */
[----:B------:R-:W-:Y:S01]  /*08e0*/  IMAD.MOV.U32 R158, RZ, RZ, 0x5 ;  /* 0x00000005ff9e7424 */ /* 0x000fe200078e00ff */
[----:B------:R-:W-:Y:S01]  /*08f0*/  SHF.R.S32.HI R7, RZ, 0x2, R14 ;  /* 0x00000002ff077819 */ /* 0x000fe2000001140e */
[----:B------:R-:W-:Y:S01]  /*0900*/  IMAD.SHL.U32 R164, R17, 0x20, RZ ;  /* 0x0000002011a47824 */ /* 0x000fe200078e00ff */
[----:B------:R-:W-:Y:S01]  /*0910*/  LEA.HI R6, R16, R175, RZ, 0x5 ;  /* 0x000000af10067211 */ /* 0x000fe200078f28ff */
[----:B------:R-:W-:Y:S01]  /*0920*/  IMAD.WIDE.U32 R166, R36, c[0x0][0x210], RZ ;  /* 0x0000840024a67a25 */ /* 0x000fe200078e00ff */
[----:B------:R-:W-:Y:S01]  /*0930*/  IADD3 R110, P0, R7, R12, RZ ;  /* 0x0000000c076e7210 */ /* 0x000fe20007f1e0ff */
[----:B------:R-:W-:Y:S01]  /*0940*/  ULDC.U8 UR4, c[0x0][0x298] ;  /* 0x0000a60000047ab9 */ /* 0x000fe20000000000 */
[----:B------:R-:W-:Y:S01]  /*0950*/  LEA.HI R5, R14, R7, RZ, 0x1 ;  /* 0x000000070e057211 */ /* 0x000fe200078f08ff */
[----:B------:R-:W-:Y:S01]  /*0960*/  IMAD.SHL.U32 R6, R6, 0x8, RZ ;  /* 0x0000000806067824 */ /* 0x000fe200078e00ff */
[----:B------:R-:W-:Y:S01]  /*0970*/  SHF.R.S32.HI R29, RZ, 0x1f, R38 ;  /* 0x0000001fff1d7819 */ /* 0x000fe20000011426 */
[----:B------:R-:W-:Y:S01]  /*0980*/  IMAD.IADD R148, R106, 0x1, -R7 ;  /* 0x000000016a947824 */ /* 0x000fe200078e0a07 */
[----:B------:R-:W-:Y:S01]  /*0990*/  LOP3.LUT R5, R5, 0x7fffffe, RZ, 0xc0, !PT ;  /* 0x07fffffe05057812 */ /* 0x000fe200078ec0ff */
[----:B------:R-:W-:Y:S01]  /*09a0*/  IMAD.WIDE.U32 R170, R36, c[0x0][0x1e8], RZ ;  /* 0x00007a0024aa7a25 */ /* 0x000fe200078e00ff */
[----:B------:R-:W-:-:S02]  /*09b0*/  LOP3.LUT R9, R6, 0xffffff00, RZ, 0xc0, !PT ;  /* 0xffffff0006097812 */ /* 0x000fc400078ec0ff */
[----:B-1----:R-:W-:Y:S01]  /*09c0*/  SHF.R.S32.HI R3, RZ, 0x1f, R12 ;  /* 0x0000001fff037819 */ /* 0x002fe2000001140c */
[----:B------:R-:W-:Y:S01]  /*09d0*/  IMAD.IADD R2, R175, 0x1, -R0 ;  /* 0x00000001af027824 */ /* 0x000fe200078e0a00 */
[----:B------:R-:W-:Y:S01]  /*09e0*/  SHF.R.S32.HI R0, RZ, 0x3, R4 ;  /* 0x00000003ff007819 */ /* 0x000fe20000011404 */
[C---:B------:R-:W-:Y:S01]  /*09f0*/  IMAD.IADD R5, R7.reuse, 0x1, -R5 ;  /* 0x0000000107057824 */ /* 0x040fe200078e0a05 */
[----:B------:R-:W-:Y:S01]  /*0a00*/  LEA.HI.X.SX32 R111, R7, R3, 0x1, P0 ;  /* 0x00000003076f7211 */ /* 0x000fe200000f0eff */
[----:B------:R-:W-:Y:S01]  /*0a10*/  IMAD.SHL.U32 R12, R2, 0x8, RZ ;  /* 0x00000008020c7824 */ /* 0x000fe200078e00ff */
[----:B------:R-:W-:Y:S01]  /*0a20*/  SEL R30, R29, RZ, !P4 ;  /* 0x000000ff1d1e7207 */ /* 0x000fe20006000000 */
[----:B------:R-:W-:Y:S01]  /*0a30*/  IMAD.SHL.U32 R0, R0, 0x40, RZ ;  /* 0x0000004000007824 */ /* 0x000fe200078e00ff */
[----:B------:R-:W-:Y:S01]  /*0a40*/  SEL R108, R38, RZ, !P4 ;  /* 0x000000ff266c7207 */ /* 0x000fe20006000000 */
[----:B------:R-:W-:Y:S01]  /*0a50*/  IMAD R2, R111, c[0x0][0x238], RZ ;  /* 0x00008e006f027a24 */ /* 0x000fe200078e02ff */
[----:B------:R-:W-:Y:S01]  /*0a60*/  SHF.R.S32.HI R13, RZ, 0x1f, R12 ;  /* 0x0000001fff0d7819 */ /* 0x000fe2000001140c */
[----:B------:R-:W-:Y:S01]  /*0a70*/  IMAD R9, R5, 0x20, R9 ;  /* 0x0000002005097824 */ /* 0x000fe200078e0209 */
[----:B------:R-:W-:Y:S01]  /*0a80*/  LOP3.LUT R0, R0, 0xc0, RZ, 0xc0, !PT ;  /* 0x000000c000007812 */ /* 0x000fe200078ec0ff */
[C---:B------:R-:W-:Y:S01]  /*0a90*/  IMAD R4, R110.reuse, c[0x0][0x23c], R2 ;  /* 0x00008f006e047a24 */ /* 0x040fe200078e0202 */
[----:B------:R-:W-:Y:S01]  /*0aa0*/  SHF.L.U64.HI R160, R17, R156, c[0x0][0x23c] ;  /* 0x00008f0011a07619 */ /* 0x000fe2000001029c */
[----:B------:R-:W-:Y:S01]  /*0ab0*/  IMAD.WIDE.U32 R2, R110, c[0x0][0x238], R12 ;  /* 0x00008e006e027a25 */ /* 0x000fe200078e000c */
[----:B------:R-:W-:-:S02]  /*0ac0*/  LOP3.LUT R6, R0, 0x18, R12, 0xf8, !PT ;  /* 0x0000001800067812 */ /* 0x000fc400078ef80c */
[----:B------:R-:W-:Y:S01]  /*0ad0*/  SHF.R.U32.HI R0, RZ, 0x3, R0 ;  /* 0x00000003ff007819 */ /* 0x000fe20000011600 */
[----:B------:R-:W-:Y:S01]  /*0ae0*/  IMAD.IADD R3, R3, 0x1, R4 ;  /* 0x0000000103037824 */ /* 0x000fe200078e0204 */
[----:B------:R-:W-:Y:S01]  /*0af0*/  IADD3 R4, R12, 0x20, RZ ;  /* 0x000000200c047810 */ /* 0x000fe20007ffe0ff */
[----:B------:R-:W-:Y:S01]  /*0b00*/  IMAD R5, R37, c[0x0][0x240], RZ ;  /* 0x0000900025057a24 */ /* 0x000fe200078e02ff */
[----:B------:R-:W-:Y:S01]  /*0b10*/  LOP3.LUT R6, R6, R0, RZ, 0x3c, !PT ;  /* 0x0000000006067212 */ /* 0x000fe200078e3cff */
[----:B------:R-:W-:Y:S01]  /*0b20*/  IMAD.WIDE.U32 R2, R36, c[0x0][0x240], R2 ;  /* 0x0000900024027a25 */ /* 0x000fe200078e0002 */
[----:B------:R-:W-:Y:S02]  /*0b30*/  ISETP.GE.AND P6, PT, R4, c[0x0][0x1d4], PT ;  /* 0x0000750004007a0c */ /* 0x000fe40003fc6270 */
[----:B------:R-:W-:Y:S01]  /*0b40*/  SHF.R.S32.HI R4, RZ, 0x1f, R14 ;  /* 0x0000001fff047819 */ /* 0x000fe2000001140e */
[----:B------:R-:W-:Y:S01]  /*0b50*/  IMAD R5, R36, c[0x0][0x244], R5 ;  /* 0x0000910024057a24 */ /* 0x000fe200078e0205 */
[----:B------:R-:W-:Y:S01]  /*0b60*/  IADD3 R0, R12, 0x40, RZ ;  /* 0x000000400c007810 */ /* 0x000fe20007ffe0ff */
[----:B------:R-:W-:Y:S01]  /*0b70*/  IMAD R8, R79, -0x40, R148 ;  /* 0xffffffc04f087824 */ /* 0x000fe200078e0294 */
[----:B------:R-:W-:Y:S01]  /*0b80*/  LEA.HI R4, R4, R7, RZ, 0x2 ;  /* 0x0000000704047211 */ /* 0x000fe200078f10ff */
[----:B------:R-:W-:Y:S01]  /*0b90*/  IMAD.IADD R3, R3, 0x1, R5 ;  /* 0x0000000103037824 */ /* 0x000fe200078e0205 */
[----:B------:R-:W-:Y:S01]  /*0ba0*/  ISETP.GE.AND P5, PT, R0, c[0x0][0x1d4], PT ;  /* 0x0000750000007a0c */ /* 0x000fe20003fa6270 */
[----:B------:R-:W-:Y:S01]  /*0bb0*/  IMAD R0, R30, c[0x0][0x248], RZ ;  /* 0x000092001e007a24 */ /* 0x000fe200078e02ff */
[----:B------:R-:W-:Y:S01]  /*0bc0*/  LOP3.LUT R4, R4, 0xfffffffc, RZ, 0xc0, !PT ;  /* 0xfffffffc04047812 */ /* 0x000fe200078ec0ff */
[----:B------:R-:W-:Y:S01]  /*0bd0*/  IMAD.IADD R80, R9, 0x1, R6 ;  /* 0x0000000109507824 */ /* 0x000fe200078e0206 */
[----:B------:R-:W-:Y:S01]  /*0be0*/  LEA.HI R9, R175, R175, RZ, 0x1 ;  /* 0x000000afaf097211 */ /* 0x000fe200078f08ff */
[----:B------:R-:W-:Y:S01]  /*0bf0*/  IMAD.WIDE.U32 R116, R108, c[0x0][0x248], R2 ;  /* 0x000092006c747a25 */ /* 0x000fe200078e0002 */
[----:B------:R-:W-:-:S02]  /*0c00*/  ISETP.GE.AND P1, PT, R8, 0x1, PT ;  /* 0x000000010800780c */ /* 0x000fc40003f26270 */
[----:B------:R-:W-:Y:S01]  /*0c10*/  ISETP.GE.AND P0, PT, R12, c[0x0][0x1d4], PT ;  /* 0x000075000c007a0c */ /* 0x000fe20003f06270 */
[----:B------:R-:W-:Y:S01]  /*0c20*/  IMAD.IADD R21, R7, 0x1, -R4 ;  /* 0x0000000107157824 */ /* 0x000fe200078e0a04 */
[----:B------:R-:W-:Y:S01]  /*0c30*/  LOP3.LUT R5, R9, 0xfffffffe, RZ, 0xc0, !PT ;  /* 0xfffffffe09057812 */ /* 0x000fe200078ec0ff */
[----:B------:R-:W-:Y:S01]  /*0c40*/  IMAD R4, R108, c[0x0][0x24c], R0 ;  /* 0x000093006c047a24 */ /* 0x000fe200078e0200 */
[----:B------:R-:W-:Y:S01]  /*0c50*/  LEA.HI R6, R16, R175, RZ, 0x4 ;  /* 0x000000af10067211 */ /* 0x000fe200078f20ff */
[----:B------:R-:W-:Y:S01]  /*0c60*/  IMAD R10, R160, R79, RZ ;  /* 0x0000004fa00a7224 */ /* 0x000fe200078e02ff */
[----:B------:R-:W-:Y:S01]  /*0c70*/  SHF.R.S32.HI R11, RZ, 0x1f, R79 ;  /* 0x0000001fff0b7819 */ /* 0x000fe2000001144f */
[----:B------:R-:W-:Y:S01]  /*0c80*/  IMAD.IADD R115, R117, 0x1, R4 ;  /* 0x0000000175737824 */ /* 0x000fe200078e0204 */
[----:B------:R-:W-:Y:S01]  /*0c90*/  SHF.R.S32.HI R92, RZ, 0x1, R9 ;  /* 0x00000001ff5c7819 */ /* 0x000fe20000011409 */
[----:B------:R-:W-:Y:S01]  /*0ca0*/  IMAD.MOV.U32 R114, RZ, RZ, R116 ;  /* 0x000000ffff727224 */ /* 0x000fe200078e0074 */
[----:B------:R-:W-:Y:S01]  /*0cb0*/  P2R R113, PR, RZ, 0x1 ;  /* 0x00000001ff717803 */ /* 0x000fe20000000000 */
[----:B------:R-:W-:Y:S01]  /*0cc0*/  IMAD.IADD R28, R175, 0x1, -R5 ;  /* 0x00000001af1c7824 */ /* 0x000fe200078e0a05 */
[----:B------:R-:W-:Y:S01]  /*0cd0*/  LEA.HI R0, R9, R92, RZ, 0x1 ;  /* 0x0000005c09007211 */ /* 0x000fe200078f08ff */
[----:B------:R-:W-:Y:S01]  /*0ce0*/  IMAD.SHL.U32 R2, R6, 0x10, RZ ;  /* 0x0000001006027824 */ /* 0x000fe200078e00ff */
[----:B------:R-:W-:Y:S01]  /*0cf0*/  ISETP.NE.AND P4, PT, R113, RZ, PT ;  /* 0x000000ff7100720c */ /* 0x000fe20003f85270 */
[-C--:B------:R-:W-:Y:S01]  /*0d00*/  IMAD R10, R11, R165.reuse, R10 ;  /* 0x000000a50b0a7224 */ /* 0x080fe200078e020a */
[----:B------:R-:W-:Y:S01]  /*0d10*/  SHF.R.S32.HI R11, RZ, 0x1f, R92 ;  /* 0x0000001fff0b7819 */ /* 0x000fe2000001145c */
[----:B------:R-:W-:Y:S01]  /*0d20*/  IMAD.WIDE.U32 R4, R79, R165, R114 ;  /* 0x000000a54f047225 */ /* 0x000fe200078e0072 */
[----:B------:R-:W-:-:S02]  /*0d30*/  LOP3.LUT R9, R2, 0xffffff00, RZ, 0xc0, !PT ;  /* 0xffffff0002097812 */ /* 0x000fc400078ec0ff */
[----:B------:R-:W-:Y:S01]  /*0d40*/  LOP3.LUT R0, R0, 0x7fffffe, RZ, 0xc0, !PT ;  /* 0x07fffffe00007812 */ /* 0x000fe200078ec0ff */
[----:B------:R-:W-:Y:S01]  /*0d50*/  IMAD.SHL.U32 R32, R28, 0x4, RZ ;  /* 0x000000041c207824 */ /* 0x000fe200078e00ff */
[----:B------:R-:W-:Y:S01]  /*0d60*/  @P1 LEA R2, P2, R4, c[0x0][0x220], 0x1 ;  /* 0x0000880004021a11 */ /* 0x000fe200078408ff */
[----:B------:R-:W-:Y:S01]  /*0d70*/  IMAD.IADD R14, R5, 0x1, R10 ;  /* 0x00000001050e7824 */ /* 0x000fe200078e020a */
[----:B------:R-:W-:Y:S01]  /*0d80*/  ISETP.GT.AND P0, PT, R8, 0x20, PT ;  /* 0x000000200800780c */ /* 0x000fe20003f04270 */
[----:B------:R-:W-:Y:S01]  /*0d90*/  IMAD.SHL.U32 R24, R28, 0x8, RZ ;  /* 0x000000081c187824 */ /* 0x000fe200078e00ff */
[----:B------:R-:W-:Y:S01]  /*0da0*/  SHF.R.S32.HI R33, RZ, 0x1f, R32 ;  /* 0x0000001fff217819 */ /* 0x000fe20000011420 */
[----:B------:R-:W-:Y:S01]  /*0db0*/  IMAD R15, R11, c[0x0][0x280], RZ ;  /* 0x0000a0000b0f7a24 */ /* 0x000fe200078e02ff */
[----:B------:R-:W-:Y:S01]  /*0dc0*/  @P1 LEA.HI.X R3, R4, c[0x0][0x224], R14, 0x1, P2 ;  /* 0x0000890004031a11 */ /* 0x000fe200010f0c0e */
[----:B------:R-:W-:Y:S01]  /*0dd0*/  IMAD.IADD R0, R92, 0x1, -R0 ;  /* 0x000000015c007824 */ /* 0x000fe200078e0a00 */
[----:B------:R-:W-:Y:S01]  /*0de0*/  ISETP.GE.AND P2, PT, R24, c[0x0][0x27c], PT ;  /* 0x00009f0018007a0c */ /* 0x000fe20003f46270 */
[----:B------:R-:W-:Y:S01]  /*0df0*/  IMAD.SHL.U32 R80, R80, 0x2, RZ ;  /* 0x0000000250507824 */ /* 0x000fe200078e00ff */
[----:B------:R-:W-:Y:S01]  /*0e00*/  SHF.R.S32.HI R25, RZ, 0x1f, R24 ;  /* 0x0000001fff197819 */ /* 0x000fe20000011418 */
[C---:B------:R-:W-:Y:S01]  /*0e10*/  IMAD R15, R92.reuse, c[0x0][0x284], R15 ;  /* 0x0000a1005c0f7a24 */ /* 0x040fe200078e020f */
[----:B------:R-:W-:Y:S01]  /*0e20*/  SEL R5, RZ, c[0x0][0x27c], !P2 ;  /* 0x00009f00ff057a07 */ /* 0x000fe20005000000 */
[----:B------:R-:W-:Y:S01]  /*0e30*/  IMAD.WIDE.U32 R6, R92, c[0x0][0x280], R32 ;  /* 0x0000a0005c067a25 */ /* 0x000fe200078e0020 */
[----:B------:R-:W-:Y:S01]  /*0e40*/  @!PT LDS RZ, [RZ] ;  /* 0x00000000fffff984 */ /* 0x000fe20000000800 */
[----:B------:R-:W-:Y:S01]  /*0e50*/  @!PT LDS RZ, [RZ] ;  /* 0x00000000fffff984 */ /* 0x000fe20000000800 */
[----:B------:R-:W-:Y:S01]  /*0e60*/  @!PT LDS RZ, [RZ] ;  /* 0x00000000fffff984 */ /* 0x000fe20000000800 */
[----:B------:R1:W-:Y:S01]  /*0e70*/  @P1 LDGSTS.E.BYPASS.LTC128B.128 [R80+0x3100], [R2.64], !P4 ;  /* 0x0310000002501fae */ /* 0x0003e2000e101d46 */
[----:B------:R-:W-:-:S02]  /*0e80*/  SHF.L.U64.HI R158, R17, R158, c[0x0][0x23c] ;  /* 0x00008f00119e7619 */ /* 0x000fc4000001029e */
[----:B------:R-:W-:Y:S01]  /*0e90*/  IMAD R100, R0, 0x20, R9 ;  /* 0x0000002000647824 */ /* 0x000fe200078e0209 */
[----:B------:R1:W-:Y:S01]  /*0ea0*/  @P1 LDGSTS.E.BYPASS.LTC128B.128 [R80+0x4100], [R2.64+0x40], !P6 ;  /* 0x0410004002501fae */ /* 0x0003e2000f101d46 */
[----:B------:R-:W-:Y:S01]  /*0eb0*/  IMAD R0, R11, c[0x0][0x290], RZ ;  /* 0x0000a4000b007a24 */ /* 0x000fe200078e02ff */
[----:B------:R-:W-:Y:S01]  /*0ec0*/  IADD3 R34, R32, 0x10, RZ ;  /* 0x0000001020227810 */ /* 0x000fe20007ffe0ff */
[----:B------:R-:W-:Y:S01]  /*0ed0*/  IMAD.IADD R23, R7, 0x1, R15 ;  /* 0x0000000107177824 */ /* 0x000fe200078e020f */
[----:B------:R1:W-:Y:S01]  /*0ee0*/  @P1 LDGSTS.E.BYPASS.LTC128B.128 [R80+0x5100], [R2.64+0x80], !P5 ;  /* 0x0510008002501fae */ /* 0x0003e2000e901d46 */
[----:B------:R-:W-:Y:S01]  /*0ef0*/  IMAD.MOV.U32 R22, RZ, RZ, R6 ;  /* 0x000000ffff167224 */ /* 0x000fe200078e0006 */
[----:B------:R-:W-:Y:S01]  /*0f00*/  @P0 IADD3 R4, P1, R164, R4, RZ ;  /* 0x00000004a4040210 */ /* 0x000fe20007f3e0ff */
[----:B------:R-:W-:Y:S01]  /*0f10*/  IMAD.WIDE.U32 R8, R92, c[0x0][0x280], R24 ;  /* 0x0000a0005c087a25 */ /* 0x000fe200078e0018 */
[----:B------:R-:W-:Y:S02]  /*0f20*/  IADD3 R31, R32, 0x20, RZ ;  /* 0x00000020201f7810 */ /* 0x000fe40007ffe0ff */
[----:B------:R-:W-:Y:S01]  /*0f30*/  IADD3 R95, R24, 0x30, RZ ;  /* 0x00000030185f7810 */ /* 0x000fe20007ffe0ff */
[----:B------:R-:W-:Y:S01]  /*0f40*/  IMAD R0, R92, c[0x0][0x294], R0 ;  /* 0x0000a5005c007a24 */ /* 0x000fe200078e0200 */
[----:B------:R-:W-:Y:S01]  /*0f50*/  IADD3 R94, R24, 0x40, RZ ;  /* 0x00000040185e7810 */ /* 0x000fe20007ffe0ff */
[----:B------:R-:W-:Y:S01]  /*0f60*/  IMAD.WIDE.U32 R10, R92, c[0x0][0x290], R32 ;  /* 0x0000a4005c0a7a25 */ /* 0x000fe200078e0020 */
[----:B------:R-:W-:-:S02]  /*0f70*/  IADD3 R93, R24, 0x50, RZ ;  /* 0x00000050185d7810 */ /* 0x000fc40007ffe0ff */
[----:B------:R-:W-:Y:S01]  /*0f80*/  P2R R151, PR, RZ, 0x4 ;  /* 0x00000004ff977803 */ /* 0x000fe20000000000 */
[----:B------:R-:W-:-:S04]  /*0f90*/  IMAD.WIDE.U32 R6, R92, c[0x0][0x290], R24 ;  /* 0x0000a4005c067a25 */ /* 0x000fc800078e0018 */
[----:B------:R-:W-:Y:S02]  /*0fa0*/  IMAD.IADD R5, R24, 0x1, R5 ;  /* 0x0000000118057824 */ /* 0x000fe400078e0205 */
[----:B------:R-:W-:Y:S02]  /*0fb0*/  IMAD.IADD R17, R15, 0x1, R9 ;  /* 0x000000010f117824 */ /* 0x000fe400078e0209 */
[----:B------:R-:W-:Y:S02]  /*0fc0*/  IMAD.IADD R19, R11, 0x1, R0 ;  /* 0x000000010b137824 */ /* 0x000fe400078e0200 */
[----:B------:R-:W-:Y:S01]  /*0fd0*/  IMAD.IADD R15, R0, 0x1, R7 ;  /* 0x00000001000f7824 */ /* 0x000fe200078e0207 */
[----:B------:R-:W-:Y:S01]  /*0fe0*/  SHF.R.S32.HI R0, RZ, 0x1f, R5 ;  /* 0x0000001fff007819 */ /* 0x000fe20000011405 */
[----:B------:R-:W-:Y:S01]  /*0ff0*/  @P0 IMAD.X R14, R158, 0x1, R14, P1 ;  /* 0x000000019e0e0824 */ /* 0x000fe200008e060e */
[----:B-1----:R-:W-:Y:S01]  /*1000*/  @P0 LEA R2, P1, R4, c[0x0][0x220], 0x1 ;  /* 0x0000880004020a11 */ /* 0x002fe200078208ff */
[----:B------:R-:W-:Y:S01]  /*1010*/  IMAD.IADD R27, R32, 0x1, R34 ;  /* 0x00000001201b7824 */ /* 0x000fe200078e0222 */
[-C--:B------:R-:W-:Y:S01]  /*1020*/  LEA.HI R20, R0, R5.reuse, RZ, 0x3 ;  /* 0x0000000500147211 */ /* 0x080fe200078f18ff */
[----:B------:R-:W-:Y:S01]  /*1030*/  IMAD.MOV.U32 R16, RZ, RZ, R8 ;  /* 0x000000ffff107224 */ /* 0x000fe200078e0008 */
[----:B------:R-:W-:Y:S01]  /*1040*/  @P0 LEA.HI.X R3, R4, c[0x0][0x224], R14, 0x1, P1 ;  /* 0x0000890004030a11 */ /* 0x000fe200008f0c0e */
[----:B------:R-:W-:Y:S01]  /*1050*/  IMAD.IADD R26, R32, 0x1, R31 ;  /* 0x00000001201a7824 */ /* 0x000fe200078e021f */
[----:B------:R-:W-:Y:S01]  /*1060*/  LEA.HI R8, R0, R5, RZ, 0x5 ;  /* 0x0000000500087211 */ /* 0x000fe200078f28ff */
[----:B------:R-:W-:Y:S01]  /*1070*/  IMAD R0, R37, c[0x0][0x260], RZ ;  /* 0x0000980025007a24 */ /* 0x000fe200078e02ff */
[----:B------:R-:W-:Y:S01]  /*1080*/  ISETP.GE.AND P1, PT, R27, c[0x0][0x27c], PT ;  /* 0x00009f001b007a0c */ /* 0x000fe20003f26270 */
[----:B------:R-:W-:Y:S01]  /*1090*/  IMAD.MOV.U32 R14, RZ, RZ, R6 ;  /* 0x000000ffff0e7224 */ /* 0x000fe200078e0006 */
[----:B------:R2:W-:Y:S01]  /*10a0*/  @P0 LDGSTS.E.BYPASS.LTC128B.128 [R80+0x3900], [R2.64], !P4 ;  /* 0x0390000002500fae */ /* 0x0005e2000e101d46 */
[C---:B------:R-:W-:Y:S01]  /*10b0*/  IMAD R0, R36.reuse, c[0x0][0x264], R0 ;  /* 0x0000990024007a24 */ /* 0x040fe200078e0200 */
[----:B------:R-:W-:Y:S01]  /*10c0*/  SEL R6, RZ, c[0x0][0x27c], !P1 ;  /* 0x00009f00ff067a07 */ /* 0x000fe20004800000 */
[----:B------:R-:W-:Y:S01]  /*10d0*/  IMAD.WIDE.U32 R4, R36, c[0x0][0x260], R12 ;  /* 0x0000980024047a25 */ /* 0x000fe200078e000c */
[----:B------:R-:W-:Y:S01]  /*10e0*/  P2R R150, PR, RZ, 0x2 ;  /* 0x00000002ff967803 */ /* 0x000fe20000000000 */
[----:B------:R2:W-:Y:S01]  /*10f0*/  @P0 LDGSTS.E.BYPASS.LTC128B.128 [R80+0x4900], [R2.64+0x40], !P6 ;  /* 0x0490004002500fae */ /* 0x0005e2000f101d46 */
[----:B------:R-:W-:Y:S01]  /*1100*/  ISETP.GE.AND P1, PT, R26, c[0x0][0x27c], PT ;  /* 0x00009f001a007a0c */ /* 0x000fe20003f26270 */
[----:B------:R-:W-:Y:S01]  /*1110*/  IMAD.IADD R5, R5, 0x1, R0 ;  /* 0x0000000105057824 */ /* 0x000fe200078e0200 */
[----:B------:R-:W-:Y:S01]  /*1120*/  SHF.R.S32.HI R144, RZ, 0x3, R20 ;  /* 0x00000003ff907819 */ /* 0x000fe20000011414 */
[----:B------:R-:W-:Y:S01]  /*1130*/  IMAD.IADD R0, R6, 0x1, R27 ;  /* 0x0000000106007824 */ /* 0x000fe200078e021b */
[----:B------:R-:W-:Y:S01]  /*1140*/  SEL R6, RZ, c[0x0][0x27c], !P1 ;  /* 0x00009f00ff067a07 */ /* 0x000fe20004800000 */
[----:B------:R-:W-:Y:S01]  /*1150*/  IMAD.SHL.U32 R7, R21, 0x40, RZ ;  /* 0x0000004015077824 */ /* 0x000fe200078e00ff */
[----:B------:R2:W-:Y:S01]  /*1160*/  @P0 LDGSTS.E.BYPASS.LTC128B.128 [R80+0x5900], [R2.64+0x80], !P5 ;  /* 0x0590008002500fae */ /* 0x0005e2000e901d46 */
[----:B------:R-:W-:Y:S01]  /*1170*/  IMAD.SHL.U32 R8, R8, 0x40, RZ ;  /* 0x0000004008087824 */ /* 0x000fe200078e00ff */
[----:B------:R-:W-:Y:S01]  /*1180*/  SHF.R.S32.HI R9, RZ, 0x1f, R0 ;  /* 0x0000001fff097819 */ /* 0x000fe20000011400 */
[----:B------:R-:W-:Y:S01]  /*1190*/  IMAD.IADD R6, R6, 0x1, R26 ;  /* 0x0000000106067824 */ /* 0x000fe200078e021a */
[----:B------:R-:W-:Y:S01]  /*11a0*/  LOP3.LUT R98, R7, 0xc0, RZ, 0xc0, !PT ;  /* 0x000000c007627812 */ /* 0x000fe200078ec0ff */
[----:B------:R-:W-:Y:S01]  /*11b0*/  IMAD.MOV.U32 R18, RZ, RZ, R10 ;  /* 0x000000ffff127224 */ /* 0x000fe200078e000a */
[CC--:B------:R-:W-:Y:S01]  /*11c0*/  LEA.HI R136, R9.reuse, R0.reuse, RZ, 0x3 ;  /* 0x0000000009887211 */ /* 0x0c0fe200078f18ff */
[----:B------:R-:W-:Y:S01]  /*11d0*/  IMAD R7, R30, c[0x0][0x268], RZ ;  /* 0x00009a001e077a24 */ /* 0x000fe200078e02ff */
[----:B------:R-:W-:Y:S01]  /*11e0*/  LEA.HI R12, R9, R0, RZ, 0x5 ;  /* 0x00000000090c7211 */ /* 0x000fe200078f28ff */
[----:B------:R-:W0:Y:S01]  /*11f0*/  LDGDEPBAR ;  /* 0x00000000000079af */ /* 0x000e220000000000 */
[----:B------:R-:W-:Y:S01]  /*1200*/  SHF.R.S32.HI R0, RZ, 0x1f, R6 ;  /* 0x0000001fff007819 */ /* 0x000fe20000011406 */
[----:B------:R-:W-:Y:S01]  /*1210*/  IMAD R107, R108, c[0x0][0x26c], R7 ;  /* 0x00009b006c6b7a24 */ /* 0x000fe200078e0207 */
[----:B------:R-:W-:Y:S01]  /*1220*/  LOP3.LUT R10, R8, 0x7ffff800, RZ, 0xc0, !PT ;  /* 0x7ffff800080a7812 */ /* 0x000fe200078ec0ff */
[----:B------:R-:W-:Y:S01]  /*1230*/  IMAD.SHL.U32 R8, R12, 0x40, RZ ;  /* 0x000000400c087824 */ /* 0x000fe200078e00ff */
[-C--:B------:R-:W-:Y:S01]  /*1240*/  LEA.HI R11, R0, R6.reuse, RZ, 0x3 ;  /* 0x00000006000b7211 */ /* 0x080fe200078f18ff */
[----:B------:R-:W-:Y:S01]  /*1250*/  IMAD.WIDE.U32 R108, R108, c[0x0][0x268], R4 ;  /* 0x00009a006c6c7a25 */ /* 0x000fe200078e0004 */
[----:B------:R-:W-:-:S02]  /*1260*/  LEA.HI R0, R0, R6, RZ, 0x5 ;  /* 0x0000000600007211 */ /* 0x000fc400078f28ff */
[----:B------:R-:W-:Y:S01]  /*1270*/  SHF.R.U32.HI R99, RZ, 0x3, R98 ;  /* 0x00000003ff637819 */ /* 0x000fe20000011662 */
[----:B------:R-:W-:Y:S01]  /*1280*/  IMAD R4, R37, c[0x0][0x1e8], RZ ;  /* 0x00007a0025047a24 */ /* 0x000fe200078e02ff */
[----:B------:R-:W-:Y:S01]  /*1290*/  LOP3.LUT R6, R98, 0x18, R136, 0xf8, !PT ;  /* 0x0000001862067812 */ /* 0x000fe200078ef888 */
[----:B------:R-:W-:Y:S01]  /*12a0*/  IMAD.SHL.U32 R0, R0, 0x40, RZ ;  /* 0x0000004000007824 */ /* 0x000fe200078e00ff */
[----:B------:R-:W-:Y:S01]  /*12b0*/  LOP3.LUT R9, R98, 0x18, R20, 0xf8, !PT ;  /* 0x0000001862097812 */ /* 0x000fe200078ef814 */
[----:B------:R-:W-:Y:S01]  /*12c0*/  IMAD R4, R36, c[0x0][0x1ec], R4 ;  /* 0x00007b0024047a24 */ /* 0x000fe200078e0204 */
[----:B------:R-:W-:Y:S01]  /*12d0*/  LOP3.LUT R7, R98, 0x18, R11, 0xf8, !PT ;  /* 0x0000001862077812 */ /* 0x000fe200078ef80b */
[----:B------:R-:W-:Y:S01]  /*12e0*/  IMAD.MOV.U32 R162, RZ, RZ, c[0x0][0x280] ;  /* 0x0000a000ffa27624 */ /* 0x000fe200078e00ff */
[----:B------:R-:W-:Y:S01]  /*12f0*/  LOP3.LUT R12, R8, 0x7ffff800, RZ, 0xc0, !PT ;  /* 0x7ffff800080c7812 */ /* 0x000fe200078ec0ff */
[----:B------:R-:W-:Y:S01]  /*1300*/  IMAD.IADD R147, R171, 0x1, R4 ;  /* 0x00000001ab937824 */ /* 0x000fe200078e0204 */
[-C--:B------:R-:W-:Y:S01]  /*1310*/  LOP3.LUT R8, R6, R99.reuse, RZ, 0x3c, !PT ;  /* 0x0000006306087212 */ /* 0x080fe200078e3cff */
[----:B------:R-:W-:Y:S01]  /*1320*/  IMAD.MOV.U32 R163, RZ, RZ, c[0x0][0x290] ;  /* 0x0000a400ffa37624 */ /* 0x000fe200078e00ff */
[-C--:B------:R-:W-:Y:S01]  /*1330*/  LOP3.LUT R9, R9, R99.reuse, RZ, 0x3c, !PT ;  /* 0x0000006309097212 */ /* 0x080fe200078e3cff */
[----:B------:R-:W-:Y:S01]  /*1340*/  IMAD.MOV.U32 R172, RZ, RZ, c[0x0][0x2b8] ;  /* 0x0000ae00ffac7624 */ /* 0x000fe200078e00ff */
[----:B------:R-:W-:Y:S01]  /*1350*/  LOP3.LUT R6, R0, 0x7ffff800, RZ, 0xc0, !PT ;  /* 0x7ffff80000067812 */ /* 0x000fe200078ec0ff */
[----:B------:R-:W-:Y:S01]  /*1360*/  IMAD.MOV.U32 R168, RZ, RZ, c[0x0][0x27c] ;  /* 0x00009f00ffa87624 */ /* 0x000fe200078e00ff */
[----:B------:R-:W-:Y:S01]  /*1370*/  LOP3.LUT R0, R7, R99, RZ, 0x3c, !PT ;  /* 0x0000006307007212 */ /* 0x000fe200078e3cff */
[----:B------:R-:W-:Y:S01]  /*1380*/  IMAD R7, R37, c[0x0][0x210], RZ ;  /* 0x0000840025077a24 */ /* 0x000fe200078e02ff */
[--C-:B------:R-:W-:Y:S01]  /*1390*/  IADD3 R10, R9, R10, R100.reuse ;  /* 0x0000000a090a7210 */ /* 0x100fe20007ffe064 */
[----:B------:R-:W-:Y:S01]  /*13a0*/  IMAD.MOV.U32 R154, RZ, RZ, c[0x0][0x27c] ;  /* 0x00009f00ff9a7624 */ /* 0x000fe200078e00ff */
[----:B------:R-:W-:Y:S01]  /*13b0*/  IADD3 R9, R0, R6, R100 ;  /* 0x0000000600097210 */ /* 0x000fe20007ffe064 */
[----:B-----5:R-:W-:Y:S01]  /*13c0*/  IMAD.WIDE.U32 R124, R157, c[0x0][0x280], R22 ;  /* 0x0000a0009d7c7a25 */ /* 0x020fe200078e0016 */
[----:B------:R-:W-:-:S02]  /*13d0*/  SHF.R.S32.HI R0, RZ, 0x1f, R157 ;  /* 0x0000001fff007819 */ /* 0x000fc4000001149d */
[----:B------:R-:W-:Y:S01]  /*13e0*/  LOP3.LUT P0, RZ, R21, 0x2, RZ, 0xc0, !PT ;  /* 0x0000000215ff7812 */ /* 0x000fe2000780c0ff */
[C---:B------:R-:W-:Y:S01]  /*13f0*/  IMAD.WIDE.U32 R122, R157.reuse, c[0x0][0x290], R18 ;  /* 0x0000a4009d7a7a25 */ /* 0x040fe200078e0012 */
[----:B------:R-:W-:Y:S02]  /*1400*/  IADD3 R12, R8, R12, R100 ;  /* 0x0000000c080c7210 */ /* 0x000fe40007ffe064 */
[----:B------:R-:W-:Y:S01]  /*1410*/  SHF.R.S32.HI R4, RZ, 0x1f, R27 ;  /* 0x0000001fff047819 */ /* 0x000fe2000001141b */
[----:B------:R-:W-:Y:S01]  /*1420*/  IMAD R6, R0, c[0x0][0x280], RZ ;  /* 0x0000a00000067a24 */ /* 0x000fe200078e02ff */
[----:B------:R-:W-:Y:S01]  /*1430*/  SHF.L.U64.HI R155, R162, R156, c[0x0][0x284] ;  /* 0x0000a100a29b7619 */ /* 0x000fe2000001029c */
[----:B------:R-:W-:Y:S01]  /*1440*/  IMAD R5, R0, c[0x0][0x290], RZ ;  /* 0x0000a40000057a24 */ /* 0x000fe200078e02ff */
[----:B------:R-:W-:Y:S01]  /*1450*/  LEA.HI R4, R4, R27, RZ, 0x3 ;  /* 0x0000001b04047211 */ /* 0x000fe200078f18ff */
[----:B------:R-:W-:Y:S01]  /*1460*/  IMAD R0, R36, c[0x0][0x214], R7 ;  /* 0x0000850024007a24 */ /* 0x000fe200078e0207 */
[----:B------:R-:W-:Y:S01]  /*1470*/  P2R R149, PR, RZ, 0x2 ;  /* 0x00000002ff957803 */ /* 0x000fe20000000000 */
[----:B------:R-:W-:Y:S01]  /*1480*/  IMAD R8, R157, c[0x0][0x284], R6 ;  /* 0x0000a1009d087a24 */ /* 0x000fe200078e0206 */
[----:B------:R-:W-:Y:S01]  /*1490*/  SHF.R.S32.HI R6, RZ, 0x1f, R94 ;  /* 0x0000001fff067819 */ /* 0x000fe2000001145e */
[----:B------:R-:W-:Y:S01]  /*14a0*/  IMAD.IADD R146, R167, 0x1, R0 ;  /* 0x00000001a7927824 */ /* 0x000fe200078e0200 */
[----:B------:R-:W-:Y:S01]  /*14b0*/  SHF.R.S32.HI R0, RZ, 0x1f, R95 ;  /* 0x0000001fff007819 */ /* 0x000fe2000001145f */
[C---:B------:R-:W-:Y:S01]  /*14c0*/  IMAD R7, R157.reuse, c[0x0][0x294], R5 ;  /* 0x0000a5009d077a24 */ /* 0x040fe200078e0205 */
[----:B------:R-:W-:Y:S01]  /*14d0*/  SHF.R.S32.HI R5, RZ, 0x1f, R93 ;  /* 0x0000001fff057819 */ /* 0x000fe2000001145d */
[----:B------:R-:W-:Y:S01]  /*14e0*/  IMAD.WIDE.U32 R120, R157, c[0x0][0x280], R16 ;  /* 0x0000a0009d787a25 */ /* 0x000fe200078e0010 */
[----:B------:R-:W-:-:S02]  /*14f0*/  LEA.HI R90, R0, R95, RZ, 0x3 ;  /* 0x0000005f005a7211 */ /* 0x000fc400078f18ff */
[----:B------:R-:W-:Y:S01]  /*1500*/  SHF.R.S32.HI R0, RZ, 0x1f, R26 ;  /* 0x0000001fff007819 */ /* 0x000fe2000001141a */
[----:B------:R-:W-:Y:S01]  /*1510*/  IMAD.WIDE.U32 R118, R157, c[0x0][0x290], R14 ;  /* 0x0000a4009d767a25 */ /* 0x000fe200078e000e */
[----:B------:R-:W-:Y:S02]  /*1520*/  LEA.HI R6, R6, R94, RZ, 0x3 ;  /* 0x0000005e06067211 */ /* 0x000fe400078f18ff */
[----:B------:R-:W-:Y:S01]  /*1530*/  LEA.HI R86, R0, R26, RZ, 0x3 ;  /* 0x0000001a00567211 */ /* 0x000fe200078f18ff */
[----:B------:R-:W-:Y:S01]  /*1540*/  IMAD.SHL.U32 R162, R162, 0x40, RZ ;  /* 0x00000040a2a27824 */ /* 0x000fe200078e00ff */
[----:B------:R-:W-:Y:S01]  /*1550*/  LEA.HI R5, R5, R93, RZ, 0x3 ;  /* 0x0000005d05057211 */ /* 0x000fe200078f18ff */
[----:B------:R-:W-:Y:S01]  /*1560*/  IMAD.SHL.U32 R154, R154, 0x2, RZ ;  /* 0x000000029a9a7824 */ /* 0x000fe200078e00ff */
[----:B------:R-:W-:Y:S01]  /*1570*/  LOP3.LUT R87, R4, 0xfffffff8, RZ, 0xc0, !PT ;  /* 0xfffffff804577812 */ /* 0x000fe200078ec0ff */
[----:B------:R-:W-:Y:S01]  /*1580*/  IMAD R112, R28, 0x40, R92 ;  /* 0x000000401c707824 */ /* 0x000fe200078e025c */
[----:B------:R-:W-:Y:S01]  /*1590*/  LOP3.LUT R90, R90, 0xfffffff8, RZ, 0xc0, !PT ;  /* 0xfffffff85a5a7812 */ /* 0x000fe200078ec0ff */
[----:B------:R-:W-:Y:S01]  /*15a0*/  IMAD.IADD R142, R125, 0x1, R8 ;  /* 0x000000017d8e7824 */ /* 0x000fe200078e0208 */
[----:B------:R-:W-:Y:S01]  /*15b0*/  LOP3.LUT R89, R6, 0xfffffff8, RZ, 0xc0, !PT ;  /* 0xfffffff806597812 */ /* 0x000fe200078ec0ff */
[----:B------:R-:W-:Y:S01]  /*15c0*/  IMAD.IADD R140, R8, 0x1, R121 ;  /* 0x00000001088c7824 */ /* 0x000fe200078e0279 */
[----:B------:R-:W-:Y:S01]  /*15d0*/  LOP3.LUT R88, R5, 0xfffffff8, RZ, 0xc0, !PT ;  /* 0xfffffff805587812 */ /* 0x000fe200078ec0ff */
[----:B------:R-:W-:Y:S01]  /*15e0*/  IMAD.IADD R141, R123, 0x1, R7 ;  /* 0x000000017b8d7824 */ /* 0x000fe200078e0207 */
[----:B------:R-:W-:Y:S01]  /*15f0*/  LOP3.LUT R86, R86, 0xfffffff8, RZ, 0xc0, !PT ;  /* 0xfffffff856567812 */ /* 0x000fe200078ec0ff */
[----:B------:R-:W-:Y:S01]  /*1600*/  IMAD.IADD R139, R7, 0x1, R119 ;  /* 0x00000001078b7824 */ /* 0x000fe200078e0277 */
[C---:B------:R-:W-:Y:S01]  /*1610*/  SHF.L.U64.HI R156, R163.reuse, R156, c[0x0][0x294] ;  /* 0x0000a500a39c7619 */ /* 0x040fe2000001029c */
[----:B------:R-:W-:Y:S01]  /*1620*/  IMAD.SHL.U32 R163, R163, 0x40, RZ ;  /* 0x00000040a3a37824 */ /* 0x000fe200078e00ff */
[C---:B------:R-:W-:Y:S01]  /*1630*/  IADD3 R37, R32.reuse, 0x28, RZ ;  /* 0x0000002820257810 */ /* 0x040fe20007ffe0ff */
[----:B------:R-:W-:Y:S01]  /*1640*/  IMAD.IADD R107, R109, 0x1, R107 ;  /* 0x000000016d6b7824 */ /* 0x000fe200078e026b */
[----:B------:R-:W-:Y:S01]  /*1650*/  IADD3 R36, R32, 0x8, RZ ;  /* 0x0000000820247810 */ /* 0x000fe20007ffe0ff */
[----:B------:R-:W-:Y:S01]  /*1660*/  IMAD.SHL.U32 R134, R10, 0x2, RZ ;  /* 0x000000020a867824 */ /* 0x000fe200078e00ff */
[----:B------:R-:W-:Y:S01]  /*1670*/  SHF.R.S32.HI R105, RZ, 0x1f, R90 ;  /* 0x0000001fff697819 */ /* 0x000fe2000001145a */
[----:B------:R-:W-:Y:S01]  /*1680*/  IMAD.SHL.U32 R129, R12, 0x2, RZ ;  /* 0x000000020c817824 */ /* 0x000fe200078e00ff */
[----:B------:R-:W-:Y:S01]  /*1690*/  SHF.R.S32.HI R104, RZ, 0x1f, R89 ;  /* 0x0000001fff687819 */ /* 0x000fe20000011459 */
[----:B------:R-:W-:Y:S01]  /*16a0*/  IMAD.SHL.U32 R128, R9, 0x2, RZ ;  /* 0x0000000209807824 */ /* 0x000fe200078e00ff */
[----:B------:R-:W-:-:S02]  /*16b0*/  SHF.R.S32.HI R103, RZ, 0x1f, R88 ;  /* 0x0000001fff677819 */ /* 0x000fc40000011458 */
[----:B------:R-:W-:Y:S02]  /*16c0*/  SHF.R.S32.HI R102, RZ, 0x1f, R87 ;  /* 0x0000001fff667819 */ /* 0x000fe40000011457 */
[----:B------:R-:W-:Y:S02]  /*16d0*/  SHF.R.S32.HI R101, RZ, 0x1f, R86 ;  /* 0x0000001fff657819 */ /* 0x000fe40000011456 */
[----:B------:R-:W-:Y:S01]  /*16e0*/  SHF.R.S32.HI R135, RZ, 0x3, R11 ;  /* 0x00000003ff877819 */ /* 0x000fe2000001140b */
[----:B------:R-:W-:Y:S01]  /*16f0*/  BAR.SYNC.DEFER_BLOCKING 0x0 ;  /* 0x0000000000007b1d */ /* 0x000fe20000010000 */
[----:B------:R-:W-:Y:S02]  /*1700*/  ISETP.NE.AND P1, PT, R172, 0x1, PT ;  /* 0x00000001ac00780c */ /* 0x000fe40003f25270 */
[----:B--2---:R-:W-:Y:S01]  /*1710*/  @P3 SHF.R.S32.HI R3, RZ, 0x1f, R35 ;  /* 0x0000001fff033819 */ /* 0x004fe20000011423 */
[----:B------:R-:W-:Y:S02]  /*1720*/  @!P3 IMAD.MOV.U32 R3, RZ, RZ, R29 ;  /* 0x000000ffff03b224 */ /* 0x000fe400078e001d */
[----:B------:R-:W-:Y:S01]  /*1730*/  @P3 IMAD.MOV.U32 R2, RZ, RZ, R35 ;  /* 0x000000ffff023224 */ /* 0x000fe200078e0023 */
[----:B------:R-:W-:Y:S01]  /*1740*/  IADD3 R35, R32, 0x18, RZ ;  /* 0x0000001820237810 */ /* 0x000fe20007ffe0ff */
[----:B------:R-:W-:-:S02]  /*1750*/  @!P3 IMAD.MOV.U32 R2, RZ, RZ, R38 ;  /* 0x000000ffff02b224 */ /* 0x000fc400078e0026 */
[----:B------:R-:W-:Y:S02]  /*1760*/  IMAD R0, R3, c[0x0][0x2b0], RZ ;  /* 0x0000ac0003007a24 */ /* 0x000fe400078e02ff */
[----:B------:R-:W-:-:S04]  /*1770*/  IMAD.WIDE.U32 R126, R2, c[0x0][0x2b0], RZ ;  /* 0x0000ac00027e7a25 */ /* 0x000fc800078e00ff */
[----:B------:R-:W-:Y:S01]  /*1780*/  IMAD R3, R2, c[0x0][0x2b4], R0 ;  /* 0x0000ad0002037a24 */ /* 0x000fe200078e0200 */
[----:B------:R-:W-:Y:S02]  /*1790*/  LOP3.LUT R2, R98, 0x8, R24, 0xf8, !PT ;  /* 0x0000000862027812 */ /* 0x000fe400078ef818 */
[----:B------:R-:W-:Y:S01]  /*17a0*/  LOP3.LUT R0, R20, 0xfffffff8, RZ, 0xc0, !PT ;  /* 0xfffffff814007812 */ /* 0x000fe200078ec0ff */
[----:B------:R-:W-:Y:S01]  /*17b0*/  IMAD.IADD R143, R127, 0x1, R3 ;  /* 0x000000017f8f7824 */ /* 0x000fe200078e0203 */
[----:B------:R-:W-:Y:S02]  /*17c0*/  LOP3.LUT R2, R2, R99, RZ, 0x3c, !PT ;  /* 0x0000006302027212 */ /* 0x000fe400078e3cff */
[----:B------:R-:W-:Y:S01]  /*17d0*/  LOP3.LUT R3, R136, 0xfffffff8, RZ, 0xc0, !PT ;  /* 0xfffffff888037812 */ /* 0x000fe200078ec0ff */
[----:B------:R-:W-:Y:S01]  /*17e0*/  IMAD.SHL.U32 R137, R0, 0x2, RZ ;  /* 0x0000000200897824 */ /* 0x000fe200078e00ff */
[----:B------:R-:W-:Y:S01]  /*17f0*/  SHF.R.S32.HI R136, RZ, 0x3, R136 ;  /* 0x00000003ff887819 */ /* 0x000fe20000011488 */
[----:B------:R-:W-:Y:S01]  /*1800*/  IMAD.IADD R81, R100, 0x1, R2 ;  /* 0x0000000164517824 */ /* 0x000fe200078e0202 */
[----:B------:R-:W-:Y:S01]  /*1810*/  SHF.R.S32.HI R2, RZ, 0x1f, R0 ;  /* 0x0000001fff027819 */ /* 0x000fe20000011400 */
[----:B------:R-:W-:Y:S01]  /*1820*/  IMAD.SHL.U32 R132, R3, 0x2, RZ ;  /* 0x0000000203847824 */ /* 0x000fe200078e00ff */
[----:B------:R-:W-:-:S02]  /*1830*/  SHF.R.S32.HI R4, RZ, 0x1f, R3 ;  /* 0x0000001fff047819 */ /* 0x000fc40000011403 */
[----:B------:R-:W-:Y:S02]  /*1840*/  SHF.L.U64.HI R138, R0, 0x1, R2 ;  /* 0x00000001008a7819 */ /* 0x000fe40000010202 */
[----:B------:R-:W-:Y:S02]  /*1850*/  LOP3.LUT R0, R11, 0xfffffff8, RZ, 0xc0, !PT ;  /* 0xfffffff80b007812 */ /* 0x000fe400078ec0ff */
[----:B------:R-:W-:Y:S02]  /*1860*/  LEA R81, R81, 0x100, 0x1 ;  /* 0x0000010051517811 */ /* 0x000fe400078e08ff */
[----:B------:R-:W-:Y:S01]  /*1870*/  SHF.R.S32.HI R2, RZ, 0x1f, R0 ;  /* 0x0000001fff027819 */ /* 0x000fe20000011400 */
[----:B------:R-:W-:Y:S01]  /*1880*/  IMAD.SHL.U32 R130, R0, 0x2, RZ ;  /* 0x0000000200827824 */ /* 0x000fe200078e00ff */
[C---:B------:R-:W-:Y:S02]  /*1890*/  IADD3 R82, R81.reuse, 0x20, RZ ;  /* 0x0000002051527810 */ /* 0x040fe40007ffe0ff */
[----:B------:R-:W-:-:S02]  /*18a0*/  @P0 IADD3 R82, R81, -0x20, RZ ;  /* 0xffffffe051520810 */ /* 0x000fc40007ffe0ff */
[----:B------:R-:W-:Y:S02]  /*18b0*/  SHF.L.U64.HI R133, R3, 0x1, R4 ;  /* 0x0000000103857819 */ /* 0x000fe40000010204 */
[----:B------:R-:W-:Y:S02]  /*18c0*/  SHF.L.U64.HI R131, R0, 0x1, R2 ;  /* 0x0000000100837819 */ /* 0x000fe40000010202 */
[----:B------:R-:W-:Y:S02]  /*18d0*/  ISETP.GE.AND P0, PT, R168, 0x1, PT ;  /* 0x00000001a800780c */ /* 0x000fe40003f06270 */
.L_x_90:
[----:B------:R-:W-:Y:S01]  /*18e0*/  IMAD.SHL.U32 R91, R79, 0x40, RZ ;  /* 0x000000404f5b7824 */ /* 0x000fe200078e00ff */
[----:B------:R-:W-:Y:S04]  /*18f0*/  DEPBAR.LE SB0, 0x0 ;  /* 0x000080000000791a */ /* 0x000fe80000000000 */
[----:B-1----:R-:W-:Y:S01]  /*1900*/  IMAD.IADD R2, R112, 0x1, R91 ;  /* 0x0000000170027824 */ /* 0x002fe200078e025b */
[----:B------:R-:W-:Y:S01]  /*1910*/  ISETP.NE.AND P1, PT, R172, 0x1, PT ;  /* 0x00000001ac00780c */ /* 0x000fe20003f25270 */
[----:B------:R-:W-:Y:S01]  /*1920*/  IMAD.MOV.U32 R83, RZ, RZ, RZ ;  /* 0x000000ffff537224 */ /* 0x000fe200078e00ff */
[----:B------:R-:W-:Y:S01]  /*1930*/  ISETP.GE.AND P2, PT, R168, 0x1, PT ;  /* 0x00000001a800780c */ /* 0x000fe20003f46270 */
[----:B------:R-:W-:Y:S01]  /*1940*/  IMAD.IADD R0, R152, 0x1, R2 ;  /* 0x0000000198007824 */ /* 0x000fe200078e0202 */
[----:B------:R-:W-:Y:S01]  /*1950*/  ISETP.GE.AND P0, PT, R2, R106, PT ;  /* 0x0000006a0200720c */ /* 0x000fe20003f06270 */
[----:B------:R-:W-:Y:S02]  /*1960*/  BSSY B1, `(.L_x_66) ;  /* 0x00003d8000017945 */ /* 0x000fe40003800000 */
[----:B------:R-:W-:Y:S01]  /*1970*/  IMAD.MOV.U32 R2, RZ, RZ, R0 ;  /* 0x000000ffff027224 */ /* 0x000fe200078e0000 */
[----:B------:R-:W-:Y:S05]  /*1980*/  ISETP.GT.OR P0, PT, R112, 0x3f, P0 ;  /* 0x0000003f7000780c */ /* 0x000fea0000704670 */
[----:B------:R-:W-:Y:S05]  /*1990*/  @P1 IMAD.HI.U32 R3, R0, c[0x0][0x2bc], RZ ;  /* 0x0000af0000031a27 */ /* 0x000fea00078e00ff */
[----:B------:R-:W-:Y:S04]  /*19a0*/  @P1 SHF.R.U32.HI R2, RZ, c[0x0][0x2c0], R3 ;  /* 0x0000b000ff021a19 */ /* 0x000fe80000011603 */
[C---:B------:R-:W-:Y:S04]  /*19b0*/  @!P0 IADD3 R3, P1, R2.reuse, R126, RZ ;  /* 0x0000007e02038210 */ /* 0x040fe80007f3e0ff */
[----:B------:R-:W-:Y:S01]  /*19c0*/  @!P0 LEA.HI.X.SX32 R5, R2, R143, 0x1, P1 ;  /* 0x0000008f02058211 */ /* 0x000fe200008f0eff */
[----:B------:R-:W-:Y:S01]  /*19d0*/  IMAD.MOV R2, RZ, RZ, -R2 ;  /* 0x000000ffff027224 */ /* 0x000fe200078e0a02 */
[C---:B------:R-:W-:Y:S03]  /*19e0*/  @!P0 LEA R4, P1, R3.reuse, c[0x0][0x2a0], 0x2 ;  /* 0x0000a80003048a11 */ /* 0x040fe600078210ff */
[----:B------:R-:W-:Y:S01]  /*19f0*/  IMAD R84, R2, c[0x0][0x2b8], R0 ;  /* 0x0000ae0002547a24 */ /* 0x000fe200078e0200 */
[----:B------:R-:W-:Y:S03]  /*1a00*/  @!P0 LEA.HI.X R5, R3, c[0x0][0x2a4], R5, 0x2, P1 ;  /* 0x0000a90003058a11 */ /* 0x000fe600008f1405 */
[----:B------:R-:W-:Y:S01]  /*1a10*/  IMAD.WIDE.U32 R2, R84, c[0x0][0x1e0], RZ ;  /* 0x0000780054027a25 */ /* 0x000fe200078e00ff */
[----:B------:R-:W-:Y:S01]  /*1a20*/  SHF.R.S32.HI R96, RZ, 0x1f, R84 ;  /* 0x0000001fff607819 */ /* 0x000fe20000011454 */
[----:B------:R-:W2:Y:S04]  /*1a30*/  @!P0 LDG.E R83, [R4.64] ;  /* 0x0000000604538981 */ /* 0x000ea8000c1e1900 */
[----:B------:R-:W-:Y:S01]  /*1a40*/  IMAD R0, R96, c[0x0][0x1e0], RZ ;  /* 0x0000780060007a24 */ /* 0x000fe200078e02ff */
[----:B------:R-:W-:Y:S03]  /*1a50*/  BAR.SYNC.DEFER_BLOCKING 0x0 ;  /* 0x0000000000007b1d */ /* 0x000fe60000010000 */
[----:B------:R-:W-:Y:S04]  /*1a60*/  IMAD R0, R84, c[0x0][0x1e4], R0 ;  /* 0x0000790054007a24 */ /* 0x000fe800078e0200 */
[----:B------:R-:W-:Y:S01]  /*1a70*/  IMAD.IADD R3, R3, 0x1, R0 ;  /* 0x0000000103037824 */ /* 0x000fe200078e0200 */
[----:B--2---:R-:W-:Y:S03]  /*1a80*/  SHF.R.S32.HI R97, RZ, 0x1f, R83 ;  /* 0x0000001fff617819 */ /* 0x004fe60000011453 */
[----:B------:R-:W-:Y:S04]  /*1a90*/  IMAD.WIDE.U32 R2, R83, c[0x0][0x1f0], R2 ;  /* 0x00007c0053027a25 */ /* 0x000fe800078e0002 */
[----:B------:R-:W-:Y:S01]  /*1aa0*/  IMAD R4, R97, c[0x0][0x1f0], RZ ;  /* 0x00007c0061047a24 */ /* 0x000fe200078e02ff */
[----:B------:R-:W-:Y:S03]  /*1ab0*/  IADD3 R0, P0, R170, R2, RZ ;  /* 0x00000002aa007210 */ /* 0x000fe60007f1e0ff */
[----:B------:R-:W-:Y:S05]  /*1ac0*/  IMAD R4, R83, c[0x0][0x1f4], R4 ;  /* 0x00007d0053047a24 */ /* 0x000fea00078e0204 */
[----:B------:R-:W-:Y:S02]  /*1ad0*/  IADD3.X R2, R147, R3, R4, P0, !PT ;  /* 0x0000000393027210 */ /* 0x000fe400007fe404 */
[C---:B------:R-:W-:Y:S04]  /*1ae0*/  LEA R15, P0, R0.reuse, c[0x0][0x1c8], 0x1 ;  /* 0x00007200000f7a11 */ /* 0x040fe800078008ff */
[----:B------:R-:W-:Y:S01]  /*1af0*/  LEA.HI.X R14, R0, c[0x0][0x1cc], R2, 0x1, P0 ;  /* 0x00007300000e7a11 */ /* 0x000fe200000f0c02 */
[----:B----4-:R-:W-:-:S05]  /*1b00*/  @!P2 BRA `(.L_x_67) ;  /* 0x000039700000a947 */ /* 0x010fca0003800000 */
[-C--:B------:R-:W-:Y:S01]  /*1b10*/  IMAD R3, R155, R79.reuse, RZ ;  /* 0x0000004f9b037224 */ /* 0x080fe200078e02ff */
[----:B------:R-:W-:Y:S01]  /*1b20*/  ISETP.NE.AND P0, PT, RZ, UR4, PT ;  /* 0x00000004ff007c0c */ /* 0x000fe2000bf05270 */
[-C--:B------:R-:W-:Y:S01]  /*1b30*/  IMAD R2, R156, R79.reuse, RZ ;  /* 0x0000004f9c027224 */ /* 0x080fe200078e02ff */
[----:B------:R-:W-:Y:S01]  /*1b40*/  SHF.R.S32.HI R0, RZ, 0x1f, R79 ;  /* 0x0000001fff007819 */ /* 0x000fe2000001144f */
[----:B------:R-:W-:Y:S01]  /*1b50*/  IMAD.WIDE.U32 R8, R162, R79, RZ ;  /* 0x0000004fa2087225 */ /* 0x000fe200078e00ff */
[----:B------:R-:W-:Y:S03]  /*1b60*/  IADD3 R4, -R91, R106, RZ ;  /* 0x0000006a5b047210 */ /* 0x000fe60007ffe1ff */
[----:B------:R-:W-:Y:S01]  /*1b70*/  IMAD R3, R0, R162, R3 ;  /* 0x000000a200037224 */ /* 0x000fe200078e0203 */
[----:B------:R-:W-:Y:S01]  /*1b80*/  IMNMX R85, R4, 0x40, PT ;  /* 0x0000004004557817 */ /* 0x000fe20003800200 */
[----:B------:R-:W-:Y:S02]  /*1b90*/  IMAD R0, R0, R163, R2 ;  /* 0x000000a300007224 */ /* 0x000fe400078e0202 */
[----:B------:R-:W-:Y:S01]  /*1ba0*/  IMAD.WIDE.U32 R10, R163, R79, RZ ;  /* 0x0000004fa30a7225 */ /* 0x000fe200078e00ff */
[----:B------:R-:W-:Y:S04]  /*1bb0*/  IADD3 R28, R9, R3, RZ ;  /* 0x00000003091c7210 */ /* 0x000fe80007ffe0ff */
[----:B------:R-:W-:Y:S01]  /*1bc0*/  IADD3 R29, R11, R0, RZ ;  /* 0x000000000b1d7210 */ /* 0x000fe20007ffe0ff */
[----:B------:R-:W-:-:S05]  /*1bd0*/  @!P0 BRA `(.L_x_68) ;  /* 0x00001c1000008947 */ /* 0x000fca0003800000 */
[----:B------:R-:W-:Y:S01]  /*1be0*/  ISETP.GE.AND P1, PT, R92, R85, PT ;  /* 0x000000555c00720c */ /* 0x000fe20003f26270 */
[----:B------:R-:W-:Y:S01]  /*1bf0*/  BSSY B0, `(.L_x_69) ;  /* 0x000003a000007945 */ /* 0x000fe20003800000 */
[----:B------:R-:W-:Y:S01]  /*1c00*/  CS2R R20, SRZ ;  /* 0x0000000000147805 */ /* 0x000fe2000001ff00 */
        /* <DEDUP_REMOVED lines=11> */
[----:B------:R-:W-:-:S05]  /*1cc0*/  @P1 BRA `(.L_x_70) ;  /* 0x000002c000001947 */ /* 0x000fca0003800000 */
[----:B------:R-:W-:Y:S01]  /*1cd0*/  IADD3 R0, P0, R124, R8, RZ ;  /* 0x000000087c007210 */ /* 0x000fe20007f1e0ff */
[----:B------:R-:W-:Y:S01]  /*1ce0*/  CS2R R38, SRZ ;  /* 0x0000000000267805 */ /* 0x000fe2000001ff00 */
[----:B------:R-:W-:Y:S01]  /*1cf0*/  CS2R R6, SRZ ;  /* 0x0000000000067805 */ /* 0x000fe2000001ff00 */
[----:B------:R-:W-:Y:S01]  /*1d00*/  CS2R R44, SRZ ;  /* 0x00000000002c7805 */ /* 0x000fe2000001ff00 */
[----:B------:R-:W-:Y:S01]  /*1d10*/  CS2R R12, SRZ ;  /* 0x00000000000c7805 */ /* 0x000fe2000001ff00 */
[----:B------:R-:W-:Y:S01]  /*1d20*/  IMAD.X R3, R28, 0x1, R142, P0 ;  /* 0x000000011c037824 */ /* 0x000fe200000e068e */
[----:B------:R-:W-:Y:S01]  /*1d30*/  IADD3 R2, P0, R122, R10, RZ ;  /* 0x0000000a7a027210 */ /* 0x000fe20007f1e0ff */
[----:B------:R-:W-:Y:S01]  /*1d40*/  CS2R R46, SRZ ;  /* 0x00000000002e7805 */ /* 0x000fe2000001ff00 */
[----:B------:R-:W-:Y:S01]  /*1d50*/  CS2R R16, SRZ ;  /* 0x0000000000107805 */ /* 0x000fe2000001ff00 */
[----:B------:R-:W-:Y:S01]  /*1d60*/  CS2R R48, SRZ ;  /* 0x0000000000307805 */ /* 0x000fe2000001ff00 */
[----:B------:R-:W-:Y:S01]  /*1d70*/  CS2R R18, SRZ ;  /* 0x0000000000127805 */ /* 0x000fe2000001ff00 */
[----:B------:R-:W-:Y:S01]  /*1d80*/  IMAD.X R5, R29, 0x1, R141, P0 ;  /* 0x000000011d057824 */ /* 0x000fe200000e068d */
[C---:B------:R-:W-:Y:S01]  /*1d90*/  LEA R8, P0, R0.reuse, c[0x0][0x270], 0x1 ;  /* 0x00009c0000087a11 */ /* 0x040fe200078008ff */
[----:B------:R-:W-:Y:S01]  /*1da0*/  CS2R R50, SRZ ;  /* 0x0000000000327805 */ /* 0x000fe2000001ff00 */
[----:B------:R-:W-:Y:S01]  /*1db0*/  CS2R R20, SRZ ;  /* 0x0000000000147805 */ /* 0x000fe2000001ff00 */
[----:B------:R-:W-:Y:S01]  /*1dc0*/  CS2R R52, SRZ ;  /* 0x0000000000347805 */ /* 0x000fe2000001ff00 */
[----:B------:R-:W-:Y:S02]  /*1dd0*/  LEA.HI.X R9, R0, c[0x0][0x274], R3, 0x1, P0 ;  /* 0x00009d0000097a11 */ /* 0x000fe400000f0c03 */
[C---:B------:R-:W-:Y:S04]  /*1de0*/  LEA R4, P0, R2.reuse, c[0x0][0x288], 0x1 ;  /* 0x0000a20002047a11 */ /* 0x040fe800078008ff */
[----:B------:R-:W-:Y:S02]  /*1df0*/  LEA.HI.X R5, R2, c[0x0][0x28c], R5, 0x1, P0 ;  /* 0x0000a30002057a11 */ /* 0x000fe400000f0c05 */
[----:B------:R-:W-:Y:S01]  /*1e00*/  ISETP.GE.AND P0, PT, R32, c[0x0][0x27c], PT ;  /* 0x00009f0020007a0c */ /* 0x000fe20003f06270 */
[----:B------:R-:W-:Y:S11]  /*1e10*/  CS2R R2, SRZ ;  /* 0x0000000000027805 */ /* 0x000ff6000001ff00 */
[----:B------:R-:W-:Y:S01]  /*1e20*/  @!UPT UIADD3 URZ, URZ, URZ, URZ ;  /* 0x0000003f3f3ff290 */ /* 0x000fe2000fffe03f */
[----:B------:R1:W5:Y:S04]  /*1e30*/  @!P0 LDG.E.64 R2, [R8.64] ;  /* 0x0000000608028981 */ /* 0x000368000c1e1b00 */
[----:B------:R1:W5:Y:S01]  /*1e40*/  @!P0 LDG.E.64 R38, [R4.64] ;  /* 0x0000000604268981 */ /* 0x000362000c1e1b00 */
[----:B------:R-:W-:Y:S11]  /*1e50*/  ISETP.GE.AND P0, PT, R36, c[0x0][0x27c], PT ;  /* 0x00009f0024007a0c */ /* 0x000ff60003f06270 */
[----:B------:R-:W-:Y:S02]  /*1e60*/  @!UPT UIADD3 URZ, URZ, URZ, URZ ;  /* 0x0000003f3f3ff290 */ /* 0x000fe4000fffe03f */
[----:B------:R1:W5:Y:S04]  /*1e70*/  @!P0 LDG.E.64 R6, [R8.64+0x10] ;  /* 0x0000100608068981 */ /* 0x000368000c1e1b00 */
[----:B------:R1:W5:Y:S01]  /*1e80*/  @!P0 LDG.E.64 R44, [R4.64+0x10] ;  /* 0x00001006042c8981 */ /* 0x000362000c1e1b00 */
        /* <DEDUP_REMOVED lines=15> */
[----:B------:R1:W5:Y:S02]  /*1f80*/  @!P0 LDG.E.64 R52, [R4.64+0x50] ;  /* 0x0000500604348981 */ /* 0x000364000c1e1b00 */
.L_x_70:
[----:B------:R-:W-:Y:S05]  /*1f90*/  BSYNC B0 ;  /* 0x0000000000007941 */ /* 0x000fea0003800000 */
.L_x_69:
[----:B------:R2:W3:Y:S04]  /*1fa0*/  SHFL.IDX PT, R65, R14, RZ, 0x1e1f ;  /* 0x001e1fff0e417589 */ /* 0x0004e800000e0000 */
[----:B------:R2:W4:Y:S01]  /*1fb0*/  SHFL.IDX PT, R64, R15, RZ, 0x1e1f ;  /* 0x001e1fff0f407589 */ /* 0x00052200000e0000 */
[----:B------:R-:W-:-:S05]  /*1fc0*/  @P1 BRA `(.L_x_71) ;  /* 0x0000371000001947 */ /* 0x000fca0003800000 */
[----:B-----5:R-:W-:Y:S01]  /*1fd0*/  MOV R0, R19 ;  /* 0x0000001300007202 */ /* 0x020fe20000000f00 */
[----:B-1----:R-:W-:Y:S01]  /*1fe0*/  IMAD.MOV.U32 R8, RZ, RZ, R20 ;  /* 0x000000ffff087224 */ /* 0x002fe200078e0014 */
[----:B------:R-:W-:Y:S01]  /*1ff0*/  ISETP.GE.AND P0, PT, R24, c[0x0][0x1d4], PT ;  /* 0x0000750018007a0c */ /* 0x000fe20003f06270 */
[----:B------:R-:W-:Y:S01]  /*2000*/  IMAD.MOV.U32 R5, RZ, RZ, R21 ;  /* 0x000000ffff057224 */ /* 0x000fe200078e0015 */
[----:B------:R-:W-:Y:S01]  /*2010*/  BSSY B0, `(.L_x_72) ;  /* 0x0000057000007945 */ /* 0x000fe20003800000 */
[----:B------:R-:W-:Y:S03]  /*2020*/  IMAD.MOV.U32 R4, RZ, RZ, R18 ;  /* 0x000000ffff047224 */ /* 0x000fe600078e0012 */
[----:B------:R-:W-:Y:S01]  /*2030*/  PRMT R29, R5, 0x5410, R8 ;  /* 0x00005410051d7816 */ /* 0x000fe20000000008 */
[----:B------:R-:W-:Y:S01]  /*2040*/  IMAD.MOV.U32 R8, RZ, RZ, R16 ;  /* 0x000000ffff087224 */ /* 0x000fe200078e0010 */
[----:B------:R-:W-:Y:S01]  /*2050*/  PRMT R28, R0, 0x5410, R4 ;  /* 0x00005410001c7816 */ /* 0x000fe20000000004 */
[----:B------:R-:W-:Y:S01]  /*2060*/  IMAD.MOV.U32 R5, RZ, RZ, R17 ;  /* 0x000000ffff057224 */ /* 0x000fe200078e0011 */
[----:B------:R-:W-:Y:S01]  /*2070*/  MOV R4, R12 ;  /* 0x0000000c00047202 */ /* 0x000fe20000000f00 */
[----:B------:R-:W-:Y:S03]  /*2080*/  IMAD.MOV.U32 R0, RZ, RZ, R13 ;  /* 0x000000ffff007224 */ /* 0x000fe600078e000d */
[----:B------:R-:W-:Y:S01]  /*2090*/  PRMT R23, R5, 0x5410, R8 ;  /* 0x0000541005177816 */ /* 0x000fe20000000008 */
[----:B------:R-:W-:Y:S01]  /*20a0*/  IMAD.MOV.U32 R8, RZ, RZ, R52 ;  /* 0x000000ffff087224 */ /* 0x000fe200078e0034 */
[----:B------:R-:W-:Y:S01]  /*20b0*/  PRMT R22, R0, 0x5410, R4 ;  /* 0x0000541000167816 */ /* 0x000fe20000000004 */
[----:B------:R-:W-:Y:S01]  /*20c0*/  IMAD.MOV.U32 R4, RZ, RZ, R6 ;  /* 0x000000ffff047224 */ /* 0x000fe200078e0006 */
[----:B------:R-:W-:Y:S01]  /*20d0*/  MOV R0, R7 ;  /* 0x0000000700007202 */ /* 0x000fe20000000f00 */
[----:B------:R-:W-:Y:S03]  /*20e0*/  IMAD.MOV.U32 R5, RZ, RZ, R53 ;  /* 0x000000ffff057224 */ /* 0x000fe600078e0035 */
[----:B--2---:R-:W-:Y:S01]  /*20f0*/  PRMT R15, R0, 0x5410, R4 ;  /* 0x00005410000f7816 */ /* 0x004fe20000000004 */
[----:B------:R-:W-:Y:S01]  /*2100*/  IMAD.MOV.U32 R4, RZ, RZ, R48 ;  /* 0x000000ffff047224 */ /* 0x000fe200078e0030 */
[----:B------:R-:W-:Y:S01]  /*2110*/  PRMT R57, R8, 0x5410, R5 ;  /* 0x0000541008397816 */ /* 0x000fe20000000005 */
[----:B------:R-:W-:Y:S01]  /*2120*/  IMAD.MOV.U32 R5, RZ, RZ, R51 ;  /* 0x000000ffff057224 */ /* 0x000fe200078e0033 */
[----:B------:R-:W-:Y:S02]  /*2130*/  MOV R8, R50 ;  /* 0x0000003200087202 */ /* 0x000fe40000000f00 */
[----:B------:R-:W-:Y:S02]  /*2140*/  MOV R0, R49 ;  /* 0x0000003100007202 */ /* 0x000fe40000000f00 */
[----:B------:R-:W-:Y:S01]  /*2150*/  PRMT R56, R8, 0x5410, R5 ;  /* 0x0000541008387816 */ /* 0x000fe20000000005 */
[----:B------:R-:W-:Y:S01]  /*2160*/  IMAD.MOV.U32 R8, RZ, RZ, R46 ;  /* 0x000000ffff087224 */ /* 0x000fe200078e002e */
[----:B------:R-:W-:Y:S01]  /*2170*/  PRMT R55, R4, 0x5410, R0 ;  /* 0x0000541004377816 */ /* 0x000fe20000000000 */
[----:B------:R-:W-:Y:S01]  /*2180*/  IMAD.MOV.U32 R5, RZ, RZ, R47 ;  /* 0x000000ffff057224 */ /* 0x000fe200078e002f */
[----:B------:R-:W-:Y:S01]  /*2190*/  MOV R4, R44 ;  /* 0x0000002c00047202 */ /* 0x000fe20000000f00 */
[----:B------:R-:W-:Y:S03]  /*21a0*/  IMAD.MOV.U32 R0, RZ, RZ, R45 ;  /* 0x000000ffff007224 */ /* 0x000fe600078e002d */
[----:B------:R-:W-:Y:S02]  /*21b0*/  PRMT R54, R8, 0x5410, R5 ;  /* 0x0000541008367816 */ /* 0x000fe40000000005 */
[----:B------:R-:W-:Y:S01]  /*21c0*/  PRMT R43, R4, 0x5410, R0 ;  /* 0x00005410042b7816 */ /* 0x000fe20000000000 */
[----:B------:R-:W-:-:S05]  /*21d0*/  @P0 BRA `(.L_x_73) ;  /* 0x000003a000000947 */ /* 0x000fca0003800000 */
[C---:B----4-:R-:W-:Y:S01]  /*21e0*/  LEA R58, P0, R24.reuse, R64, 0x1 ;  /* 0x00000040183a7211 */ /* 0x050fe200078008ff */
[----:B------:R-:W1:Y:S01]  /*21f0*/  LDS.128 R8, [R81+0x3000] ;  /* 0x0030000051087984 */ /* 0x000e620000000c00 */
[----:B------:R-:W-:Y:S01]  /*2200*/  MOV R4, R2 ;  /* 0x0000000200047202 */ /* 0x000fe20000000f00 */
[----:B------:R-:W-:Y:S01]  /*2210*/  IMAD.MOV.U32 R30, RZ, RZ, R38 ;  /* 0x000000ffff1e7224 */ /* 0x000fe200078e0026 */
[----:B---3--:R-:W-:Y:S01]  /*2220*/  LEA.HI.X R59, R24, R65, R25, 0x1, P0 ;  /* 0x00000041183b7211 */ /* 0x008fe200000f0c19 */
[--C-:B------:R-:W-:Y:S01]  /*2230*/  IMAD.MOV.U32 R40, RZ, RZ, R39.reuse ;  /* 0x000000ffff287224 */ /* 0x100fe200078e0027 */
[----:B------:R-:W-:Y:S11]  /*2240*/  ISETP.GE.AND P0, PT, R32, c[0x0][0x27c], PT ;  /* 0x00009f0020007a0c */ /* 0x000ff60003f06270 */
[----:B------:R-:W-:Y:S02]  /*2250*/  @!UPT UIADD3 URZ, URZ, URZ, URZ ;  /* 0x0000003f3f3ff290 */ /* 0x000fe4000fffe03f */
[----:B------:R-:W-:Y:S02]  /*2260*/  @!P0 SHF.R.U64 R38, R38, 0x10, R39 ;  /* 0x0000001026268819 */ /* 0x000fe40000001227 */
[--C-:B------:R-:W-:Y:S01]  /*2270*/  @!P0 SHF.R.U64 R5, R2, 0x10, R3.reuse ;  /* 0x0000001002058819 */ /* 0x100fe20000001203 */
[----:B------:R-:W-:Y:S01]  /*2280*/  IMAD.MOV.U32 R2, RZ, RZ, R3 ;  /* 0x000000ffff027224 */ /* 0x000fe200078e0003 */
[----:B------:R-:W-:Y:S02]  /*2290*/  @!P0 SHF.R.U32.HI R14, RZ, 0x10, R39 ;  /* 0x00000010ff0e8819 */ /* 0x000fe40000011627 */
[----:B------:R-:W-:Y:S02]  /*22a0*/  @!P0 SHF.R.U32.HI R0, RZ, 0x10, R3 ;  /* 0x00000010ff008819 */ /* 0x000fe40000011603 */
[----:B------:R-:W-:Y:S02]  /*22b0*/  @!P0 PRMT R38, R30, 0x5410, R38 ;  /* 0x000054101e268816 */ /* 0x000fe40000000026 */
[----:B------:R-:W-:Y:S02]  /*22c0*/  @!P0 PRMT R4, R4, 0x5410, R5 ;  /* 0x0000541004048816 */ /* 0x000fe40000000005 */
[----:B------:R-:W-:Y:S01]  /*22d0*/  @!P0 PRMT R41, R40, 0x5410, R14 ;  /* 0x0000541028298816 */ /* 0x000fe2000000000e */
[----:B------:R-:W-:Y:S01]  /*22e0*/  @!P0 IMAD.U32 R5, R38, 0x10000, RZ ;  /* 0x0001000026058824 */ /* 0x000fe200078e00ff */
[----:B------:R-:W-:Y:S02]  /*22f0*/  @!P0 PRMT R14, R2, 0x5410, R0 ;  /* 0x00005410020e8816 */ /* 0x000fe40000000000 */
[----:B------:R-:W-:Y:S02]  /*2300*/  @!P0 SHF.L.U32 R3, R4, 0x10, RZ ;  /* 0x0000001004038819 */ /* 0x000fe400000006ff */
[----:B------:R-:W-:Y:S02]  /*2310*/  @!P0 LOP3.LUT R38, R38, 0xffff0000, RZ, 0xc0, !PT ;  /* 0xffff000026268812 */ /* 0x000fe400078ec0ff */
[----:B------:R-:W-:Y:S01]  /*2320*/  @!P0 LOP3.LUT R4, R4, 0xffff0000, RZ, 0xc0, !PT ;  /* 0xffff000004048812 */ /* 0x000fe200078ec0ff */
[C---:B-1----:R-:W-:Y:S01]  /*2330*/  @!P0 IMAD.U32 R30, R8.reuse, 0x10000, RZ ;  /* 0x00010000081e8824 */ /* 0x042fe200078e00ff */
[----:B------:R-:W-:Y:S01]  /*2340*/  @!P0 LOP3.LUT R0, R8, 0xffff0000, RZ, 0xc0, !PT ;  /* 0xffff000008008812 */ /* 0x000fe200078ec0ff */
[C---:B------:R-:W-:Y:S01]  /*2350*/  @!P0 IMAD.U32 R39, R9.reuse, 0x10000, RZ ;  /* 0x0001000009278824 */ /* 0x040fe200078e00ff */
[----:B------:R-:W-:Y:S03]  /*2360*/  @!P0 LOP3.LUT R2, R9, 0xffff0000, RZ, 0xc0, !PT ;  /* 0xffff000009028812 */ /* 0x000fe600078ec0ff */
[C---:B------:R-:W-:Y:S02]  /*2370*/  @!P0 FMUL.FTZ R40, R0.reuse, R5 ;  /* 0x0000000500288220 */ /* 0x040fe40000410000 */
[-C--:B------:R-:W-:Y:S02]  /*2380*/  @!P0 FMUL.FTZ R0, R0, R3.reuse ;  /* 0x0000000300008220 */ /* 0x080fe40000410000 */
[----:B------:R-:W-:Y:S02]  /*2390*/  @!P0 FMUL.FTZ R42, R2, R38 ;  /* 0x00000026022a8220 */ /* 0x000fe40000410000 */
[----:B------:R-:W-:Y:S01]  /*23a0*/  @!P0 FFMA.FTZ R63, R30, R3, -R40 ;  /* 0x000000031e3f8223 */ /* 0x000fe20000010828 */
[----:B------:R-:W-:Y:S01]  /*23b0*/  @!P0 LOP3.LUT R3, R10, 0xffff0000, RZ, 0xc0, !PT ;  /* 0xffff00000a038812 */ /* 0x000fe200078ec0ff */
[----:B------:R-:W-:Y:S01]  /*23c0*/  @!P0 FFMA.FTZ R0, R5, R30, R0 ;  /* 0x0000001e05008223 */ /* 0x000fe20000010000 */
[C---:B------:R-:W-:Y:S01]  /*23d0*/  @!P0 SHF.L.U32 R30, R41.reuse, 0x10, RZ ;  /* 0x00000010291e8819 */ /* 0x040fe200000006ff */
[----:B------:R-:W-:Y:S01]  /*23e0*/  @!P0 IMAD.U32 R5, R14, 0x10000, RZ ;  /* 0x000100000e058824 */ /* 0x000fe200078e00ff */
[----:B------:R-:W-:Y:S01]  /*23f0*/  @!P0 LOP3.LUT R41, R41, 0xffff0000, RZ, 0xc0, !PT ;  /* 0xffff000029298812 */ /* 0x000fe200078ec0ff */
[-C--:B------:R-:W-:Y:S01]  /*2400*/  @!P0 FMUL.FTZ R2, R2, R4.reuse ;  /* 0x0000000402028220 */ /* 0x080fe20000410000 */
[----:B------:R-:W-:Y:S01]  /*2410*/  @!P0 F2FP.BF16.PACK_AB R0, R0, R63 ;  /* 0x0000003f0000823e */ /* 0x000fe200000010ff */
[----:B------:R-:W-:Y:S01]  /*2420*/  @!P0 FFMA.FTZ R62, R39, R4, -R42 ;  /* 0x00000004273e8223 */ /* 0x000fe2000001082a */
[----:B------:R-:W-:Y:S01]  /*2430*/  @!P0 LOP3.LUT R4, R11, 0xffff0000, RZ, 0xc0, !PT ;  /* 0xffff00000b048812 */ /* 0x000fe200078ec0ff */
[----:B------:R-:W-:Y:S01]  /*2440*/  @!P0 IMAD.U32 R40, R10, 0x10000, RZ ;  /* 0x000100000a288824 */ /* 0x000fe200078e00ff */
[----:B------:R-:W-:Y:S01]  /*2450*/  @!P0 LOP3.LUT R14, R14, 0xffff0000, RZ, 0xc0, !PT ;  /* 0xffff00000e0e8812 */ /* 0x000fe200078ec0ff */
[----:B------:R-:W-:Y:S01]  /*2460*/  @!P0 FMUL.FTZ R60, R3, R30 ;  /* 0x0000001e033c8220 */ /* 0x000fe20000410000 */
[----:B------:R-:W-:Y:S01]  /*2470*/  @!P0 SHF.L.U32 R42, R11, 0x10, RZ ;  /* 0x000000100b2a8819 */ /* 0x000fe200000006ff */
[----:B------:R-:W-:Y:S02]  /*2480*/  @!P0 FMUL.FTZ R3, R3, R5 ;  /* 0x0000000503038220 */ /* 0x000fe40000410000 */
[C---:B------:R-:W-:Y:S02]  /*2490*/  @!P0 FMUL.FTZ R61, R4.reuse, R41 ;  /* 0x00000029043d8220 */ /* 0x040fe40000410000 */
[----:B------:R-:W-:Y:S02]  /*24a0*/  @!P0 FMUL.FTZ R4, R4, R14 ;  /* 0x0000000e04048220 */ /* 0x000fe40000410000 */
[----:B------:R-:W-:Y:S02]  /*24b0*/  @!P0 FFMA.FTZ R2, R38, R39, R2 ;  /* 0x0000002726028223 */ /* 0x000fe40000010002 */
[----:B------:R-:W-:Y:S02]  /*24c0*/  @!P0 FFMA.FTZ R3, R30, R40, R3 ;  /* 0x000000281e038223 */ /* 0x000fe40000010003 */
[----:B------:R-:W-:Y:S01]  /*24d0*/  @!P0 FFMA.FTZ R60, R40, R5, -R60 ;  /* 0x00000005283c8223 */ /* 0x000fe2000001083c */
[----:B------:R-:W-:Y:S01]  /*24e0*/  @!P0 F2FP.BF16.PACK_AB R2, R2, R62 ;  /* 0x0000003e0202823e */ /* 0x000fe200000010ff */
[----:B------:R-:W-:Y:S02]  /*24f0*/  @!P0 FFMA.FTZ R61, R42, R14, -R61 ;  /* 0x0000000e2a3d8223 */ /* 0x000fe4000001083d */
[----:B------:R-:W-:Y:S01]  /*2500*/  @!P0 FFMA.FTZ R4, R41, R42, R4 ;  /* 0x0000002a29048223 */ /* 0x000fe20000010004 */
[----:B------:R-:W-:Y:S01]  /*2510*/  @!P0 F2FP.BF16.PACK_AB R3, R3, R60 ;  /* 0x0000003c0303823e */ /* 0x000fe200000010ff */
[----:B------:R-:W-:Y:S01]  /*2520*/  @!P0 IMAD.MOV.U32 R8, RZ, RZ, R0 ;  /* 0x000000ffff088224 */ /* 0x000fe200078e0000 */
[----:B------:R-:W-:Y:S02]  /*2530*/  @!P0 MOV R9, R2 ;  /* 0x0000000200098202 */ /* 0x000fe40000000f00 */
[----:B------:R-:W-:Y:S01]  /*2540*/  @!P0 F2FP.BF16.PACK_AB R4, R4, R61 ;  /* 0x0000003d0404823e */ /* 0x000fe200000010ff */
[----:B------:R-:W-:Y:S03]  /*2550*/  @!P0 IMAD.MOV.U32 R10, RZ, RZ, R3 ;  /* 0x000000ffff0a8224 */ /* 0x000fe600078e0003 */
[----:B------:R-:W-:Y:S05]  /*2560*/  @!P0 MOV R11, R4 ;  /* 0x00000004000b8202 */ /* 0x000fea0000000f00 */
[----:B------:R1:W-:Y:S02]  /*2570*/  ST.E.128 [R58.64], R8 ;  /* 0x000000083a007985 */ /* 0x0003e4000c101d06 */
.L_x_73:
[----:B------:R-:W-:Y:S05]  /*2580*/  BSYNC B0 ;  /* 0x0000000000007941 */ /* 0x000fea0003800000 */
.L_x_72:
[----:B------:R-:W-:Y:S01]  /*2590*/  ISETP.GE.AND P0, PT, R27, c[0x0][0x1d4], PT ;  /* 0x000075001b007a0c */ /* 0x000fe20003f06270 */
[----:B------:R-:W-:Y:S01]  /*25a0*/  @!UPT UIADD3 URZ, URZ, URZ, URZ ;  /* 0x0000003f3f3ff290 */ /* 0x000fe2000fffe03f */
[----:B------:R-:W-:Y:S11]  /*25b0*/  BSSY B0, `(.L_x_74) ;  /* 0x0000038000007945 */ /* 0x000ff60003800000 */
[----:B------:R-:W-:-:S05]  /*25c0*/  @P0 BRA `(.L_x_75) ;  /* 0x0000036000000947 */ /* 0x000fca0003800000 */
[C---:B----4-:R-:W-:Y:S01]  /*25d0*/  LEA R40, P0, R87.reuse, R64, 0x1 ;  /* 0x0000004057287211 */ /* 0x050fe200078008ff */
[----:B-1----:R-:W1:Y:S03]  /*25e0*/  LDS.128 R8, [R82+0x3000] ;  /* 0x0030000052087984 */ /* 0x002e660000000c00 */
[----:B---3--:R-:W-:Y:S02]  /*25f0*/  LEA.HI.X R41, R87, R65, R102, 0x1, P0 ;  /* 0x0000004157297211 */ /* 0x008fe400000f0c66 */
[----:B------:R-:W-:Y:S11]  /*2600*/  ISETP.GE.AND P0, PT, R36, c[0x0][0x27c], PT ;  /* 0x00009f0024007a0c */ /* 0x000ff60003f06270 */
[----:B------:R-:W-:Y:S02]  /*2610*/  @!UPT UIADD3 URZ, URZ, URZ, URZ ;  /* 0x0000003f3f3ff290 */ /* 0x000fe4000fffe03f */
[----:B------:R-:W-:Y:S02]  /*2620*/  @!P0 SHF.R.U64 R4, R44, 0x10, R45 ;  /* 0x000000102c048819 */ /* 0x000fe4000000122d */
[--C-:B------:R-:W-:Y:S02]  /*2630*/  @!P0 SHF.R.U64 R0, R6, 0x10, R7.reuse ;  /* 0x0000001006008819 */ /* 0x100fe40000001207 */
[----:B------:R-:W-:Y:S02]  /*2640*/  @!P0 PRMT R4, R43, 0x5410, R4 ;  /* 0x000054102b048816 */ /* 0x000fe40000000004 */
[C---:B------:R-:W-:Y:S02]  /*2650*/  @!P0 PRMT R0, R15.reuse, 0x5432, R0 ;  /* 0x000054320f008816 */ /* 0x040fe40000000000 */
[----:B------:R-:W-:Y:S01]  /*2660*/  @!P0 SHF.R.U32.HI R6, RZ, 0x10, R7 ;  /* 0x00000010ff068819 */ /* 0x000fe20000011607 */
[----:B------:R-:W-:Y:S01]  /*2670*/  @!P0 IMAD.U32 R7, R4, 0x10000, RZ ;  /* 0x0001000004078824 */ /* 0x000fe200078e00ff */
[----:B------:R-:W-:Y:S01]  /*2680*/  @!P0 SHF.R.U32.HI R38, RZ, 0x10, R45 ;  /* 0x00000010ff268819 */ /* 0x000fe2000001162d */
[----:B------:R-:W-:Y:S01]  /*2690*/  @!P0 IMAD.U32 R5, R0, 0x10000, RZ ;  /* 0x0001000000058824 */ /* 0x000fe200078e00ff */
[----:B------:R-:W-:Y:S02]  /*26a0*/  @!P0 PRMT R6, R15, 0x5410, R6 ;  /* 0x000054100f068816 */ /* 0x000fe40000000006 */
[----:B------:R-:W-:Y:S02]  /*26b0*/  @!P0 LOP3.LUT R15, R4, 0xffff0000, RZ, 0xc0, !PT ;  /* 0xffff0000040f8812 */ /* 0x000fe400078ec0ff */
[----:B------:R-:W-:Y:S02]  /*26c0*/  @!P0 LOP3.LUT R4, R0, 0xffff0000, RZ, 0xc0, !PT ;  /* 0xffff000000048812 */ /* 0x000fe400078ec0ff */
[----:B------:R-:W-:Y:S01]  /*26d0*/  @!P0 PRMT R38, R43, 0x5432, R38 ;  /* 0x000054322b268816 */ /* 0x000fe20000000026 */
[C---:B-1----:R-:W-:Y:S01]  /*26e0*/  @!P0 IMAD.U32 R14, R8.reuse, 0x10000, RZ ;  /* 0x00010000080e8824 */ /* 0x042fe200078e00ff */
[----:B------:R-:W-:Y:S02]  /*26f0*/  @!P0 LOP3.LUT R2, R8, 0xffff0000, RZ, 0xc0, !PT ;  /* 0xffff000008028812 */ /* 0x000fe400078ec0ff */
[C---:B------:R-:W-:Y:S02]  /*2700*/  @!P0 LOP3.LUT R3, R9.reuse, 0xffff0000, RZ, 0xc0, !PT ;  /* 0xffff000009038812 */ /* 0x040fe400078ec0ff */
[----:B------:R-:W-:Y:S01]  /*2710*/  @!P0 SHF.L.U32 R30, R9, 0x10, RZ ;  /* 0x00000010091e8819 */ /* 0x000fe200000006ff */
[C---:B------:R-:W-:Y:S02]  /*2720*/  @!P0 FMUL.FTZ R39, R2.reuse, R7 ;  /* 0x0000000702278220 */ /* 0x040fe40000410000 */
[----:B------:R-:W-:Y:S02]  /*2730*/  @!P0 FMUL.FTZ R0, R2, R5 ;  /* 0x0000000502008220 */ /* 0x000fe40000410000 */
[C---:B------:R-:W-:Y:S02]  /*2740*/  @!P0 FMUL.FTZ R42, R3.reuse, R15 ;  /* 0x0000000f032a8220 */ /* 0x040fe40000410000 */
[----:B------:R-:W-:Y:S01]  /*2750*/  @!P0 FFMA.FTZ R45, R14, R5, -R39 ;  /* 0x000000050e2d8223 */ /* 0x000fe20000010827 */
[----:B------:R-:W-:Y:S01]  /*2760*/  @!P0 SHF.L.U32 R5, R6, 0x10, RZ ;  /* 0x0000001006058819 */ /* 0x000fe200000006ff */
[----:B------:R-:W-:Y:S01]  /*2770*/  @!P0 FMUL.FTZ R2, R3, R4 ;  /* 0x0000000403028220 */ /* 0x000fe20000410000 */
[----:B------:R-:W-:Y:S01]  /*2780*/  @!P0 LOP3.LUT R3, R10, 0xffff0000, RZ, 0xc0, !PT ;  /* 0xffff00000a038812 */ /* 0x000fe200078ec0ff */
[----:B------:R-:W-:Y:S01]  /*2790*/  @!P0 FFMA.FTZ R0, R7, R14, R0 ;  /* 0x0000000e07008223 */ /* 0x000fe20000010000 */
[----:B------:R-:W-:Y:S01]  /*27a0*/  @!P0 LOP3.LUT R6, R6, 0xffff0000, RZ, 0xc0, !PT ;  /* 0xffff000006068812 */ /* 0x000fe200078ec0ff */
[C---:B------:R-:W-:Y:S01]  /*27b0*/  @!P0 IMAD.U32 R7, R38.reuse, 0x10000, RZ ;  /* 0x0001000026078824 */ /* 0x040fe200078e00ff */
[----:B------:R-:W-:Y:S01]  /*27c0*/  @!P0 LOP3.LUT R38, R38, 0xffff0000, RZ, 0xc0, !PT ;  /* 0xffff000026268812 */ /* 0x000fe200078ec0ff */
[----:B------:R-:W-:Y:S01]  /*27d0*/  @!P0 FFMA.FTZ R44, R30, R4, -R42 ;  /* 0x000000041e2c8223 */ /* 0x000fe2000001082a */
[----:B------:R-:W-:Y:S01]  /*27e0*/  @!P0 LOP3.LUT R4, R11, 0xffff0000, RZ, 0xc0, !PT ;  /* 0xffff00000b048812 */ /* 0x000fe200078ec0ff */
[----:B------:R-:W-:Y:S01]  /*27f0*/  @!P0 IMAD.U32 R14, R10, 0x10000, RZ ;  /* 0x000100000a0e8824 */ /* 0x000fe200078e00ff */
[----:B------:R-:W-:Y:S01]  /*2800*/  @!P0 F2FP.BF16.PACK_AB R0, R0, R45 ;  /* 0x0000002d0000823e */ /* 0x000fe200000010ff */
[C---:B------:R-:W-:Y:S02]  /*2810*/  @!P0 FMUL.FTZ R42, R3.reuse, R7 ;  /* 0x00000007032a8220 */ /* 0x040fe40000410000 */
[-C--:B------:R-:W-:Y:S02]  /*2820*/  @!P0 FMUL.FTZ R3, R3, R5.reuse ;  /* 0x0000000503038220 */ /* 0x080fe40000410000 */
[----:B------:R-:W-:Y:S02]  /*2830*/  @!P0 IMAD.U32 R39, R11, 0x10000, RZ ;  /* 0x000100000b278824 */ /* 0x000fe400078e00ff */
        /* <DEDUP_REMOVED lines=15> */
.L_x_75:
[----:B------:R-:W-:Y:S05]  /*2930*/  BSYNC B0 ;  /* 0x0000000000007941 */ /* 0x000fea0003800000 */
.L_x_74:
        /* <DEDUP_REMOVED lines=11> */
[----:B------:R-:W-:Y:S02]  /*29f0*/  @!P0 SHF.R.U32.HI R2, RZ, 0x10, R13 ;  /* 0x00000010ff028819 */ /* 0x000fe4000001160d */
[----:B------:R-:W-:Y:S02]  /*2a00*/  @!P0 PRMT R13, R54, 0x5410, R3 ;  /* 0x00005410360d8816 */ /* 0x000fe40000000003 */
[C---:B------:R-:W-:Y:S02]  /*2a10*/  @!P0 PRMT R0, R22.reuse, 0x5432, R0 ;  /* 0x0000543216008816 */ /* 0x040fe40000000000 */
[----:B------:R-:W-:Y:S01]  /*2a20*/  @!P0 PRMT R5, R22, 0x5410, R2 ;  /* 0x0000541016058816 */ /* 0x000fe20000000002 */
[C---:B------:R-:W-:Y:S01]  /*2a30*/  @!P0 IMAD.U32 R7, R13.reuse, 0x10000, RZ ;  /* 0x000100000d078824 */ /* 0x040fe200078e00ff */
[----:B------:R-:W-:Y:S01]  /*2a40*/  @!P0 SHF.R.U32.HI R15, RZ, 0x10, R47 ;  /* 0x00000010ff0f8819 */ /* 0x000fe2000001162f */
[C---:B------:R-:W-:Y:S01]  /*2a50*/  @!P0 IMAD.U32 R6, R0.reuse, 0x10000, RZ ;  /* 0x0001000000068824 */ /* 0x040fe200078e00ff */
        /* <DEDUP_REMOVED lines=8> */
[-C--:B------:R-:W-:Y:S02]  /*2ae0*/  @!P0 FMUL.FTZ R0, R2, R6.reuse ;  /* 0x0000000602008220 */ /* 0x080fe40000410000 */
[----:B------:R-:W-:Y:S02]  /*2af0*/  @!P0 FMUL.FTZ R30, R3, R13 ;  /* 0x0000000d031e8220 */ /* 0x000fe40000410000 */
        /* <DEDUP_REMOVED lines=13> */
[----:B------:R-:W-:Y:S02]  /*2bd0*/  @!P0 FMUL.FTZ R3, R3, R6 ;  /* 0x0000000603038220 */ /* 0x000fe40000410000 */
        /* <DEDUP_REMOVED lines=16> */
.L_x_77:
[----:B------:R-:W-:Y:S05]  /*2ce0*/  BSYNC B0 ;  /* 0x0000000000007941 */ /* 0x000fea0003800000 */
.L_x_76:
[----:B------:R-:W-:Y:S01]  /*2cf0*/  ISETP.GE.AND P0, PT, R95, c[0x0][0x1d4], PT ;  /* 0x000075005f007a0c */ /* 0x000fe20003f06270 */
[----:B------:R-:W-:Y:S01]  /*2d00*/  @!UPT UIADD3 URZ, URZ, URZ, URZ ;  /* 0x0000003f3f3ff290 */ /* 0x000fe2000fffe03f */
[----:B------:R-:W-:Y:S11]  /*2d10*/  BSSY B0, `(.L_x_78) ;  /* 0x0000038000007945 */ /* 0x000ff60003800000 */
[----:B------:R-:W-:-:S05]  /*2d20*/  @P0 BRA `(.L_x_79) ;  /* 0x0000036000000947 */ /* 0x000fca0003800000 */
[C---:B-1--4-:R-:W-:Y:S01]  /*2d30*/  LEA R38, P0, R90.reuse, R64, 0x1 ;  /* 0x000000405a267211 */ /* 0x052fe200078008ff */
[----:B------:R-:W1:Y:S03]  /*2d40*/  LDS.128 R8, [R82+0x4000] ;  /* 0x0040000052087984 */ /* 0x000e660000000c00 */
        /* <DEDUP_REMOVED lines=52> */
.L_x_79:
[----:B------:R-:W-:Y:S05]  /*3090*/  BSYNC B0 ;  /* 0x0000000000007941 */ /* 0x000fea0003800000 */
.L_x_78:
        /* <DEDUP_REMOVED lines=58> */
.L_x_81:
[----:B------:R-:W-:Y:S05]  /*3440*/  BSYNC B0 ;  /* 0x0000000000007941 */ /* 0x000fea0003800000 */
.L_x_80:
[----:B------:R-:W-:Y:S11]  /*3450*/  ISETP.GE.AND P0, PT, R93, c[0x0][0x1d4], PT ;  /* 0x000075005d007a0c */ /* 0x000ff60003f06270 */
[----:B------:R-:W-:Y:S02]  /*3460*/  @!UPT UIADD3 URZ, URZ, URZ, URZ ;  /* 0x0000003f3f3ff290 */ /* 0x000fe4000fffe03f */
        /* <DEDUP_REMOVED lines=54> */
[----:B------:R1:W-:Y:S01]  /*37d0*/  ST.E.128 [R22.64], R8 ;  /* 0x0000000816007985 */ /* 0x0003e2000c101d06 */
[----:B------:R-:W-:-:S05]  /*37e0*/  BRA `(.L_x_71) ;  /* 0x00001ef000007947 */ /* 0x000fca0003800000 */
.L_x_68:
        /* <DEDUP_REMOVED lines=37> */
[----:B------:R1:W5:Y:S04]  /*3a40*/  @!P0 LDG.E.128 R4, [R8.64] ;  /* 0x0000000608048981 */ /* 0x000368000c1e1d00 */
[----:B------:R1:W5:Y:S01]  /*3a50*/  @!P0 LDG.E.128 R40, [R2.64] ;  /* 0x0000000602288981 */ /* 0x000362000c1e1d00 */
[----:B------:R-:W-:Y:S11]  /*3a60*/  ISETP.GE.AND P0, PT, R27, c[0x0][0x27c], PT ;  /* 0x00009f001b007a0c */ /* 0x000ff60003f06270 */
[----:B------:R-:W-:Y:S02]  /*3a70*/  @!UPT UIADD3 URZ, URZ, URZ, URZ ;  /* 0x0000003f3f3ff290 */ /* 0x000fe4000fffe03f */
[----:B------:R1:W5:Y:S04]  /*3a80*/  @!P0 LDG.E.128 R16, [R8.64+0x20] ;  /* 0x0000200608108981 */ /* 0x000368000c1e1d00 */
[----:B------:R1:W5:Y:S01]  /*3a90*/  @!P0 LDG.E.128 R56, [R2.64+0x20] ;  /* 0x0000200602388981 */ /* 0x000362000c1e1d00 */
[----:B------:R-:W-:Y:S11]  /*3aa0*/  ISETP.GE.AND P0, PT, R26, c[0x0][0x27c], PT ;  /* 0x00009f001a007a0c */ /* 0x000ff60003f06270 */
[----:B------:R-:W-:Y:S02]  /*3ab0*/  @!UPT UIADD3 URZ, URZ, URZ, URZ ;  /* 0x0000003f3f3ff290 */ /* 0x000fe4000fffe03f */
[----:B------:R1:W5:Y:S04]  /*3ac0*/  @!P0 LDG.E.128 R20, [R8.64+0x40] ;  /* 0x0000400608148981 */ /* 0x000368000c1e1d00 */
[----:B------:R1:W5:Y:S02]  /*3ad0*/  @!P0 LDG.E.128 R60, [R2.64+0x40] ;  /* 0x00004006023c8981 */ /* 0x000364000c1e1d00 */
.L_x_83:
[----:B------:R-:W-:Y:S05]  /*3ae0*/  BSYNC B0 ;  /* 0x0000000000007941 */ /* 0x000fea0003800000 */
.L_x_82:
[----:B------:R2:W3:Y:S04]  /*3af0*/  SHFL.IDX PT, R69, R14, RZ, 0x1e1f ;  /* 0x001e1fff0e457589 */ /* 0x0004e800000e0000 */
[----:B------:R2:W4:Y:S01]  /*3b00*/  SHFL.IDX PT, R68, R15, RZ, 0x1e1f ;  /* 0x001e1fff0f447589 */ /* 0x00052200000e0000 */
[----:B------:R-:W-:-:S05]  /*3b10*/  @P1 BRA `(.L_x_71) ;  /* 0x00001bc000001947 */ /* 0x000fca0003800000 */
[----:B------:R-:W-:Y:S01]  /*3b20*/  ISETP.GE.AND P0, PT, R24, c[0x0][0x1d4], PT ;  /* 0x0000750018007a0c */ /* 0x000fe20003f06270 */
[----:B-1---5:R-:W-:Y:S01]  /*3b30*/  IMAD.MOV.U32 R8, RZ, RZ, R22 ;  /* 0x000000ffff087224 */ /* 0x022fe200078e0016 */
[----:B------:R-:W-:Y:S01]  /*3b40*/  IADD3 R153, -R154, c[0x0][0x1d4], RZ ;  /* 0x000075009a997a10 */ /* 0x000fe20007ffe1ff */
[----:B------:R-:W-:Y:S01]  /*3b50*/  IMAD.MOV.U32 R3, RZ, RZ, R23 ;  /* 0x000000ffff037224 */ /* 0x000fe200078e0017 */
[----:B------:R-:W-:Y:S01]  /*3b60*/  BSSY B0, `(.L_x_84) ;  /* 0x0000097000007945 */ /* 0x000fe20003800000 */
[----:B------:R-:W-:Y:S02]  /*3b70*/  IMAD.MOV.U32 R2, RZ, RZ, R20 ;  /* 0x000000ffff027224 */ /* 0x000fe400078e0014 */
[----:B------:R-:W-:Y:S01]  /*3b80*/  IMAD.MOV.U32 R0, RZ, RZ, R21 ;  /* 0x000000ffff007224 */ /* 0x000fe200078e0015 */
[----:B------:R-:W-:Y:S01]  /*3b90*/  PRMT R30, R3, 0x5410, R8 ;  /* 0x00005410031e7816 */ /* 0x000fe20000000008 */
[----:B------:R-:W-:Y:S01]  /*3ba0*/  IMAD.MOV.U32 R3, RZ, RZ, R19 ;  /* 0x000000ffff037224 */ /* 0x000fe200078e0013 */
[----:B------:R-:W-:Y:S02]  /*3bb0*/  MOV R8, R18 ;  /* 0x0000001200087202 */ /* 0x000fe40000000f00 */
        /* <DEDUP_REMOVED lines=18> */
[----:B------:R-:W-:Y:S01]  /*3ce0*/  ISETP.NE.AND P2, PT, R151, RZ, PT ;  /* 0x000000ff9700720c */ /* 0x000fe20003f45270 */
[----:B------:R-:W1:Y:S01]  /*3cf0*/  LDS.128 R52, [R134+0x3100] ;  /* 0x0031000086347984 */ /* 0x000e620000000c00 */
[----:B------:R-:W-:Y:S01]  /*3d00*/  ISETP.GE.AND P0, PT, R24, c[0x0][0x27c], PT ;  /* 0x00009f0018007a0c */ /* 0x000fe20003f06270 */
[----:B------:R-:W-:Y:S01]  /*3d10*/  IMAD.MOV.U32 R45, RZ, RZ, R40 ;  /* 0x000000ffff2d7224 */ /* 0x000fe200078e0028 */
[----:B------:R-:W-:Y:S01]  /*3d20*/  SEL R0, R154, R153, !P2 ;  /* 0x000000999a007207 */ /* 0x000fe20005000000 */
[----:B------:R-:W-:Y:S01]  /*3d30*/  IMAD.MOV.U32 R9, RZ, RZ, R4 ;  /* 0x000000ffff097224 */ /* 0x000fe200078e0004 */
[----:B------:R-:W-:Y:S01]  /*3d40*/  MOV R47, R41 ;  /* 0x00000029002f7202 */ /* 0x000fe20000000f00 */
[----:B------:R-:W-:Y:S01]  /*3d50*/  IMAD.MOV.U32 R8, RZ, RZ, R5 ;  /* 0x000000ffff087224 */ /* 0x000fe200078e0005 */
[----:B------:R-:W-:Y:S01]  /*3d60*/  SHF.R.S32.HI R2, RZ, 0x1f, R0 ;  /* 0x0000001fff027819 */ /* 0x000fe20000011400 */
[----:B------:R-:W-:Y:S02]  /*3d70*/  IMAD.MOV.U32 R3, RZ, RZ, R6 ;  /* 0x000000ffff037224 */ /* 0x000fe400078e0006 */
[----:B------:R-:W-:Y:S01]  /*3d80*/  IMAD.MOV.U32 R39, RZ, RZ, R42 ;  /* 0x000000ffff277224 */ /* 0x000fe200078e002a */
[----:B------:R-:W-:Y:S03]  /*3d90*/  LEA.HI R0, R2, R0, RZ, 0x4 ;  /* 0x0000000002007211 */ /* 0x000fe600078f20ff */
[--C-:B------:R-:W-:Y:S02]  /*3da0*/  @!P0 SHF.R.U64 R46, R40, 0x10, R41.reuse ;  /* 0x00000010282e8819 */ /* 0x100fe40000001229 */
[----:B------:R-:W-:Y:S02]  /*3db0*/  LEA.HI.SX32 R0, R0, R144, 0x1c ;  /* 0x0000009000007211 */ /* 0x000fe400078fe2ff */
[----:B------:R-:W-:Y:S02]  /*3dc0*/  @!P0 SHF.R.U32.HI R44, RZ, 0x10, R41 ;  /* 0x00000010ff2c8819 */ /* 0x000fe40000011629 */
[----:B------:R-:W-:Y:S01]  /*3dd0*/  SHF.R.S32.HI R2, RZ, 0x1f, R0 ;  /* 0x0000001fff027819 */ /* 0x000fe20000011400 */
[----:B------:R-:W-:Y:S01]  /*3de0*/  IMAD.SHL.U32 R71, R0, 0x8, RZ ;  /* 0x0000000800477824 */ /* 0x000fe200078e00ff */
[----:B------:R-:W-:Y:S02]  /*3df0*/  @!P0 SHF.R.U64 R10, R4, 0x10, R5 ;  /* 0x00000010040a8819 */ /* 0x000fe40000001205 */
[----:B------:R-:W-:Y:S02]  /*3e00*/  LEA.HI R0, R2, R0, RZ, 0x2 ;  /* 0x0000000002007211 */ /* 0x000fe400078f10ff */
[----:B------:R-:W-:Y:S02]  /*3e10*/  @!P0 SHF.R.U32.HI R38, RZ, 0x10, R43 ;  /* 0x00000010ff268819 */ /* 0x000fe4000001162b */
[----:B------:R-:W-:Y:S01]  /*3e20*/  @!P0 PRMT R45, R45, 0x5410, R46 ;  /* 0x000054102d2d8816 */ /* 0x000fe2000000002e */
[----:B------:R-:W-:Y:S01]  /*3e30*/  IMAD.SHL.U32 R0, R0, 0x200, RZ ;  /* 0x0000020000007824 */ /* 0x000fe200078e00ff */
[----:B------:R-:W-:Y:S02]  /*3e40*/  LOP3.LUT R2, R98, 0x18, R71, 0xf8, !PT ;  /* 0x0000001862027812 */ /* 0x000fe400078ef847 */
[----:B------:R-:W-:Y:S02]  /*3e50*/  @!P0 SHF.R.U32.HI R4, RZ, 0x10, R5 ;  /* 0x00000010ff048819 */ /* 0x000fe40000011605 */
[----:B------:R-:W-:Y:S02]  /*3e60*/  LOP3.LUT R2, R2, R99, RZ, 0x3c, !PT ;  /* 0x0000006302027212 */ /* 0x000fe400078e3cff */
[----:B------:R-:W-:Y:S02]  /*3e70*/  LOP3.LUT R0, R0, 0x7ffff800, RZ, 0xc0, !PT ;  /* 0x7ffff80000007812 */ /* 0x000fe400078ec0ff */
[--C-:B------:R-:W-:Y:S01]  /*3e80*/  @!P0 SHF.R.U64 R5, R6, 0x10, R7.reuse ;  /* 0x0000001006058819 */ /* 0x100fe20000001207 */
[----:B-1----:R-:W-:Y:S01]  /*3e90*/  @!P0 IMAD.U32 R49, R55, 0x10000, RZ ;  /* 0x0001000037318824 */ /* 0x002fe200078e00ff */
[----:B------:R-:W-:Y:S01]  /*3ea0*/  IADD3 R0, R2, R0, R100 ;  /* 0x0000000002007210 */ /* 0x000fe20007ffe064 */
[----:B------:R-:W-:Y:S01]  /*3eb0*/  IMAD.MOV.U32 R2, RZ, RZ, R7 ;  /* 0x000000ffff027224 */ /* 0x000fe200078e0007 */
[----:B------:R-:W-:Y:S02]  /*3ec0*/  @!P0 SHF.R.U64 R40, R42, 0x10, R43 ;  /* 0x000000102a288819 */ /* 0x000fe4000000122b */
[----:B------:R-:W-:Y:S01]  /*3ed0*/  @!P0 PRMT R6, R9, 0x5410, R10 ;  /* 0x0000541009068816 */ /* 0x000fe2000000000a */
[----:B------:R-:W-:Y:S01]  /*3ee0*/  IMAD.SHL.U32 R0, R0, 0x2, RZ ;  /* 0x0000000200007824 */ /* 0x000fe200078e00ff */
[----:B------:R-:W-:Y:S01]  /*3ef0*/  @!P0 PRMT R46, R39, 0x5410, R40 ;  /* 0x00005410272e8816 */ /* 0x000fe20000000028 */
[C---:B------:R-:W-:Y:S01]  /*3f00*/  @!P0 IMAD.U32 R9, R52.reuse, 0x10000, RZ ;  /* 0x0001000034098824 */ /* 0x040fe200078e00ff */
[----:B------:R-:W-:Y:S02]  /*3f10*/  @!P0 LOP3.LUT R39, R52, 0xffff0000, RZ, 0xc0, !PT ;  /* 0xffff000034278812 */ /* 0x000fe400078ec0ff */
[----:B--2---:R1:W2:Y:S01]  /*3f20*/  LDS.128 R12, [R0+0x3100] ;  /* 0x00310000000c7984 */ /* 0x0042a20000000c00 */
[----:B------:R-:W-:Y:S02]  /*3f30*/  @!P0 PRMT R44, R47, 0x5410, R44 ;  /* 0x000054102f2c8816 */ /* 0x000fe4000000002c */
[----:B------:R-:W-:Y:S02]  /*3f40*/  @!P0 LOP3.LUT R47, R54, 0xffff0000, RZ, 0xc0, !PT ;  /* 0xffff0000362f8812 */ /* 0x000fe400078ec0ff */
[----:B------:R-:W-:Y:S02]  /*3f50*/  @!P0 LOP3.LUT R42, R44, 0xffff0000, RZ, 0xc0, !PT ;  /* 0xffff00002c2a8812 */ /* 0x000fe400078ec0ff */
[----:B------:R-:W-:Y:S02]  /*3f60*/  @!P0 LOP3.LUT R51, R55, 0xffff0000, RZ, 0xc0, !PT ;  /* 0xffff000037338812 */ /* 0x000fe400078ec0ff */
[----:B------:R-:W-:Y:S02]  /*3f70*/  MOV R41, R43 ;  /* 0x0000002b00297202 */ /* 0x000fe40000000f00 */
[----:B------:R-:W-:Y:S02]  /*3f80*/  @!P0 LOP3.LUT R43, R53, 0xffff0000, RZ, 0xc0, !PT ;  /* 0xffff0000352b8812 */ /* 0x000fe400078ec0ff */
[----:B------:R-:W-:Y:S01]  /*3f90*/  @!P0 PRMT R50, R41, 0x5410, R38 ;  /* 0x0000541029328816 */ /* 0x000fe20000000026 */
[----:B------:R-:W-:Y:S01]  /*3fa0*/  @!P0 IMAD.U32 R41, R53, 0x10000, RZ ;  /* 0x0001000035298824 */ /* 0x000fe200078e00ff */
[----:B------:R-:W-:Y:S02]  /*3fb0*/  @!P0 LOP3.LUT R38, R45, 0xffff0000, RZ, 0xc0, !PT ;  /* 0xffff00002d268812 */ /* 0x000fe400078ec0ff */
[----:B-1----:R-:W-:Y:S02]  /*3fc0*/  @!P0 SHF.R.U32.HI R0, RZ, 0x10, R7 ;  /* 0x00000010ff008819 */ /* 0x002fe40000011607 */
[----:B------:R-:W-:Y:S02]  /*3fd0*/  @!P0 PRMT R7, R8, 0x5410, R4 ;  /* 0x0000541008078816 */ /* 0x000fe40000000004 */
[----:B------:R-:W-:Y:S02]  /*3fe0*/  @!P0 PRMT R10, R2, 0x5410, R0 ;  /* 0x00005410020a8816 */ /* 0x000fe40000000000 */
[----:B------:R-:W-:Y:S01]  /*3ff0*/  @!P0 PRMT R8, R3, 0x5410, R5 ;  /* 0x0000541003088816 */ /* 0x000fe20000000005 */
[----:B------:R-:W-:Y:S01]  /*4000*/  @!P0 IMAD.U32 R3, R6, 0x10000, RZ ;  /* 0x0001000006038824 */ /* 0x000fe200078e00ff */
[----:B------:R-:W-:Y:S01]  /*4010*/  @!P0 SHF.L.U32 R5, R45, 0x10, RZ ;  /* 0x000000102d058819 */ /* 0x000fe200000006ff */
[----:B------:R-:W-:Y:S01]  /*4020*/  @!P0 IMAD.U32 R45, R54, 0x10000, RZ ;  /* 0x00010000362d8824 */ /* 0x000fe200078e00ff */
[----:B------:R-:W-:Y:S01]  /*4030*/  @!P0 LOP3.LUT R4, R6, 0xffff0000, RZ, 0xc0, !PT ;  /* 0xffff000006048812 */ /* 0x000fe200078ec0ff */
[C---:B--2---:R-:W-:Y:S01]  /*4040*/  @!P0 IMAD.U32 R0, R12.reuse, 0x10000, RZ ;  /* 0x000100000c008824 */ /* 0x044fe200078e00ff */
[----:B------:R-:W-:Y:S03]  /*4050*/  @!P0 LOP3.LUT R2, R12, 0xffff0000, RZ, 0xc0, !PT ;  /* 0xffff00000c028812 */ /* 0x000fe600078ec0ff */
[----:B------:R-:W-:Y:S02]  /*4060*/  @!P0 FMUL.FTZ R6, R0, R5 ;  /* 0x0000000500068220 */ /* 0x000fe40000410000 */
[C---:B------:R-:W-:Y:S02]  /*4070*/  @!P0 FMUL.FTZ R40, R2.reuse, R38 ;  /* 0x0000002602288220 */ /* 0x040fe40000410000 */
[-C--:B------:R-:W-:Y:S02]  /*4080*/  @!P0 FMUL.FTZ R2, R2, R4.reuse ;  /* 0x0000000402028220 */ /* 0x080fe40000410000 */
[----:B------:R-:W-:Y:S01]  /*4090*/  @!P0 FFMA.FTZ R77, R39, R4, -R40 ;  /* 0x00000004274d8223 */ /* 0x000fe20000010828 */
[----:B------:R-:W-:Y:S01]  /*40a0*/  @!P0 LOP3.LUT R4, R13, 0xffff0000, RZ, 0xc0, !PT ;  /* 0xffff00000d048812 */ /* 0x000fe200078ec0ff */
[-C--:B------:R-:W-:Y:S01]  /*40b0*/  @!P0 FMUL.FTZ R0, R0, R3.reuse ;  /* 0x0000000300008220 */ /* 0x080fe20000410000 */
[----:B------:R-:W-:Y:S01]  /*40c0*/  @!P0 SHF.L.U32 R40, R44, 0x10, RZ ;  /* 0x000000102c288819 */ /* 0x000fe200000006ff */
[----:B------:R-:W-:Y:S01]  /*40d0*/  @!P0 FFMA.FTZ R78, R9, R3, -R6 ;  /* 0x00000003094e8223 */ /* 0x000fe20000010806 */
[----:B------:R-:W-:Y:S01]  /*40e0*/  @!P0 LOP3.LUT R6, R7, 0xffff0000, RZ, 0xc0, !PT ;  /* 0xffff000007068812 */ /* 0x000fe200078ec0ff */
[----:B------:R-:W-:Y:S01]  /*40f0*/  @!P0 IMAD.U32 R3, R13, 0x10000, RZ ;  /* 0x000100000d038824 */ /* 0x000fe200078e00ff */
[C---:B------:R-:W-:Y:S01]  /*4100*/  @!P0 SHF.L.U32 R44, R46.reuse, 0x10, RZ ;  /* 0x000000102e2c8819 */ /* 0x040fe200000006ff */
[----:B------:R-:W-:Y:S01]  /*4110*/  @!P0 FFMA.FTZ R0, R5, R9, R0 ;  /* 0x0000000905008223 */ /* 0x000fe20000010000 */
[----:B------:R-:W-:Y:S01]  /*4120*/  @!P0 LOP3.LUT R46, R46, 0xffff0000, RZ, 0xc0, !PT ;  /* 0xffff00002e2e8812 */ /* 0x000fe200078ec0ff */
[C---:B------:R-:W-:Y:S02]  /*4130*/  @!P0 FMUL.FTZ R9, R4.reuse, R42 ;  /* 0x0000002a04098220 */ /* 0x040fe40000410000 */
[----:B------:R-:W-:Y:S02]  /*4140*/  @!P0 IMAD.U32 R5, R7, 0x10000, RZ ;  /* 0x0001000007058824 */ /* 0x000fe400078e00ff */
[----:B------:R-:W-:Y:S02]  /*4150*/  @!P0 FMUL.FTZ R7, R3, R40 ;  /* 0x0000002803078220 */ /* 0x000fe40000410000 */
[-C--:B------:R-:W-:Y:S02]  /*4160*/  @!P0 FMUL.FTZ R4, R4, R6.reuse ;  /* 0x0000000604048220 */ /* 0x080fe40000410000 */
[----:B------:R-:W-:Y:S01]  /*4170*/  @!P0 FFMA.FTZ R75, R43, R6, -R9 ;  /* 0x000000062b4b8223 */ /* 0x000fe20000010809 */
[C---:B------:R-:W-:Y:S01]  /*4180*/  @!P0 LOP3.LUT R6, R14.reuse, 0xffff0000, RZ, 0xc0, !PT ;  /* 0xffff00000e068812 */ /* 0x040fe200078ec0ff */
[-C--:B------:R-:W-:Y:S02]  /*4190*/  @!P0 FMUL.FTZ R3, R3, R5.reuse ;  /* 0x0000000503038220 */ /* 0x080fe40000410000 */
[----:B------:R-:W-:Y:S02]  /*41a0*/  @!P0 FFMA.FTZ R76, R41, R5, -R7 ;  /* 0x00000005294c8223 */ /* 0x000fe40000010807 */
[----:B------:R-:W-:Y:S02]  /*41b0*/  @!P0 IMAD.U32 R5, R14, 0x10000, RZ ;  /* 0x000100000e058824 */ /* 0x000fe400078e00ff */
[C---:B------:R-:W-:Y:S01]  /*41c0*/  @!P0 IMAD.U32 R7, R8.reuse, 0x10000, RZ ;  /* 0x0001000008078824 */ /* 0x040fe200078e00ff */
[----:B------:R-:W-:Y:S01]  /*41d0*/  @!P0 LOP3.LUT R8, R8, 0xffff0000, RZ, 0xc0, !PT ;  /* 0xffff000008088812 */ /* 0x000fe200078ec0ff */
[----:B------:R-:W-:Y:S02]  /*41e0*/  @!P0 FMUL.FTZ R48, R6, R46 ;  /* 0x0000002e06308220 */ /* 0x000fe40000410000 */
[----:B------:R-:W-:Y:S02]  /*41f0*/  @!P0 FMUL.FTZ R9, R5, R44 ;  /* 0x0000002c05098220 */ /* 0x000fe40000410000 */
[----:B------:R-:W-:Y:S01]  /*4200*/  @!P0 FFMA.FTZ R2, R38, R39, R2 ;  /* 0x0000002726028223 */ /* 0x000fe20000010002 */
[----:B------:R-:W-:Y:S01]  /*4210*/  @!P0 F2FP.BF16.PACK_AB R38, R77, R78 ;  /* 0x0000004e4d26823e */ /* 0x000fe200000010ff */
[----:B------:R-:W-:Y:S01]  /*4220*/  @!P0 FFMA.FTZ R73, R47, R8, -R48 ;  /* 0x000000082f498223 */ /* 0x000fe20000010830 */
[C---:B------:R-:W-:Y:S01]  /*4230*/  @!P0 SHF.L.U32 R48, R50.reuse, 0x10, RZ ;  /* 0x0000001032308819 */ /* 0x040fe200000006ff */
[-C--:B------:R-:W-:Y:S01]  /*4240*/  @!P0 FMUL.FTZ R5, R5, R7.reuse ;  /* 0x0000000705058220 */ /* 0x080fe20000410000 */
[----:B------:R-:W-:Y:S01]  /*4250*/  @!P0 LOP3.LUT R50, R50, 0xffff0000, RZ, 0xc0, !PT ;  /* 0xffff000032328812 */ /* 0x000fe200078ec0ff */
[----:B------:R-:W-:Y:S01]  /*4260*/  @!P0 FFMA.FTZ R74, R45, R7, -R9 ;  /* 0x000000072d4a8223 */ /* 0x000fe20000010809 */
[----:B------:R-:W-:Y:S01]  /*4270*/  @!P0 F2FP.BF16.PACK_AB R39, R75, R76 ;  /* 0x0000004c4b27823e */ /* 0x000fe200000010ff */
[----:B------:R-:W-:Y:S01]  /*4280*/  @!P0 FMUL.FTZ R6, R6, R8 ;  /* 0x0000000806068220 */ /* 0x000fe20000410000 */
[C---:B------:R-:W-:Y:S01]  /*4290*/  @!P0 LOP3.LUT R8, R15.reuse, 0xffff0000, RZ, 0xc0, !PT ;  /* 0xffff00000f088812 */ /* 0x040fe200078ec0ff */
[----:B------:R-:W-:Y:S01]  /*42a0*/  @!P0 IMAD.U32 R7, R15, 0x10000, RZ ;  /* 0x000100000f078824 */ /* 0x000fe200078e00ff */
[----:B------:R-:W-:Y:S01]  /*42b0*/  @!P0 MOV R53, R39 ;  /* 0x0000002700358202 */ /* 0x000fe20000000f00 */
[C---:B------:R-:W-:Y:S01]  /*42c0*/  @!P0 IMAD.U32 R9, R10.reuse, 0x10000, RZ ;  /* 0x000100000a098824 */ /* 0x040fe200078e00ff */
[----:B------:R-:W-:Y:S01]  /*42d0*/  @!P0 LOP3.LUT R10, R10, 0xffff0000, RZ, 0xc0, !PT ;  /* 0xffff00000a0a8812 */ /* 0x000fe200078ec0ff */
[----:B------:R-:W-:Y:S01]  /*42e0*/  @!P0 FFMA.FTZ R3, R40, R41, R3 ;  /* 0x0000002928038223 */ /* 0x000fe20000010003 */
[----:B------:R-:W-:Y:S01]  /*42f0*/  @!P0 F2FP.BF16.PACK_AB R0, R2, R0 ;  /* 0x000000000200823e */ /* 0x000fe200000010ff */
[----:B------:R-:W-:Y:S02]  /*4300*/  @!P0 FFMA.FTZ R4, R42, R43, R4 ;  /* 0x0000002b2a048223 */ /* 0x000fe40000010004 */
[C---:B------:R-:W-:Y:S01]  /*4310*/  @!P0 FMUL.FTZ R70, R7.reuse, R48 ;  /* 0x0000003007468220 */ /* 0x040fe20000410000 */
[----:B------:R-:W-:Y:S01]  /*4320*/  @!P0 MOV R12, R0 ;  /* 0x00000000000c8202 */ /* 0x000fe20000000f00 */
[----:B------:R-:W-:Y:S01]  /*4330*/  @!P0 FMUL.FTZ R7, R7, R9 ;  /* 0x0000000907078220 */ /* 0x000fe20000410000 */
[----:B------:R-:W-:Y:S01]  /*4340*/  @!P0 F2FP.BF16.PACK_AB R3, R4, R3 ;  /* 0x000000030403823e */ /* 0x000fe200000010ff */
[----:B------:R-:W-:Y:S02]  /*4350*/  @!P0 FFMA.FTZ R5, R44, R45, R5 ;  /* 0x0000002d2c058223 */ /* 0x000fe40000010005 */
[C---:B------:R-:W-:Y:S02]  /*4360*/  @!P0 FMUL.FTZ R72, R8.reuse, R50 ;  /* 0x0000003208488220 */ /* 0x040fe40000410000 */
[-C--:B------:R-:W-:Y:S02]  /*4370*/  @!P0 FMUL.FTZ R8, R8, R10.reuse ;  /* 0x0000000a08088220 */ /* 0x080fe40000410000 */
[----:B------:R-:W-:Y:S02]  /*4380*/  @!P0 FFMA.FTZ R6, R46, R47, R6 ;  /* 0x0000002f2e068223 */ /* 0x000fe40000010006 */
[----:B------:R-:W-:Y:S02]  /*4390*/  @!P0 FFMA.FTZ R7, R48, R49, R7 ;  /* 0x0000003130078223 */ /* 0x000fe40000010007 */
[----:B------:R-:W-:Y:S01]  /*43a0*/  @!P0 FFMA.FTZ R70, R49, R9, -R70 ;  /* 0x0000000931468223 */ /* 0x000fe20000010846 */
[----:B------:R-:W-:Y:S01]  /*43b0*/  @!P0 F2FP.BF16.PACK_AB R5, R6, R5 ;  /* 0x000000050605823e */ /* 0x000fe200000010ff */
[----:B------:R-:W-:Y:S01]  /*43c0*/  @!P0 FFMA.FTZ R72, R51, R10, -R72 ;  /* 0x0000000a33488223 */ /* 0x000fe20000010848 */
[----:B------:R-:W-:Y:S01]  /*43d0*/  @!P0 F2FP.BF16.PACK_AB R10, R73, R74 ;  /* 0x0000004a490a823e */ /* 0x000fe200000010ff */
[----:B------:R-:W-:Y:S02]  /*43e0*/  @!P0 FFMA.FTZ R8, R50, R51, R8 ;  /* 0x0000003332088223 */ /* 0x000fe40000010008 */
[----:B------:R-:W-:Y:S01]  /*43f0*/  @!P0 IMAD.MOV.U32 R52, RZ, RZ, R38 ;  /* 0x000000ffff348224 */ /* 0x000fe200078e0026 */
[----:B------:R-:W-:Y:S01]  /*4400*/  @!P0 F2FP.BF16.PACK_AB R9, R72, R70 ;  /* 0x000000464809823e */ /* 0x000fe200000010ff */
[----:B------:R-:W-:Y:S01]  /*4410*/  @!P0 IMAD.MOV.U32 R54, RZ, RZ, R10 ;  /* 0x000000ffff368224 */ /* 0x000fe200078e000a */
[----:B------:R-:W-:Y:S01]  /*4420*/  @!P0 F2FP.BF16.PACK_AB R7, R8, R7 ;  /* 0x000000070807823e */ /* 0x000fe200000010ff */
[----:B------:R-:W-:Y:S02]  /*4430*/  @!P0 IMAD.MOV.U32 R13, RZ, RZ, R3 ;  /* 0x000000ffff0d8224 */ /* 0x000fe400078e0003 */
[----:B------:R-:W-:Y:S01]  /*4440*/  @!P0 IMAD.MOV.U32 R55, RZ, RZ, R9 ;  /* 0x000000ffff378224 */ /* 0x000fe200078e0009 */
[----:B------:R-:W-:Y:S01]  /*4450*/  @!P0 MOV R15, R7 ;  /* 0x00000007000f8202 */ /* 0x000fe20000000f00 */
[----:B------:R-:W-:Y:S01]  /*4460*/  @!P0 IMAD.MOV.U32 R14, RZ, RZ, R5 ;  /* 0x000000ffff0e8224 */ /* 0x000fe200078e0005 */
[----:B----4-:R-:W-:Y:S05]  /*4470*/  IADD3 R2, P0, R68, R137, RZ ;  /* 0x0000008944027210 */ /* 0x010fea0007f1e0ff */
[----:B---3--:R-:W-:Y:S01]  /*4480*/  IMAD.X R3, R69, 0x1, R138, P0 ;  /* 0x0000000145037824 */ /* 0x008fe200000e068a */
[C---:B------:R-:W-:Y:S04]  /*4490*/  ISETP.GE.AND P0, PT, R71.reuse, c[0x0][0x1d4], PT ;  /* 0x0000750047007a0c */ /* 0x040fe80003f06270 */
[----:B------:R1:W-:Y:S09]  /*44a0*/  ST.E.128 [R2.64], R52 ;  /* 0x0000003402007985 */ /* 0x0003f2000c101d06 */
[----:B------:R-:W-:Y:S05]  /*44b0*/  @!P0 IMAD.WIDE R4, R71, 0x2, R68 ;  /* 0x0000000247048825 */ /* 0x000fea00078e0244 */
[----:B------:R1:W-:Y:S02]  /*44c0*/  @!P0 ST.E.128 [R4.64], R12 ;  /* 0x0000000c04008985 */ /* 0x0003e4000c101d06 */
.L_x_85:
[----:B------:R-:W-:Y:S05]  /*44d0*/  BSYNC B0 ;  /* 0x0000000000007941 */ /* 0x000fea0003800000 */
.L_x_84:
[----:B------:R-:W-:Y:S01]  /*44e0*/  ISETP.GE.AND P0, PT, R27, c[0x0][0x1d4], PT ;  /* 0x000075001b007a0c */ /* 0x000fe20003f06270 */
[----:B------:R-:W-:Y:S01]  /*44f0*/  @!UPT UIADD3 URZ, URZ, URZ, URZ ;  /* 0x0000003f3f3ff290 */ /* 0x000fe2000fffe03f */
[----:B------:R-:W-:Y:S11]  /*4500*/  BSSY B0, `(.L_x_86) ;  /* 0x0000079000007945 */ /* 0x000ff60003800000 */
[----:B------:R-:W-:-:S05]  /*4510*/  @P0 BRA `(.L_x_87) ;  /* 0x0000077000000947 */ /* 0x000fca0003800000 */
[----:B------:R-:W-:Y:S01]  /*4520*/  ISETP.NE.AND P1, PT, R150, RZ, PT ;  /* 0x000000ff9600720c */ /* 0x000fe20003f25270 */
[----:B------:R-:W5:Y:S01]  /*4530*/  LDS.128 R48, [R129+0x3100] ;  /* 0x0031000081307984 */ /* 0x000f620000000c00 */
[----:B------:R-:W-:Y:S02]  /*4540*/  ISETP.GE.AND P0, PT, R27, c[0x0][0x27c], PT ;  /* 0x00009f001b007a0c */ /* 0x000fe40003f06270 */
[----:B------:R-:W-:Y:S04]  /*4550*/  SEL R0, R154, R153, !P1 ;  /* 0x000000999a007207 */ /* 0x000fe80004800000 */
[----:B-1----:R-:W-:Y:S04]  /*4560*/  SHF.R.S32.HI R2, RZ, 0x1f, R0 ;  /* 0x0000001fff027819 */ /* 0x002fe80000011400 */
        /* <DEDUP_REMOVED lines=8> */
[----:B------:R-:W-:Y:S02]  /*45f0*/  @!P0 PRMT R6, R11, 0x5432, R3 ;  /* 0x000054320b068816 */ /* 0x000fe40000000003 */
[----:B------:R-:W-:Y:S01]  /*4600*/  @!P0 PRMT R16, R64, 0x5432, R7 ;  /* 0x0000543240108816 */ /* 0x000fe20000000007 */
[----:B------:R-:W-:Y:S01]  /*4610*/  IMAD.SHL.U32 R0, R0, 0x200, RZ ;  /* 0x0000020000007824 */ /* 0x000fe200078e00ff */
[----:B------:R-:W-:Y:S02]  /*4620*/  LOP3.LUT R2, R98, 0x18, R53, 0xf8, !PT ;  /* 0x0000001862027812 */ /* 0x000fe400078ef835 */
[--C-:B------:R-:W-:Y:S02]  /*4630*/  @!P0 SHF.R.U32.HI R8, RZ, 0x10, R59.reuse ;  /* 0x00000010ff088819 */ /* 0x100fe4000001163b */
[----:B------:R-:W-:Y:S02]  /*4640*/  LOP3.LUT R2, R2, R99, RZ, 0x3c, !PT ;  /* 0x0000006302027212 */ /* 0x000fe400078e3cff */
[----:B------:R-:W-:Y:S02]  /*4650*/  LOP3.LUT R0, R0, 0x7ffff800, RZ, 0xc0, !PT ;  /* 0x7ffff80000007812 */ /* 0x000fe400078ec0ff */
[----:B------:R-:W-:Y:S01]  /*4660*/  @!P0 SHF.R.U64 R9, R58, 0x10, R59 ;  /* 0x000000103a098819 */ /* 0x000fe2000000123b */
[----:B-----5:R-:W-:Y:S01]  /*4670*/  @!P0 IMAD.U32 R43, R51, 0x10000, RZ ;  /* 0x00010000332b8824 */ /* 0x020fe200078e00ff */
[----:B------:R-:W-:Y:S02]  /*4680*/  IADD3 R0, R2, R0, R100 ;  /* 0x0000000002007210 */ /* 0x000fe40007ffe064 */
[----:B------:R-:W-:Y:S02]  /*4690*/  @!P0 SHF.R.U32.HI R2, RZ, 0x10, R17 ;  /* 0x00000010ff028819 */ /* 0x000fe40000011611 */
[----:B------:R-:W-:Y:S01]  /*46a0*/  @!P0 PRMT R17, R64, 0x5410, R4 ;  /* 0x0000541040118816 */ /* 0x000fe20000000004 */
[----:B------:R-:W-:Y:S01]  /*46b0*/  IMAD.SHL.U32 R0, R0, 0x2, RZ ;  /* 0x0000000200007824 */ /* 0x000fe200078e00ff */
[----:B------:R-:W-:Y:S02]  /*46c0*/  @!P0 SHF.R.U32.HI R5, RZ, 0x10, R19 ;  /* 0x00000010ff058819 */ /* 0x000fe40000011613 */
[----:B------:R-:W-:Y:S01]  /*46d0*/  @!P0 PRMT R4, R11, 0x5410, R2 ;  /* 0x000054100b048816 */ /* 0x000fe20000000002 */
[----:B------:R-:W-:Y:S01]  /*46e0*/  @!P0 IMAD.U32 R7, R17, 0x10000, RZ ;  /* 0x0001000011078824 */ /* 0x000fe200078e00ff */
[----:B--2---:R1:W2:Y:S01]  /*46f0*/  LDS.128 R12, [R0+0x3100] ;  /* 0x00310000000c7984 */ /* 0x0042a20000000c00 */
[----:B------:R-:W-:Y:S01]  /*4700*/  @!P0 IMAD.U32 R2, R6, 0x10000, RZ ;  /* 0x0001000006028824 */ /* 0x000fe200078e00ff */
[C---:B------:R-:W-:Y:S02]  /*4710*/  @!P0 PRMT R11, R65.reuse, 0x5410, R8 ;  /* 0x00005410410b8816 */ /* 0x040fe40000000008 */
[----:B------:R-:W-:Y:S01]  /*4720*/  @!P0 PRMT R8, R28, 0x5410, R5 ;  /* 0x000054101c088816 */ /* 0x000fe20000000005 */
[----:B------:R-:W-:Y:S01]  /*4730*/  @!P0 IMAD.U32 R5, R4, 0x10000, RZ ;  /* 0x0001000004058824 */ /* 0x000fe200078e00ff */
[----:B------:R-:W-:Y:S01]  /*4740*/  @!P0 PRMT R41, R65, 0x5432, R9 ;  /* 0x0000543241298816 */ /* 0x000fe20000000009 */
[----:B------:R-:W-:Y:S01]  /*4750*/  @!P0 IMAD.U32 R9, R48, 0x10000, RZ ;  /* 0x0001000030098824 */ /* 0x000fe200078e00ff */
[----:B------:R-:W-:Y:S01]  /*4760*/  @!P0 LOP3.LUT R6, R6, 0xffff0000, RZ, 0xc0, !PT ;  /* 0xffff000006068812 */ /* 0x000fe200078ec0ff */
[C---:B------:R-:W-:Y:S01]  /*4770*/  @!P0 IMAD.U32 R42, R11.reuse, 0x10000, RZ ;  /* 0x000100000b2a8824 */ /* 0x040fe200078e00ff */
[----:B------:R-:W-:Y:S02]  /*4780*/  @!P0 LOP3.LUT R44, R11, 0xffff0000, RZ, 0xc0, !PT ;  /* 0xffff00000b2c8812 */ /* 0x000fe400078ec0ff */
[----:B------:R-:W-:Y:S02]  /*4790*/  @!P0 LOP3.LUT R45, R51, 0xffff0000, RZ, 0xc0, !PT ;  /* 0xffff0000332d8812 */ /* 0x000fe400078ec0ff */
[----:B------:R-:W-:Y:S02]  /*47a0*/  @!P0 SHF.L.U32 R40, R50, 0x10, RZ ;  /* 0x0000001032288819 */ /* 0x000fe400000006ff */
[----:B-1----:R-:W-:Y:S01]  /*47b0*/  @!P0 SHF.R.U64 R0, R18, 0x10, R19 ;  /* 0x0000001012008819 */ /* 0x002fe20000001213 */
[----:B------:R-:W-:Y:S01]  /*47c0*/  @!P0 IMAD.U32 R18, R16, 0x10000, RZ ;  /* 0x0001000010128824 */ /* 0x000fe200078e00ff */
[----:B------:R-:W-:Y:S02]  /*47d0*/  @!P0 SHF.L.U32 R19, R49, 0x10, RZ ;  /* 0x0000001031138819 */ /* 0x000fe400000006ff */
[----:B------:R-:W-:Y:S01]  /*47e0*/  @!P0 PRMT R10, R28, 0x5432, R0 ;  /* 0x000054321c0a8816 */ /* 0x000fe20000000000 */
[----:B--2---:R-:W-:Y:S01]  /*47f0*/  @!P0 IMAD.U32 R3, R13, 0x10000, RZ ;  /* 0x000100000d038824 */ /* 0x004fe200078e00ff */
[----:B------:R-:W-:Y:S03]  /*4800*/  @!P0 SHF.L.U32 R0, R12, 0x10, RZ ;  /* 0x000000100c008819 */ /* 0x000fe600000006ff */
[----:B------:R-:W-:Y:S02]  /*4810*/  @!P0 FMUL.FTZ R38, R3, R18 ;  /* 0x0000001203268220 */ /* 0x000fe40000410000 */
[C---:B------:R-:W-:Y:S02]  /*4820*/  @!P0 FMUL.FTZ R28, R0.reuse, R7 ;  /* 0x00000007001c8220 */ /* 0x040fe40000410000 */
[-C--:B------:R-:W-:Y:S02]  /*4830*/  @!P0 FMUL.FTZ R0, R0, R2.reuse ;  /* 0x0000000200008220 */ /* 0x080fe40000410000 */
[----:B------:R-:W-:Y:S01]  /*4840*/  @!P0 FFMA.FTZ R58, R9, R2, -R28 ;  /* 0x00000002093a8223 */ /* 0x000fe2000001081c */
[----:B------:R-:W-:Y:S01]  /*4850*/  @!P0 LOP3.LUT R28, R16, 0xffff0000, RZ, 0xc0, !PT ;  /* 0xffff0000101c8812 */ /* 0x000fe200078ec0ff */
[----:B------:R-:W-:Y:S01]  /*4860*/  @!P0 FFMA.FTZ R0, R7, R9, R0 ;  /* 0x0000000907008223 */ /* 0x000fe20000010000 */
[----:B------:R-:W-:Y:S01]  /*4870*/  @!P0 LOP3.LUT R2, R13, 0xffff0000, RZ, 0xc0, !PT ;  /* 0xffff00000d028812 */ /* 0x000fe200078ec0ff */
[-C--:B------:R-:W-:Y:S01]  /*4880*/  @!P0 FMUL.FTZ R3, R3, R5.reuse ;  /* 0x0000000503038220 */ /* 0x080fe20000410000 */
[----:B------:R-:W-:Y:S01]  /*4890*/  @!P0 LOP3.LUT R16, R17, 0xffff0000, RZ, 0xc0, !PT ;  /* 0xffff000011108812 */ /* 0x000fe200078ec0ff */
[----:B------:R-:W-:Y:S01]  /*48a0*/  @!P0 FFMA.FTZ R57, R19, R5, -R38 ;  /* 0x0000000513398223 */ /* 0x000fe20000010826 */
[----:B------:R-:W-:Y:S01]  /*48b0*/  @!P0 LOP3.LUT R5, R12, 0xffff0000, RZ, 0xc0, !PT ;  /* 0xffff00000c058812 */ /* 0x000fe200078ec0ff */
[----:B------:R-:W-:Y:S01]  /*48c0*/  @!P0 FMUL.FTZ R9, R2, R28 ;  /* 0x0000001c02098220 */ /* 0x000fe20000410000 */
[----:B------:R-:W-:Y:S02]  /*48d0*/  @!P0 LOP3.LUT R7, R4, 0xffff0000, RZ, 0xc0, !PT ;  /* 0xffff000004078812 */ /* 0x000fe400078ec0ff */
[----:B------:R-:W-:Y:S01]  /*48e0*/  @!P0 LOP3.LUT R38, R49, 0xffff0000, RZ, 0xc0, !PT ;  /* 0xffff000031268812 */ /* 0x000fe200078ec0ff */
[C---:B------:R-:W-:Y:S01]  /*48f0*/  @!P0 FMUL.FTZ R39, R5.reuse, R16 ;  /* 0x0000001005278220 */ /* 0x040fe20000410000 */
[----:B------:R-:W-:Y:S01]  /*4900*/  @!P0 LOP3.LUT R17, R48, 0xffff0000, RZ, 0xc0, !PT ;  /* 0xffff000030118812 */ /* 0x000fe200078ec0ff */
[-C--:B------:R-:W-:Y:S02]  /*4910*/  @!P0 FMUL.FTZ R4, R2, R7.reuse ;  /* 0x0000000702048220 */ /* 0x080fe40000410000 */
[-C--:B------:R-:W-:Y:S01]  /*4920*/  @!P0 FMUL.FTZ R2, R5, R6.reuse ;  /* 0x0000000605028220 */ /* 0x080fe20000410000 */
[C---:B------:R-:W-:Y:S01]  /*4930*/  @!P0 LOP3.LUT R5, R15.reuse, 0xffff0000, RZ, 0xc0, !PT ;  /* 0xffff00000f058812 */ /* 0x040fe200078ec0ff */
[----:B------:R-:W-:Y:S02]  /*4940*/  @!P0 FFMA.FTZ R56, R38, R7, -R9 ;  /* 0x0000000726388223 */ /* 0x000fe40000010809 */
[----:B------:R-:W-:Y:S02]  /*4950*/  @!P0 IMAD.U32 R7, R15, 0x10000, RZ ;  /* 0x000100000f078824 */ /* 0x000fe400078e00ff */
[----:B------:R-:W-:Y:S01]  /*4960*/  @!P0 FFMA.FTZ R55, R17, R6, -R39 ;  /* 0x0000000611378223 */ /* 0x000fe20000010827 */
[C---:B------:R-:W-:Y:S01]  /*4970*/  @!P0 LOP3.LUT R6, R8.reuse, 0xffff0000, RZ, 0xc0, !PT ;  /* 0xffff000008068812 */ /* 0x040fe200078ec0ff */
[----:B------:R-:W-:Y:S02]  /*4980*/  @!P0 IMAD.U32 R9, R8, 0x10000, RZ ;  /* 0x0001000008098824 */ /* 0x000fe400078e00ff */
[----:B------:R-:W-:Y:S02]  /*4990*/  @!P0 FMUL.FTZ R8, R7, R42 ;  /* 0x0000002a07088220 */ /* 0x000fe40000410000 */
[----:B------:R-:W-:Y:S02]  /*49a0*/  @!P0 FMUL.FTZ R11, R5, R44 ;  /* 0x0000002c050b8220 */ /* 0x000fe40000410000 */
[-C--:B------:R-:W-:Y:S02]  /*49b0*/  @!P0 FFMA.FTZ R54, R43, R9.reuse, -R8 ;  /* 0x000000092b368223 */ /* 0x080fe40000010808 */
[-C--:B------:R-:W-:Y:S02]  /*49c0*/  @!P0 FMUL.FTZ R8, R5, R6.reuse ;  /* 0x0000000605088220 */ /* 0x080fe40000410000 */
[----:B------:R-:W-:Y:S01]  /*49d0*/  @!P0 FFMA.FTZ R52, R45, R6, -R11 ;  /* 0x000000062d348223 */ /* 0x000fe2000001080b */
[C---:B------:R-:W-:Y:S01]  /*49e0*/  @!P0 LOP3.LUT R6, R14.reuse, 0xffff0000, RZ, 0xc0, !PT ;  /* 0xffff00000e068812 */ /* 0x040fe200078ec0ff */
[C---:B------:R-:W-:Y:S01]  /*49f0*/  @!P0 IMAD.U32 R39, R41.reuse, 0x10000, RZ ;  /* 0x0001000029278824 */ /* 0x040fe200078e00ff */
[----:B------:R-:W-:Y:S01]  /*4a00*/  @!P0 LOP3.LUT R41, R41, 0xffff0000, RZ, 0xc0, !PT ;  /* 0xffff000029298812 */ /* 0x000fe200078ec0ff */
[----:B------:R-:W-:Y:S02]  /*4a10*/  @!P0 IMAD.U32 R5, R14, 0x10000, RZ ;  /* 0x000100000e058824 */ /* 0x000fe400078e00ff */
[C---:B------:R-:W-:Y:S02]  /*4a20*/  @!P0 IMAD.U32 R11, R10.reuse, 0x10000, RZ ;  /* 0x000100000a0b8824 */ /* 0x040fe400078e00ff */
[----:B------:R-:W-:Y:S01]  /*4a30*/  @!P0 FMUL.FTZ R7, R7, R9 ;  /* 0x0000000907078220 */ /* 0x000fe20000410000 */
[----:B------:R-:W-:Y:S01]  /*4a40*/  @!P0 LOP3.LUT R9, R10, 0xffff0000, RZ, 0xc0, !PT ;  /* 0xffff00000a098812 */ /* 0x000fe200078ec0ff */
[----:B------:R-:W-:Y:S01]  /*4a50*/  @!P0 FFMA.FTZ R2, R16, R17, R2 ;  /* 0x0000001110028223 */ /* 0x000fe20000010002 */
[----:B------:R-:W-:Y:S01]  /*4a60*/  @!P0 LOP3.LUT R10, R50, 0xffff0000, RZ, 0xc0, !PT ;  /* 0xffff0000320a8812 */ /* 0x000fe200078ec0ff */
[----:B------:R-:W-:Y:S01]  /*4a70*/  @!P0 FMUL.FTZ R46, R5, R39 ;  /* 0x00000027052e8220 */ /* 0x000fe20000410000 */
[----:B------:R-:W-:Y:S01]  /*4a80*/  @!P0 F2FP.BF16.PACK_AB R16, R55, R58 ;  /* 0x0000003a3710823e */ /* 0x000fe200000010ff */
[----:B------:R-:W-:Y:S01]  /*4a90*/  @!P0 FMUL.FTZ R5, R5, R11 ;  /* 0x0000000b05058220 */ /* 0x000fe20000410000 */
[----:B------:R-:W-:Y:S01]  /*4aa0*/  @!P0 F2FP.BF16.PACK_AB R0, R2, R0 ;  /* 0x000000000200823e */ /* 0x000fe200000010ff */
[----:B------:R-:W-:Y:S01]  /*4ab0*/  @!P0 FFMA.FTZ R3, R18, R19, R3 ;  /* 0x0000001312038223 */ /* 0x000fe20000010003 */
[----:B------:R-:W-:Y:S01]  /*4ac0*/  @!P0 F2FP.BF16.PACK_AB R17, R56, R57 ;  /* 0x000000393811823e */ /* 0x000fe200000010ff */
[C---:B------:R-:W-:Y:S02]  /*4ad0*/  @!P0 FMUL.FTZ R47, R6.reuse, R41 ;  /* 0x00000029062f8220 */ /* 0x040fe40000410000 */
[----:B------:R-:W-:Y:S01]  /*4ae0*/  @!P0 FMUL.FTZ R6, R6, R9 ;  /* 0x0000000906068220 */ /* 0x000fe20000410000 */
[----:B------:R-:W-:Y:S01]  /*4af0*/  @!P0 MOV R49, R17 ;  /* 0x0000001100318202 */ /* 0x000fe20000000f00 */
[----:B------:R-:W-:Y:S02]  /*4b00*/  @!P0 FFMA.FTZ R4, R28, R38, R4 ;  /* 0x000000261c048223 */ /* 0x000fe40000010004 */
[----:B------:R-:W-:Y:S02]  /*4b10*/  @!P0 FFMA.FTZ R5, R39, R40, R5 ;  /* 0x0000002827058223 */ /* 0x000fe40000010005 */
[----:B------:R-:W-:Y:S01]  /*4b20*/  @!P0 FFMA.FTZ R6, R41, R10, R6 ;  /* 0x0000000a29068223 */ /* 0x000fe20000010006 */
[----:B------:R-:W-:Y:S01]  /*4b30*/  @!P0 F2FP.BF16.PACK_AB R3, R4, R3 ;  /* 0x000000030403823e */ /* 0x000fe200000010ff */
        /* <DEDUP_REMOVED lines=10> */
[----:B------:R-:W-:Y:S01]  /*4be0*/  @!P0 IMAD.MOV.U32 R12, RZ, RZ, R0 ;  /* 0x000000ffff0c8224 */ /* 0x000fe200078e0000 */
[----:B------:R-:W-:Y:S01]  /*4bf0*/  @!P0 MOV R14, R5 ;  /* 0x00000005000e8202 */ /* 0x000fe20000000f00 */
[----:B------:R-:W-:Y:S02]  /*4c00*/  @!P0 IMAD.MOV.U32 R50, RZ, RZ, R9 ;  /* 0x000000ffff328224 */ /* 0x000fe400078e0009 */
[----:B------:R-:W-:Y:S02]  /*4c10*/  @!P0 IMAD.MOV.U32 R13, RZ, RZ, R3 ;  /* 0x000000ffff0d8224 */ /* 0x000fe400078e0003 */
[----:B------:R-:W-:Y:S01]  /*4c20*/  @!P0 IMAD.MOV.U32 R15, RZ, RZ, R7 ;  /* 0x000000ffff0f8224 */ /* 0x000fe200078e0007 */
[----:B----4-:R-:W-:Y:S05]  /*4c30*/  IADD3 R2, P0, R68, R132, RZ ;  /* 0x0000008444027210 */ /* 0x010fea0007f1e0ff */
[----:B---3--:R-:W-:Y:S01]  /*4c40*/  IMAD.X R3, R69, 0x1, R133, P0 ;  /* 0x0000000145037824 */ /* 0x008fe200000e0685 */
[C---:B------:R-:W-:Y:S04]  /*4c50*/  ISETP.GE.AND P0, PT, R53.reuse, c[0x0][0x1d4], PT ;  /* 0x0000750035007a0c */ /* 0x040fe80003f06270 */
[----:B------:R1:W-:Y:S09]  /*4c60*/  ST.E.128 [R2.64], R48 ;  /* 0x0000003002007985 */ /* 0x0003f2000c101d06 */
[----:B------:R-:W-:Y:S05]  /*4c70*/  @!P0 IMAD.WIDE R4, R53, 0x2, R68 ;  /* 0x0000000235048825 */ /* 0x000fea00078e0244 */
[----:B------:R1:W-:Y:S02]  /*4c80*/  @!P0 ST.E.128 [R4.64], R12 ;  /* 0x0000000c04008985 */ /* 0x0003e4000c101d06 */
.L_x_87:
[----:B------:R-:W-:Y:S05]  /*4c90*/  BSYNC B0 ;  /* 0x0000000000007941 */ /* 0x000fea0003800000 */
.L_x_86:
[----:B------:R-:W-:Y:S11]  /*4ca0*/  ISETP.GE.AND P0, PT, R26, c[0x0][0x1d4], PT ;  /* 0x000075001a007a0c */ /* 0x000ff60003f06270 */
[----:B------:R-:W-:Y:S02]  /*4cb0*/  @!UPT UIADD3 URZ, URZ, URZ, URZ ;  /* 0x0000003f3f3ff290 */ /* 0x000fe4000fffe03f */
[----:B------:R-:W-:-:S05]  /*4cc0*/  @P0 BRA `(.L_x_71) ;  /* 0x00000a1000000947 */ /* 0x000fca0003800000 */
[----:B------:R-:W-:Y:S01]  /*4cd0*/  ISETP.NE.AND P1, PT, R149, RZ, PT ;  /* 0x000000ff9500720c */ /* 0x000fe20003f25270 */
[----:B------:R-:W5:Y:S01]  /*4ce0*/  LDS.128 R40, [R128+0x3100] ;  /* 0x0031000080287984 */ /* 0x000f620000000c00 */
[----:B-1--4-:R-:W-:Y:S02]  /*4cf0*/  IADD3 R52, P0, R68, R130, RZ ;  /* 0x0000008244347210 */ /* 0x012fe40007f1e0ff */
[----:B------:R-:W-:Y:S03]  /*4d00*/  SEL R0, R154, R153, !P1 ;  /* 0x000000999a007207 */ /* 0x000fe60004800000 */
[----:B---3--:R-:W-:Y:S01]  /*4d10*/  IMAD.X R53, R69, 0x1, R131, P0 ;  /* 0x0000000145357824 */ /* 0x008fe200000e0683 */
[----:B------:R-:W-:Y:S02]  /*4d20*/  SHF.R.S32.HI R2, RZ, 0x1f, R0 ;  /* 0x0000001fff027819 */ /* 0x000fe40000011400 */
[----:B------:R-:W-:Y:S02]  /*4d30*/  ISETP.GE.AND P0, PT, R26, c[0x0][0x27c], PT ;  /* 0x00009f001a007a0c */ /* 0x000fe40003f06270 */
[----:B------:R-:W-:Y:S04]  /*4d40*/  LEA.HI R0, R2, R0, RZ, 0x4 ;  /* 0x0000000002007211 */ /* 0x000fe800078f20ff */
[----:B------:R-:W-:Y:S04]  /*4d50*/  LEA.HI.SX32 R0, R0, R135, 0x1c ;  /* 0x0000008700007211 */ /* 0x000fe800078fe2ff */
[----:B------:R-:W-:Y:S01]  /*4d60*/  SHF.R.S32.HI R2, RZ, 0x1f, R0 ;  /* 0x0000001fff027819 */ /* 0x000fe20000011400 */
[----:B------:R-:W-:Y:S02]  /*4d70*/  IMAD.SHL.U32 R46, R0, 0x8, RZ ;  /* 0x00000008002e7824 */ /* 0x000fe400078e00ff */
[----:B------:R-:W-:Y:S02]  /*4d80*/  @!P0 SHF.R.U64 R3, R22, 0x10, R23 ;  /* 0x0000001016038819 */ /* 0x000fe40000001217 */
[----:B------:R-:W-:Y:S02]  /*4d90*/  LEA.HI R0, R2, R0, RZ, 0x2 ;  /* 0x0000000002007211 */ /* 0x000fe400078f10ff */
[----:B------:R-:W-:Y:S02]  /*4da0*/  @!P0 SHF.R.U64 R9, R62, 0x10, R63 ;  /* 0x000000103e098819 */ /* 0x000fe4000000123f */
[----:B------:R-:W-:Y:S01]  /*4db0*/  @!P0 SHF.R.U32.HI R5, RZ, 0x10, R23 ;  /* 0x00000010ff058819 */ /* 0x000fe20000011617 */
[----:B------:R-:W-:Y:S01]  /*4dc0*/  IMAD.SHL.U32 R0, R0, 0x200, RZ ;  /* 0x0000020000007824 */ /* 0x000fe200078e00ff */
[----:B------:R-:W-:Y:S02]  /*4dd0*/  LOP3.LUT R2, R98, 0x18, R46, 0xf8, !PT ;  /* 0x0000001862027812 */ /* 0x000fe400078ef82e */
[----:B------:R-:W-:Y:S02]  /*4de0*/  @!P0 PRMT R10, R30, 0x5432, R3 ;  /* 0x000054321e0a8816 */ /* 0x000fe40000000003 */
[----:B------:R-:W-:Y:S02]  /*4df0*/  LOP3.LUT R2, R2, R99, RZ, 0x3c, !PT ;  /* 0x0000006302027212 */ /* 0x000fe400078e3cff */
[----:B------:R-:W-:Y:S02]  /*4e00*/  LOP3.LUT R0, R0, 0x7ffff800, RZ, 0xc0, !PT ;  /* 0x7ffff80000007812 */ /* 0x000fe400078ec0ff */
[----:B------:R-:W-:Y:S01]  /*4e10*/  @!P0 PRMT R28, R67, 0x5432, R9 ;  /* 0x00005432431c8816 */ /* 0x000fe20000000009 */
[----:B-----5:R-:W-:Y:S01]  /*4e20*/  @!P0 IMAD.U32 R9, R40, 0x10000, RZ ;  /* 0x0001000028098824 */ /* 0x020fe200078e00ff */
[----:B------:R-:W-:Y:S01]  /*4e30*/  IADD3 R0, R2, R0, R100 ;  /* 0x0000000002007210 */ /* 0x000fe20007ffe064 */
[----:B------:R-:W-:Y:S01]  /*4e40*/  @!P0 IMAD.U32 R19, R41, 0x10000, RZ ;  /* 0x0001000029138824 */ /* 0x000fe200078e00ff */
[----:B------:R-:W-:Y:S01]  /*4e50*/  @!P0 LOP3.LUT R39, R43, 0xffff0000, RZ, 0xc0, !PT ;  /* 0xffff00002b278812 */ /* 0x000fe200078ec0ff */
[----:B------:R-:W-:Y:S01]  /*4e60*/  @!P0 IMAD.U32 R22, R28, 0x10000, RZ ;  /* 0x000100001c168824 */ /* 0x000fe200078e00ff */
[----:B------:R-:W-:Y:S01]  /*4e70*/  @!P0 SHF.R.U32.HI R2, RZ, 0x10, R21 ;  /* 0x00000010ff028819 */ /* 0x000fe20000011615 */
[----:B------:R-:W-:Y:S01]  /*4e80*/  IMAD.SHL.U32 R0, R0, 0x2, RZ ;  /* 0x0000000200007824 */ /* 0x000fe200078e00ff */
[----:B------:R-:W-:Y:S01]  /*4e90*/  @!P0 SHF.R.U32.HI R8, RZ, 0x10, R63 ;  /* 0x00000010ff088819 */ /* 0x000fe2000001163f */
[----:B------:R-:W-:Y:S01]  /*4ea0*/  @!P0 IMAD.U32 R23, R42, 0x10000, RZ ;  /* 0x000100002a178824 */ /* 0x000fe200078e00ff */
[----:B------:R-:W-:Y:S02]  /*4eb0*/  @!P0 SHF.R.U64 R4, R60, 0x10, R61 ;  /* 0x000000103c048819 */ /* 0x000fe4000000123d */
[----:B--2---:R1:W2:Y:S01]  /*4ec0*/  LDS.128 R12, [R0+0x3100] ;  /* 0x00310000000c7984 */ /* 0x0042a20000000c00 */
[----:B------:R-:W-:Y:S02]  /*4ed0*/  @!P0 PRMT R38, R67, 0x5410, R8 ;  /* 0x0000541043268816 */ /* 0x000fe40000000008 */
[----:B------:R-:W-:Y:S01]  /*4ee0*/  @!P0 PRMT R8, R30, 0x5410, R5 ;  /* 0x000054101e088816 */ /* 0x000fe20000000005 */
[----:B------:R-:W-:Y:S01]  /*4ef0*/  @!P0 IMAD.U32 R30, R43, 0x10000, RZ ;  /* 0x000100002b1e8824 */ /* 0x000fe200078e00ff */
[----:B------:R-:W-:Y:S02]  /*4f00*/  @!P0 PRMT R16, R66, 0x5410, R4 ;  /* 0x0000541042108816 */ /* 0x000fe40000000004 */
[----:B------:R-:W-:Y:S02]  /*4f10*/  @!P0 SHF.R.U32.HI R7, RZ, 0x10, R61 ;  /* 0x00000010ff078819 */ /* 0x000fe4000001163d */
[----:B------:R-:W-:Y:S02]  /*4f20*/  @!P0 PRMT R4, R29, 0x5410, R2 ;  /* 0x000054101d048816 */ /* 0x000fe40000000002 */
[----:B------:R-:W-:Y:S03]  /*4f30*/  @!P0 LOP3.LUT R28, R28, 0xffff0000, RZ, 0xc0, !PT ;  /* 0xffff00001c1c8812 */ /* 0x000fe600078ec0ff */
[----:B------:R-:W-:Y:S01]  /*4f40*/  @!P0 IMAD.U32 R5, R4, 0x10000, RZ ;  /* 0x0001000004058824 */ /* 0x000fe200078e00ff */
[----:B-1----:R-:W-:Y:S02]  /*4f50*/  @!P0 SHF.R.U64 R0, R20, 0x10, R21 ;  /* 0x0000001014008819 */ /* 0x002fe40000001215 */
[----:B------:R-:W-:Y:S02]  /*4f60*/  @!P0 LOP3.LUT R21, R41, 0xffff0000, RZ, 0xc0, !PT ;  /* 0xffff000029158812 */ /* 0x000fe400078ec0ff */
[----:B------:R-:W-:Y:S02]  /*4f70*/  @!P0 PRMT R6, R29, 0x5432, R0 ;  /* 0x000054321d068816 */ /* 0x000fe40000000000 */
[----:B------:R-:W-:Y:S01]  /*4f80*/  @!P0 PRMT R20, R66, 0x5432, R7 ;  /* 0x0000543242148816 */ /* 0x000fe20000000007 */
[C---:B------:R-:W-:Y:S01]  /*4f90*/  @!P0 IMAD.U32 R7, R16.reuse, 0x10000, RZ ;  /* 0x0001000010078824 */ /* 0x040fe200078e00ff */
[----:B------:R-:W-:Y:S02]  /*4fa0*/  @!P0 LOP3.LUT R16, R16, 0xffff0000, RZ, 0xc0, !PT ;  /* 0xffff000010108812 */ /* 0x000fe400078ec0ff */
[----:B------:R-:W-:Y:S01]  /*4fb0*/  @!P0 SHF.L.U32 R2, R6, 0x10, RZ ;  /* 0x0000001006028819 */ /* 0x000fe200000006ff */
[----:B------:R-:W-:Y:S01]  /*4fc0*/  @!P0 IMAD.U32 R18, R20, 0x10000, RZ ;  /* 0x0001000014128824 */ /* 0x000fe200078e00ff */
[----:B------:R-:W-:Y:S02]  /*4fd0*/  @!P0 LOP3.LUT R6, R6, 0xffff0000, RZ, 0xc0, !PT ;  /* 0xffff000006068812 */ /* 0x000fe400078ec0ff */
[----:B------:R-:W-:Y:S02]  /*4fe0*/  @!P0 LOP3.LUT R20, R20, 0xffff0000, RZ, 0xc0, !PT ;  /* 0xffff000014148812 */ /* 0x000fe400078ec0ff */
[----:B------:R-:W-:Y:S01]  /*4ff0*/  @!P0 SHF.L.U32 R29, R38, 0x10, RZ ;  /* 0x00000010261d8819 */ /* 0x000fe200000006ff */
[----:B--2---:R-:W-:Y:S01]  /*5000*/  @!P0 IMAD.U32 R0, R12, 0x10000, RZ ;  /* 0x000100000c008824 */ /* 0x004fe200078e00ff */
[----:B------:R-:W-:Y:S01]  /*5010*/  @!P0 LOP3.LUT R38, R38, 0xffff0000, RZ, 0xc0, !PT ;  /* 0xffff000026268812 */ /* 0x000fe200078ec0ff */
[----:B------:R-:W-:Y:S02]  /*5020*/  @!P0 IMAD.U32 R3, R13, 0x10000, RZ ;  /* 0x000100000d038824 */ /* 0x000fe400078e00ff */
[C---:B------:R-:W-:Y:S02]  /*5030*/  @!P0 FMUL.FTZ R11, R0.reuse, R7 ;  /* 0x00000007000b8220 */ /* 0x040fe40000410000 */
[----:B------:R-:W-:Y:S02]  /*5040*/  @!P0 FMUL.FTZ R0, R0, R2 ;  /* 0x0000000200008220 */ /* 0x000fe40000410000 */
[----:B------:R-:W-:Y:S02]  /*5050*/  @!P0 FMUL.FTZ R17, R3, R18 ;  /* 0x0000001203118220 */ /* 0x000fe40000410000 */
[----:B------:R-:W-:Y:S01]  /*5060*/  @!P0 FFMA.FTZ R54, R9, R2, -R11 ;  /* 0x0000000209368223 */ /* 0x000fe2000001080b */
[----:B------:R-:W-:Y:S01]  /*5070*/  @!P0 LOP3.LUT R2, R13, 0xffff0000, RZ, 0xc0, !PT ;  /* 0xffff00000d028812 */ /* 0x000fe200078ec0ff */
[----:B------:R-:W-:Y:S01]  /*5080*/  @!P0 FFMA.FTZ R0, R7, R9, R0 ;  /* 0x0000000907008223 */ /* 0x000fe20000010000 */
[----:B------:R-:W-:Y:S01]  /*5090*/  @!P0 LOP3.LUT R7, R4, 0xffff0000, RZ, 0xc0, !PT ;  /* 0xffff000004078812 */ /* 0x000fe200078ec0ff */
[-C--:B------:R-:W-:Y:S02]  /*50a0*/  @!P0 FMUL.FTZ R3, R3, R5.reuse ;  /* 0x0000000503038220 */ /* 0x080fe40000410000 */
[----:B------:R-:W-:Y:S01]  /*50b0*/  @!P0 FFMA.FTZ R51, R19, R5, -R17 ;  /* 0x0000000513338223 */ /* 0x000fe20000010811 */
[----:B------:R-:W-:Y:S01]  /*50c0*/  @!P0 LOP3.LUT R17, R40, 0xffff0000, RZ, 0xc0, !PT ;  /* 0xffff000028118812 */ /* 0x000fe200078ec0ff */
[----:B------:R-:W-:Y:S01]  /*50d0*/  @!P0 FMUL.FTZ R9, R2, R20 ;  /* 0x0000001402098220 */ /* 0x000fe20000410000 */
[----:B------:R-:W-:Y:S01]  /*50e0*/  @!P0 LOP3.LUT R5, R12, 0xffff0000, RZ, 0xc0, !PT ;  /* 0xffff00000c058812 */ /* 0x000fe200078ec0ff */
[-C--:B------:R-:W-:Y:S02]  /*50f0*/  @!P0 FMUL.FTZ R4, R2, R7.reuse ;  /* 0x0000000702048220 */ /* 0x080fe40000410000 */
[----:B------:R-:W-:Y:S02]  /*5100*/  @!P0 FFMA.FTZ R50, R21, R7, -R9 ;  /* 0x0000000715328223 */ /* 0x000fe40000010809 */
[C---:B------:R-:W-:Y:S02]  /*5110*/  @!P0 FMUL.FTZ R11, R5.reuse, R16 ;  /* 0x00000010050b8220 */ /* 0x040fe40000410000 */
[-C--:B------:R-:W-:Y:S01]  /*5120*/  @!P0 FMUL.FTZ R2, R5, R6.reuse ;  /* 0x0000000605028220 */ /* 0x080fe20000410000 */
[C---:B------:R-:W-:Y:S01]  /*5130*/  @!P0 LOP3.LUT R5, R15.reuse, 0xffff0000, RZ, 0xc0, !PT ;  /* 0xffff00000f058812 */ /* 0x040fe200078ec0ff */
[----:B------:R-:W-:Y:S02]  /*5140*/  @!P0 IMAD.U32 R7, R15, 0x10000, RZ ;  /* 0x000100000f078824 */ /* 0x000fe400078e00ff */
[----:B------:R-:W-:Y:S01]  /*5150*/  @!P0 FFMA.FTZ R49, R17, R6, -R11 ;  /* 0x0000000611318223 */ /* 0x000fe2000001080b */
[C---:B------:R-:W-:Y:S01]  /*5160*/  @!P0 LOP3.LUT R6, R8.reuse, 0xffff0000, RZ, 0xc0, !PT ;  /* 0xffff000008068812 */ /* 0x040fe200078ec0ff */
[----:B------:R-:W-:Y:S02]  /*5170*/  @!P0 IMAD.U32 R9, R8, 0x10000, RZ ;  /* 0x0001000008098824 */ /* 0x000fe400078e00ff */
[----:B------:R-:W-:Y:S02]  /*5180*/  @!P0 FMUL.FTZ R8, R7, R29 ;  /* 0x0000001d07088220 */ /* 0x000fe40000410000 */
[C---:B------:R-:W-:Y:S02]  /*5190*/  @!P0 FMUL.FTZ R11, R5.reuse, R38 ;  /* 0x00000026050b8220 */ /* 0x040fe40000410000 */
[-C--:B------:R-:W-:Y:S02]  /*51a0*/  @!P0 FFMA.FTZ R48, R30, R9.reuse, -R8 ;  /* 0x000000091e308223 */ /* 0x080fe40000010808 */
[-C--:B------:R-:W-:Y:S02]  /*51b0*/  @!P0 FMUL.FTZ R8, R5, R6.reuse ;  /* 0x0000000605088220 */ /* 0x080fe40000410000 */
[----:B------:R-:W-:Y:S01]  /*51c0*/  @!P0 FFMA.FTZ R47, R39, R6, -R11 ;  /* 0x00000006272f8223 */ /* 0x000fe2000001080b */
[C---:B------:R-:W-:Y:S01]  /*51d0*/  @!P0 LOP3.LUT R6, R14.reuse, 0xffff0000, RZ, 0xc0, !PT ;  /* 0xffff00000e068812 */ /* 0x040fe200078ec0ff */
[----:B------:R-:W-:Y:S01]  /*51e0*/  @!P0 IMAD.U32 R5, R14, 0x10000, RZ ;  /* 0x000100000e058824 */ /* 0x000fe200078e00ff */
[C---:B------:R-:W-:Y:S01]  /*51f0*/  @!P0 SHF.L.U32 R11, R10.reuse, 0x10, RZ ;  /* 0x000000100a0b8819 */ /* 0x040fe200000006ff */
[----:B------:R-:W-:Y:S01]  /*5200*/  @!P0 FMUL.FTZ R7, R7, R9 ;  /* 0x0000000907078220 */ /* 0x000fe20000410000 */
[----:B------:R-:W-:Y:S01]  /*5210*/  @!P0 LOP3.LUT R9, R10, 0xffff0000, RZ, 0xc0, !PT ;  /* 0xffff00000a098812 */ /* 0x000fe200078ec0ff */
[C---:B------:R-:W-:Y:S01]  /*5220*/  @!P0 FMUL.FTZ R44, R5.reuse, R22 ;  /* 0x00000016052c8220 */ /* 0x040fe20000410000 */
[----:B------:R-:W-:Y:S01]  /*5230*/  @!P0 LOP3.LUT R10, R42, 0xffff0000, RZ, 0xc0, !PT ;  /* 0xffff00002a0a8812 */ /* 0x000fe200078ec0ff */
[----:B------:R-:W-:Y:S02]  /*5240*/  @!P0 FMUL.FTZ R45, R6, R28 ;  /* 0x0000001c062d8220 */ /* 0x000fe40000410000 */
[----:B------:R-:W-:Y:S01]  /*5250*/  @!P0 FFMA.FTZ R2, R16, R17, R2 ;  /* 0x0000001110028223 */ /* 0x000fe20000010002 */
[----:B------:R-:W-:Y:S01]  /*5260*/  @!P0 F2FP.BF16.PACK_AB R17, R50, R51 ;  /* 0x000000333211823e */ /* 0x000fe200000010ff */
[-C--:B------:R-:W-:Y:S01]  /*5270*/  @!P0 FMUL.FTZ R5, R5, R11.reuse ;  /* 0x0000000b05058220 */ /* 0x080fe20000410000 */
[----:B------:R-:W-:Y:S01]  /*5280*/  @!P0 F2FP.BF16.PACK_AB R16, R49, R54 ;  /* 0x000000363110823e */ /* 0x000fe200000010ff */
[----:B------:R-:W-:Y:S01]  /*5290*/  @!P0 FFMA.FTZ R44, R23, R11, -R44 ;  /* 0x0000000b172c8223 */ /* 0x000fe2000001082c */
[----:B------:R-:W-:Y:S01]  /*52a0*/  @!P0 F2FP.BF16.PACK_AB R11, R47, R48 ;  /* 0x000000302f0b823e */ /* 0x000fe200000010ff */
[----:B------:R-:W-:Y:S01]  /*52b0*/  @!P0 FFMA.FTZ R45, R10, R9, -R45 ;  /* 0x000000090a2d8223 */ /* 0x000fe2000001082d */
[----:B------:R-:W-:Y:S01]  /*52c0*/  @!P0 F2FP.BF16.PACK_AB R0, R2, R0 ;  /* 0x000000000200823e */ /* 0x000fe200000010ff */
[----:B------:R-:W-:Y:S02]  /*52d0*/  @!P0 FFMA.FTZ R3, R18, R19, R3 ;  /* 0x0000001312038223 */ /* 0x000fe40000010003 */
[----:B------:R-:W-:Y:S01]  /*52e0*/  @!P0 FMUL.FTZ R6, R6, R9 ;  /* 0x0000000906068220 */ /* 0x000fe20000410000 */
[----:B------:R-:W-:Y:S01]  /*52f0*/  @!P0 F2FP.BF16.PACK_AB R9, R45, R44 ;  /* 0x0000002c2d09823e */ /* 0x000fe200000010ff */
[----:B------:R-:W-:Y:S01]  /*5300*/  @!P0 FFMA.FTZ R4, R20, R21, R4 ;  /* 0x0000001514048223 */ /* 0x000fe20000010004 */
[----:B------:R-:W-:Y:S01]  /*5310*/  @!P0 MOV R12, R0 ;  /* 0x00000000000c8202 */ /* 0x000fe20000000f00 */
[----:B------:R-:W-:Y:S02]  /*5320*/  @!P0 FFMA.FTZ R5, R22, R23, R5 ;  /* 0x0000001716058223 */ /* 0x000fe40000010005 */
[----:B------:R-:W-:Y:S01]  /*5330*/  @!P0 FFMA.FTZ R6, R28, R10, R6 ;  /* 0x0000000a1c068223 */ /* 0x000fe20000010006 */
[----:B------:R-:W-:Y:S01]  /*5340*/  @!P0 F2FP.BF16.PACK_AB R3, R4, R3 ;  /* 0x000000030403823e */ /* 0x000fe200000010ff */
[----:B------:R-:W-:Y:S02]  /*5350*/  @!P0 FFMA.FTZ R7, R29, R30, R7 ;  /* 0x0000001e1d078223 */ /* 0x000fe40000010007 */
[----:B------:R-:W-:Y:S01]  /*5360*/  @!P0 FFMA.FTZ R8, R38, R39, R8 ;  /* 0x0000002726088223 */ /* 0x000fe20000010008 */
[----:B------:R-:W-:Y:S01]  /*5370*/  @!P0 F2FP.BF16.PACK_AB R5, R6, R5 ;  /* 0x000000050605823e */ /* 0x000fe200000010ff */
[----:B------:R-:W-:Y:S02]  /*5380*/  @!P0 IMAD.MOV.U32 R40, RZ, RZ, R16 ;  /* 0x000000ffff288224 */ /* 0x000fe400078e0010 */
[----:B------:R-:W-:Y:S01]  /*5390*/  @!P0 IMAD.MOV.U32 R41, RZ, RZ, R17 ;  /* 0x000000ffff298224 */ /* 0x000fe200078e0011 */
[----:B------:R-:W-:Y:S01]  /*53a0*/  @!P0 F2FP.BF16.PACK_AB R7, R8, R7 ;  /* 0x000000070807823e */ /* 0x000fe200000010ff */
[----:B------:R-:W-:Y:S02]  /*53b0*/  @!P0 IMAD.MOV.U32 R42, RZ, RZ, R9 ;  /* 0x000000ffff2a8224 */ /* 0x000fe400078e0009 */
[----:B------:R-:W-:Y:S02]  /*53c0*/  @!P0 IMAD.MOV.U32 R43, RZ, RZ, R11 ;  /* 0x000000ffff2b8224 */ /* 0x000fe400078e000b */
[----:B------:R-:W-:Y:S02]  /*53d0*/  @!P0 IMAD.MOV.U32 R13, RZ, RZ, R3 ;  /* 0x000000ffff0d8224 */ /* 0x000fe400078e0003 */
[----:B------:R-:W-:Y:S01]  /*53e0*/  @!P0 IMAD.MOV.U32 R14, RZ, RZ, R5 ;  /* 0x000000ffff0e8224 */ /* 0x000fe200078e0005 */
[----:B------:R1:W-:Y:S01]  /*53f0*/  ST.E.128 [R52.64], R40 ;  /* 0x0000002834007985 */ /* 0x0003e2000c101d06 */
[----:B------:R-:W-:Y:S01]  /*5400*/  @!P0 IMAD.MOV.U32 R15, RZ, RZ, R7 ;  /* 0x000000ffff0f8224 */ /* 0x000fe200078e0007 */
[----:B------:R-:W-:Y:S11]  /*5410*/  ISETP.GE.AND P0, PT, R46, c[0x0][0x1d4], PT ;  /* 0x000075002e007a0c */ /* 0x000ff60003f06270 */
[----:B------:R-:W-:Y:S02]  /*5420*/  @!UPT UIADD3 URZ, URZ, URZ, URZ ;  /* 0x0000003f3f3ff290 */ /* 0x000fe4000fffe03f */
[----:B------:R-:W-:-:S05]  /*5430*/  @P0 BRA `(.L_x_71) ;  /* 0x000002a000000947 */ /* 0x000fca0003800000 */
[C---:B------:R-:W-:Y:S04]  /*5440*/  LEA R2, P0, R46.reuse, R68, 0x1 ;  /* 0x000000442e027211 */ /* 0x040fe800078008ff */
[----:B------:R-:W-:Y:S05]  /*5450*/  LEA.HI.X.SX32 R3, R46, R69, 0x1, P0 ;  /* 0x000000452e037211 */ /* 0x000fea00000f0eff */
[----:B------:R2:W-:Y:S01]  /*5460*/  ST.E.128 [R2.64], R12 ;  /* 0x0000000c02007985 */ /* 0x0005e2000c101d06 */
[----:B------:R-:W-:-:S05]  /*5470*/  BRA `(.L_x_71) ;  /* 0x0000026000007947 */ /* 0x000fca0003800000 */
.L_x_67:
[----:B------:R1:W2:Y:S01]  /*5480*/  SHFL.IDX PT, R2, R14, RZ, 0x1e1f ;  /* 0x001e1fff0e027589 */ /* 0x0002a200000e0000 */
[----:B------:R-:W-:Y:S03]  /*5490*/  IMAD.IADD R3, R106, 0x1, -R91 ;  /* 0x000000016a037824 */ /* 0x000fe600078e0a5b */
[----:B------:R1:W3:Y:S02]  /*54a0*/  SHFL.IDX PT, R0, R15, RZ, 0x1e1f ;  /* 0x001e1fff0f007589 */ /* 0x0002e400000e0000 */
[----:B------:R-:W-:Y:S04]  /*54b0*/  IMNMX R85, R3, 0x40, PT ;  /* 0x0000004003557817 */ /* 0x000fe80003800200 */
[----:B------:R-:W-:Y:S11]  /*54c0*/  ISETP.GT.AND P0, PT, R85, R92, PT ;  /* 0x0000005c5500720c */ /* 0x000ff60003f04270 */
[----:B------:R-:W-:Y:S02]  /*54d0*/  @!UPT UIADD3 URZ, URZ, URZ, URZ ;  /* 0x0000003f3f3ff290 */ /* 0x000fe4000fffe03f */
[----:B------:R-:W-:-:S05]  /*54e0*/  @!P0 BRA `(.L_x_71) ;  /* 0x000001f000008947 */ /* 0x000fca0003800000 */
[----:B------:R-:W-:Y:S02]  /*54f0*/  ISETP.GE.AND P2, PT, R24, c[0x0][0x1d4], PT ;  /* 0x0000750018007a0c */ /* 0x000fe40003f46270 */
[----:B------:R-:W-:Y:S02]  /*5500*/  ISETP.GE.AND P1, PT, R27, c[0x0][0x1d4], PT ;  /* 0x000075001b007a0c */ /* 0x000fe40003f26270 */
[----:B------:R-:W-:Y:S02]  /*5510*/  ISETP.GE.AND P4, PT, R26, c[0x0][0x1d4], PT ;  /* 0x000075001a007a0c */ /* 0x000fe40003f86270 */
[----:B------:R-:W-:Y:S07]  /*5520*/  ISETP.GE.AND P3, PT, R95, c[0x0][0x1d4], PT ;  /* 0x000075005f007a0c */ /* 0x000fee0003f66270 */
[----:B-1----:R-:W1:Y:S01]  /*5530*/  @!P2 LDS.128 R12, [R81+0x3000] ;  /* 0x00300000510ca984 */ /* 0x002e620000000c00 */
[C---:B---3--:R-:W-:Y:S04]  /*5540*/  @!P2 LEA R6, P0, R24.reuse, R0, 0x1 ;  /* 0x000000001806a211 */ /* 0x048fe800078008ff */
[----:B--2---:R-:W-:Y:S02]  /*5550*/  @!P2 LEA.HI.X R7, R24, R2, R25, 0x1, P0 ;  /* 0x000000021807a211 */ /* 0x004fe400000f0c19 */
[C---:B------:R-:W-:Y:S04]  /*5560*/  @!P1 LEA R4, P0, R87.reuse, R0, 0x1 ;  /* 0x0000000057049211 */ /* 0x040fe800078008ff */
[----:B------:R-:W-:Y:S02]  /*5570*/  @!P1 LEA.HI.X R5, R87, R2, R102, 0x1, P0 ;  /* 0x0000000257059211 */ /* 0x000fe400000f0c66 */
[C---:B------:R-:W-:Y:S04]  /*5580*/  @!P4 LEA R10, P0, R86.reuse, R0, 0x1 ;  /* 0x00000000560ac211 */ /* 0x040fe800078008ff */
[----:B------:R-:W-:Y:S02]  /*5590*/  @!P4 LEA.HI.X R11, R86, R2, R101, 0x1, P0 ;  /* 0x00000002560bc211 */ /* 0x000fe400000f0c65 */
[C---:B------:R-:W-:Y:S04]  /*55a0*/  @!P3 LEA R8, P0, R90.reuse, R0, 0x1 ;  /* 0x000000005a08b211 */ /* 0x040fe800078008ff */
[----:B------:R-:W-:Y:S01]  /*55b0*/  @!P3 LEA.HI.X R9, R90, R2, R105, 0x1, P0 ;  /* 0x000000025a09b211 */ /* 0x000fe200000f0c69 */
[----:B-1----:R-:W-:Y:S04]  /*55c0*/  @!P2 ST.E.128 [R6.64], R12 ;  /* 0x0000000c0600a985 */ /* 0x002fe8000c101d06 */
[----:B------:R-:W1:Y:S04]  /*55d0*/  @!P1 LDS.128 R12, [R82+0x3000] ;  /* 0x00300000520c9984 */ /* 0x000e680000000c00 */
[----:B-1----:R1:W-:Y:S01]  /*55e0*/  @!P1 ST.E.128 [R4.64], R12 ;  /* 0x0000000c04009985 */ /* 0x0023e2000c101d06 */
[----:B------:R-:W-:Y:S03]  /*55f0*/  ISETP.GE.AND P1, PT, R94, c[0x0][0x1d4], PT ;  /* 0x000075005e007a0c */ /* 0x000fe60003f26270 */
[----:B------:R-:W2:Y:S10]  /*5600*/  @!P4 LDS.128 R12, [R81+0x4000] ;  /* 0x00400000510cc984 */ /* 0x000eb40000000c00 */
[C---:B------:R-:W-:Y:S04]  /*5610*/  @!P1 LEA R6, P0, R89.reuse, R0, 0x1 ;  /* 0x0000000059069211 */ /* 0x040fe800078008ff */
[----:B------:R-:W-:Y:S02]  /*5620*/  @!P1 LEA.HI.X R7, R89, R2, R104, 0x1, P0 ;  /* 0x0000000259079211 */ /* 0x000fe400000f0c68 */
[----:B------:R-:W-:Y:S11]  /*5630*/  ISETP.GE.AND P0, PT, R93, c[0x0][0x1d4], PT ;  /* 0x000075005d007a0c */ /* 0x000ff60003f06270 */
[----:B------:R-:W-:Y:S02]  /*5640*/  @!UPT UIADD3 URZ, URZ, URZ, URZ ;  /* 0x0000003f3f3ff290 */ /* 0x000fe4000fffe03f */
[C---:B-1----:R-:W-:Y:S04]  /*5650*/  @!P0 LEA R4, P2, R88.reuse, R0, 0x1 ;  /* 0x0000000058048211 */ /* 0x042fe800078408ff */
[----:B------:R-:W-:Y:S01]  /*5660*/  @!P0 LEA.HI.X R5, R88, R2, R103, 0x1, P2 ;  /* 0x0000000258058211 */ /* 0x000fe200010f0c67 */
[----:B--2---:R-:W-:Y:S04]  /*5670*/  @!P4 ST.E.128 [R10.64], R12 ;  /* 0x0000000c0a00c985 */ /* 0x004fe8000c101d06 */
[----:B------:R-:W1:Y:S04]  /*5680*/  @!P3 LDS.128 R12, [R82+0x4000] ;  /* 0x00400000520cb984 */ /* 0x000e680000000c00 */
[----:B-1----:R-:W-:Y:S04]  /*5690*/  @!P3 ST.E.128 [R8.64], R12 ;  /* 0x0000000c0800b985 */ /* 0x002fe8000c101d06 */
[----:B------:R-:W1:Y:S04]  /*56a0*/  @!P1 LDS.128 R8, [R81+0x5000] ;  /* 0x0050000051089984 */ /* 0x000e680000000c00 */
[----:B-1----:R-:W-:Y:S04]  /*56b0*/  @!P1 ST.E.128 [R6.64], R8 ;  /* 0x0000000806009985 */ /* 0x002fe8000c101d06 */
[----:B------:R-:W1:Y:S04]  /*56c0*/  @!P0 LDS.128 R8, [R82+0x5000] ;  /* 0x0050000052088984 */ /* 0x000e680000000c00 */
[----:B-1----:R1:W-:Y:S02]  /*56d0*/  @!P0 ST.E.128 [R4.64], R8 ;  /* 0x0000000804008985 */ /* 0x0023e4000c101d06 */
.L_x_71:
[----:B------:R-:W-:Y:S05]  /*56e0*/  BSYNC B1 ;  /* 0x0000000000017941 */ /* 0x000fea0003800000 */
.L_x_66:
[----:B---3--:R-:W-:Y:S01]  /*56f0*/  IMAD.IADD R0, R148, 0x1, -R91 ;  /* 0x0000000194007824 */ /* 0x008fe200078e0a5b */
[----:B-12--5:R-:W-:Y:S01]  /*5700*/  LEA R2, P0, R79, R110, 0x6 ;  /* 0x0000006e4f027211 */ /* 0x026fe200078030ff */
[----:B------:R-:W-:Y:S01]  /*5710*/  IMAD R6, R96, c[0x0][0x208], RZ ;  /* 0x0000820060067a24 */ /* 0x000fe200078e02ff */
[----:B------:R-:W-:Y:S01]  /*5720*/  ISETP.NE.AND P3, PT, R113, RZ, PT ;  /* 0x000000ff7100720c */ /* 0x000fe20003f65270 */
[----:B------:R-:W-:Y:S01]  /*5730*/  IMAD.WIDE.U32 R4, R84, c[0x0][0x208], RZ ;  /* 0x0000820054047a25 */ /* 0x000fe200078e00ff */
[----:B------:R-:W-:Y:S01]  /*5740*/  LEA.HI.X.SX32 R3, R79, R111, 0x6, P0 ;  /* 0x0000006f4f037211 */ /* 0x000fe200000f36ff */
[----:B------:R-:W-:Y:S01]  /*5750*/  BSSY B0, `(.L_x_88) ;  /* 0x000004e000007945 */ /* 0x000fe20003800000 */
[----:B------:R-:W-:Y:S01]  /*5760*/  ISETP.GE.AND P0, PT, R0, 0x21, PT ;  /* 0x000000210000780c */ /* 0x000fe20003f06270 */
[----:B------:R-:W-:Y:S05]  /*5770*/  IMAD R6, R84, c[0x0][0x20c], R6 ;  /* 0x0000830054067a24 */ /* 0x000fea00078e0206 */
[----:B------:R-:W-:Y:S01]  /*5780*/  IADD3 R5, R5, R6, RZ ;  /* 0x0000000605057210 */ /* 0x000fe20007ffe0ff */
[----:B------:R-:W-:Y:S04]  /*5790*/  IMAD R6, R97, c[0x0][0x218], RZ ;  /* 0x0000860061067a24 */ /* 0x000fe800078e02ff */
[C---:B------:R-:W-:Y:S02]  /*57a0*/  IMAD.WIDE.U32 R4, R83.reuse, c[0x0][0x218], R4 ;  /* 0x0000860053047a25 */ /* 0x040fe400078e0004 */
[----:B------:R-:W-:Y:S02]  /*57b0*/  @P0 IADD3 R11, P1, R2, 0x20, RZ ;  /* 0x00000020020b0810 */ /* 0x000fe40007f3e0ff */
[----:B------:R-:W-:Y:S03]  /*57c0*/  IMAD R6, R83, c[0x0][0x21c], R6 ;  /* 0x0000870053067a24 */ /* 0x000fe600078e0206 */
[----:B------:R-:W-:Y:S01]  /*57d0*/  @P0 IMAD.X R12, RZ, RZ, R3, P1 ;  /* 0x000000ffff0c0224 */ /* 0x000fe200008e0603 */
[----:B------:R-:W-:Y:S04]  /*57e0*/  IADD3 R8, P1, R166, R4, RZ ;  /* 0x00000004a6087210 */ /* 0x000fe80007f3e0ff */
[----:B------:R-:W-:Y:S02]  /*57f0*/  IADD3.X R9, R146, R5, R6, P1, !PT ;  /* 0x0000000592097210 */ /* 0x000fe40000ffe406 */
[----:B------:R-:W-:Y:S11]  /*5800*/  ISETP.GE.AND P1, PT, R0, 0x1, PT ;  /* 0x000000010000780c */ /* 0x000ff60003f26270 */
[----:B------:R-:W-:Y:S02]  /*5810*/  @!UPT UIADD3 URZ, URZ, URZ, URZ ;  /* 0x0000003f3f3ff290 */ /* 0x000fe4000fffe03f */
[----:B------:R-:W-:Y:S01]  /*5820*/  @P1 MOV R7, R107 ;  /* 0x0000006b00071202 */ /* 0x000fe20000000f00 */
[----:B------:R-:W-:Y:S02]  /*5830*/  @P1 IMAD R0, R3, c[0x0][0x258], RZ ;  /* 0x0000960003001a24 */ /* 0x000fe400078e02ff */
[----:B------:R-:W-:Y:S04]  /*5840*/  @P1 IMAD.MOV.U32 R6, RZ, RZ, R108 ;  /* 0x000000ffff061224 */ /* 0x000fe800078e006c */
[C---:B------:R-:W-:Y:S04]  /*5850*/  @P1 IMAD.WIDE.U32 R6, R2.reuse, c[0x0][0x258], R6 ;  /* 0x0000960002061a25 */ /* 0x040fe800078e0006 */
[----:B------:R-:W-:Y:S01]  /*5860*/  @P1 IMAD R2, R2, c[0x0][0x25c], R0 ;  /* 0x0000970002021a24 */ /* 0x000fe200078e0200 */
[----:B------:R-:W-:Y:S01]  /*5870*/  @P1 LEA R4, P2, R6, c[0x0][0x250], 0x1 ;  /* 0x0000940006041a11 */ /* 0x000fe200078408ff */
[----:B------:R-:W-:Y:S02]  /*5880*/  @P0 IMAD R0, R12, c[0x0][0x258], RZ ;  /* 0x000096000c000a24 */ /* 0x000fe400078e02ff */
[----:B------:R-:W-:Y:S02]  /*5890*/  @P1 IMAD.IADD R2, R7, 0x1, R2 ;  /* 0x0000000107021824 */ /* 0x000fe400078e0202 */
[----:B------:R-:W-:Y:S02]  /*58a0*/  @P0 IMAD.MOV.U32 R7, RZ, RZ, R107 ;  /* 0x000000ffff070224 */ /* 0x000fe400078e006b */
[C---:B------:R-:W-:Y:S01]  /*58b0*/  @P0 IMAD R0, R11.reuse, c[0x0][0x25c], R0 ;  /* 0x000097000b000a24 */ /* 0x040fe200078e0200 */
[----:B------:R-:W-:Y:S02]  /*58c0*/  @P1 LEA.HI.X R5, R6, c[0x0][0x254], R2, 0x1, P2 ;  /* 0x0000950006051a11 */ /* 0x000fe400010f0c02 */
[----:B------:R-:W-:Y:S02]  /*58d0*/  @P0 MOV R6, R108 ;  /* 0x0000006c00060202 */ /* 0x000fe40000000f00 */
[C---:B------:R-:W-:Y:S01]  /*58e0*/  LEA R10, P2, R8.reuse, c[0x0][0x1f8], 0x1 ;  /* 0x00007e00080a7a11 */ /* 0x040fe200078408ff */
[----:B------:R-:W-:Y:S01]  /*58f0*/  @!PT LDS RZ, [RZ] ;  /* 0x00000000fffff984 */ /* 0x000fe20000000800 */
[----:B------:R-:W-:Y:S01]  /*5900*/  @!PT LDS RZ, [RZ] ;  /* 0x00000000fffff984 */ /* 0x000fe20000000800 */
[----:B------:R-:W-:Y:S01]  /*5910*/  @!PT LDS RZ, [RZ] ;  /* 0x00000000fffff984 */ /* 0x000fe20000000800 */
[----:B------:R1:W-:Y:S02]  /*5920*/  @P1 LDGSTS.E.BYPASS.LTC128B.128 [R80+0x100], [R4.64], !P3 ;  /* 0x0010000004501fae */ /* 0x0003e4000d901d46 */
[----:B------:R-:W-:Y:S01]  /*5930*/  @P0 IMAD.WIDE.U32 R6, R11, c[0x0][0x258], R6 ;  /* 0x000096000b060a25 */ /* 0x000fe200078e0006 */
[----:B------:R-:W-:Y:S01]  /*5940*/  LEA.HI.X R8, R8, c[0x0][0x1fc], R9, 0x1, P2 ;  /* 0x00007f0008087a11 */ /* 0x000fe200010f0c09 */
[----:B------:R1:W-:Y:S03]  /*5950*/  @P1 LDGSTS.E.BYPASS.LTC128B.128 [R80+0x1100], [R4.64+0x40], !P6 ;  /* 0x0110004004501fae */ /* 0x0003e6000f101d46 */
[C---:B------:R-:W-:Y:S01]  /*5960*/  @P0 LEA R2, P2, R6.reuse, c[0x0][0x250], 0x1 ;  /* 0x0000940006020a11 */ /* 0x040fe200078408ff */
[----:B------:R1:W-:Y:S01]  /*5970*/  @P1 LDGSTS.E.BYPASS.LTC128B.128 [R80+0x2100], [R4.64+0x80], !P5 ;  /* 0x0210008004501fae */ /* 0x0003e2000e901d46 */
[----:B------:R-:W-:Y:S04]  /*5980*/  @P0 IADD3 R0, R7, R0, RZ ;  /* 0x0000000007000210 */ /* 0x000fe80007ffe0ff */
[----:B------:R-:W-:Y:S02]  /*5990*/  @P0 LEA.HI.X R3, R6, c[0x0][0x254], R0, 0x1, P2 ;  /* 0x0000950006030a11 */ /* 0x000fe400010f0c00 */
[----:B------:R1:W2:Y:S04]  /*59a0*/  SHFL.IDX PT, R0, R10, RZ, 0x1e1f ;  /* 0x001e1fff0a007589 */ /* 0x0002a800000e0000 */
[----:B------:R3:W-:Y:S04]  /*59b0*/  @P0 LDGSTS.E.BYPASS.LTC128B.128 [R80+0x900], [R2.64], !P3 ;  /* 0x0090000002500fae */ /* 0x0007e8000d901d46 */
[----:B------:R3:W-:Y:S04]  /*59c0*/  @P0 LDGSTS.E.BYPASS.LTC128B.128 [R80+0x1900], [R2.64+0x40], !P6 ;  /* 0x0190004002500fae */ /* 0x0007e8000f101d46 */
[----:B------:R3:W-:Y:S01]  /*59d0*/  @P0 LDGSTS.E.BYPASS.LTC128B.128 [R80+0x2900], [R2.64+0x80], !P5 ;  /* 0x0290008002500fae */ /* 0x0007e2000e901d46 */
[----:B------:R-:W-:Y:S03]  /*59e0*/  ISETP.GT.AND P0, PT, R85, R92, PT ;  /* 0x0000005c5500720c */ /* 0x000fe60003f04270 */
[----:B------:R-:W0:Y:S04]  /*59f0*/  LDGDEPBAR ;  /* 0x00000000000079af */ /* 0x000e280000000000 */
[----:B---3--:R1:W3:Y:S01]  /*5a00*/  SHFL.IDX PT, R2, R8, RZ, 0x1e1f ;  /* 0x001e1fff08027589 */ /* 0x0082e200000e0000 */
[----:B------:R-:W-:Y:S04]  /*5a10*/  DEPBAR.LE SB0, 0x0 ;  /* 0x000080000000791a */ /* 0x000fe80000000000 */
[----:B------:R-:W-:Y:S06]  /*5a20*/  BAR.SYNC.DEFER_BLOCKING 0x0 ;  /* 0x0000000000007b1d */ /* 0x000fec0000010000 */
[----:B------:R-:W-:-:S05]  /*5a30*/  @!P0 BRA `(.L_x_89) ;  /* 0x000001f000008947 */ /* 0x000fca0003800000 */
[----:B--2---:R-:W-:Y:S02]  /*5a40*/  ISETP.GE.AND P2, PT, R24, c[0x0][0x1d4], PT ;  /* 0x0000750018007a0c */ /* 0x004fe40003f46270 */
[----:B------:R-:W-:Y:S02]  /*5a50*/  ISETP.GE.AND P1, PT, R27, c[0x0][0x1d4], PT ;  /* 0x000075001b007a0c */ /* 0x000fe40003f26270 */
[----:B------:R-:W-:Y:S02]  /*5a60*/  ISETP.GE.AND P4, PT, R26, c[0x0][0x1d4], PT ;  /* 0x000075001a007a0c */ /* 0x000fe40003f86270 */
[----:B------:R-:W-:Y:S07]  /*5a70*/  ISETP.GE.AND P3, PT, R95, c[0x0][0x1d4], PT ;  /* 0x000075005f007a0c */ /* 0x000fee0003f66270 */
[----:B------:R-:W2:Y:S01]  /*5a80*/  @!P2 LDS.128 R12, [R81] ;  /* 0x00000000510ca984 */ /* 0x000ea20000000c00 */
[C---:B------:R-:W-:Y:S04]  /*5a90*/  @!P2 LEA R6, P0, R24.reuse, R0, 0x1 ;  /* 0x000000001806a211 */ /* 0x040fe800078008ff */
[----:B---3--:R-:W-:Y:S02]  /*5aa0*/  @!P2 LEA.HI.X R7, R24, R2, R25, 0x1, P0 ;  /* 0x000000021807a211 */ /* 0x008fe400000f0c19 */
[C---:B-1----:R-:W-:Y:S04]  /*5ab0*/  @!P1 LEA R4, P0, R87.reuse, R0, 0x1 ;  /* 0x0000000057049211 */ /* 0x042fe800078008ff */
[----:B------:R-:W-:Y:S02]  /*5ac0*/  @!P1 LEA.HI.X R5, R87, R2, R102, 0x1, P0 ;  /* 0x0000000257059211 */ /* 0x000fe400000f0c66 */
[C---:B------:R-:W-:Y:S04]  /*5ad0*/  @!P4 LEA R10, P0, R86.reuse, R0, 0x1 ;  /* 0x00000000560ac211 */ /* 0x040fe800078008ff */
[----:B------:R-:W-:Y:S02]  /*5ae0*/  @!P4 LEA.HI.X R11, R86, R2, R101, 0x1, P0 ;  /* 0x00000002560bc211 */ /* 0x000fe400000f0c65 */
[C---:B------:R-:W-:Y:S04]  /*5af0*/  @!P3 LEA R8, P0, R90.reuse, R0, 0x1 ;  /* 0x000000005a08b211 */ /* 0x040fe800078008ff */
[----:B------:R-:W-:Y:S01]  /*5b00*/  @!P3 LEA.HI.X R9, R90, R2, R105, 0x1, P0 ;  /* 0x000000025a09b211 */ /* 0x000fe200000f0c69 */
[----:B--2---:R-:W-:Y:S04]  /*5b10*/  @!P2 ST.E.128 [R6.64], R12 ;  /* 0x0000000c0600a985 */ /* 0x004fe8000c101d06 */
[----:B------:R-:W1:Y:S04]  /*5b20*/  @!P1 LDS.128 R12, [R82] ;  /* 0x00000000520c9984 */ /* 0x000e680000000c00 */
        /* <DEDUP_REMOVED lines=16> */
.L_x_89:
[----:B--2---:R-:W-:Y:S05]  /*5c30*/  BSYNC B0 ;  /* 0x0000000000007941 */ /* 0x004fea0003800000 */
.L_x_88:
[C---:B------:R-:W-:Y:S02]  /*5c40*/  ISETP.GT.AND P0, PT, R79.reuse, R145, PT ;  /* 0x000000914f00720c */ /* 0x040fe40003f04270 */
[----:B------:R-:W-:Y:S02]  /*5c50*/  IADD3 R79, R79, -0x1, RZ ;  /* 0xffffffff4f4f7810 */ /* 0x000fe40007ffe0ff */
[----:B------:R-:W-:Y:S09]  /*5c60*/  ISETP.NE.AND P2, PT, R113, RZ, PT ;  /* 0x000000ff7100720c */ /* 0x000ff20003f45270 */
[----:B---3--:R-:W-:Y:S01]  /*5c70*/  @P0 SHF.R.S32.HI R2, RZ, 0x1f, R79 ;  /* 0x0000001fff020819 */ /* 0x008fe2000001144f */
[----:B------:R-:W-:Y:S02]  /*5c80*/  @P0 IMAD R0, R160, R79, RZ ;  /* 0x0000004fa0000224 */ /* 0x000fe400078e02ff */
[----:B-1----:R-:W-:Y:S02]  /*5c90*/  @P0 IMAD.MOV.U32 R4, RZ, RZ, R116 ;  /* 0x000000ffff040224 */ /* 0x002fe400078e0074 */
[----:B------:R-:W-:Y:S02]  /*5ca0*/  @P0 IMAD.MOV.U32 R5, RZ, RZ, R115 ;  /* 0x000000ffff050224 */ /* 0x000fe400078e0073 */
[-C--:B------:R-:W-:Y:S02]  /*5cb0*/  @P0 IMAD R0, R2, R165.reuse, R0 ;  /* 0x000000a502000224 */ /* 0x080fe400078e0200 */
[----:B------:R-:W-:Y:S04]  /*5cc0*/  @P0 IMAD.WIDE.U32 R4, R79, R165, R4 ;  /* 0x000000a54f040225 */ /* 0x000fe800078e0004 */
[----:B------:R-:W-:Y:S01]  /*5cd0*/  @P0 IMAD.IADD R0, R5, 0x1, R0 ;  /* 0x0000000105000824 */ /* 0x000fe200078e0200 */
[C---:B------:R-:W-:Y:S04]  /*5ce0*/  @P0 LEA R2, P1, R4.reuse, c[0x0][0x220], 0x1 ;  /* 0x0000880004020a11 */ /* 0x040fe800078208ff */
[----:B------:R-:W-:Y:S02]  /*5cf0*/  @P0 LEA.HI.X R3, R4, c[0x0][0x224], R0, 0x1, P1 ;  /* 0x0000890004030a11 */ /* 0x000fe400008f0c00 */
[C---:B------:R-:W-:Y:S03]  /*5d00*/  @P0 LEA R4, P1, R164.reuse, R2, 0x1 ;  /* 0x00000002a4040211 */ /* 0x040fe600078208ff */
[----:B------:R-:W-:Y:S01]  /*5d10*/  @!PT LDS RZ, [RZ] ;  /* 0x00000000fffff984 */ /* 0x000fe20000000800 */
[----:B------:R-:W-:Y:S01]  /*5d20*/  @!PT LDS RZ, [RZ] ;  /* 0x00000000fffff984 */ /* 0x000fe20000000800 */
[----:B------:R-:W-:Y:S01]  /*5d30*/  @!PT LDS RZ, [RZ] ;  /* 0x00000000fffff984 */ /* 0x000fe20000000800 */
[----:B------:R1:W-:Y:S01]  /*5d40*/  @P0 LDGSTS.E.BYPASS.LTC128B.128 [R80+0x3100], [R2.64], !P2 ;  /* 0x0310000002500fae */ /* 0x0003e2000d101d46 */
[----:B------:R-:W-:Y:S03]  /*5d50*/  @P0 LEA.HI.X R5, R164, R3, R158, 0x1, P1 ;  /* 0x00000003a4050211 */ /* 0x000fe600008f0c9e */
[----:B------:R1:W-:Y:S04]  /*5d60*/  @P0 LDGSTS.E.BYPASS.LTC128B.128 [R80+0x4100], [R2.64+0x40], !P6 ;  /* 0x0410004002500fae */ /* 0x0003e8000f101d46 */
[----:B------:R1:W-:Y:S04]  /*5d70*/  @P0 LDGSTS.E.BYPASS.LTC128B.128 [R80+0x5100], [R2.64+0x80], !P5 ;  /* 0x0510008002500fae */ /* 0x0003e8000e901d46 */
[----:B------:R1:W-:Y:S04]  /*5d80*/  @P0 LDGSTS.E.BYPASS.LTC128B.128 [R80+0x3900], [R4.64], !P2 ;  /* 0x0390000004500fae */ /* 0x0003e8000d101d46 */
[----:B------:R1:W-:Y:S04]  /*5d90*/  @P0 LDGSTS.E.BYPASS.LTC128B.128 [R80+0x4900], [R4.64+0x40], !P6 ;  /* 0x0490004004500fae */ /* 0x0003e8000f101d46 */
[----:B------:R1:W-:Y:S04]  /*5da0*/  @P0 LDGSTS.E.BYPASS.LTC128B.128 [R80+0x5900], [R4.64+0x80], !P5 ;  /* 0x0590008004500fae */ /* 0x0003e8000e901d46 */
[----:B------:R-:W0:Y:S01]  /*5db0*/  LDGDEPBAR ;  /* 0x00000000000079af */ /* 0x000e220000000000 */
[----:B------:R-:W-:-:S05]  /*5dc0*/  @P0 BRA `(.L_x_90) ;  /* 0xffffbb1000000947 */ /* 0x000fca000383ffff */
[----:B------:R-:W-:Y:S06]  /*5dd0*/  BAR.SYNC.DEFER_BLOCKING 0x0 ;  /* 0x0000000000007b1d */ /* 0x000fec0000010000 */
.L_x_65:
[----:B-1----:R-:W-:Y:S01]  /*5de0*/  ISETP.GE.AND P0, PT, R169, 0x1, PT ;  /* 0x00000001a900780c */ /* 0x002fe20003f06270 */
[----:B------:R-:W-:Y:S01]  /*5df0*/  CS2R R94, SRZ ;  /* 0x00000000005e7805 */ /* 0x000fe2000001ff00 */
[----:B------:R-:W-:Y:S01]  /*5e00*/  PLOP3.LUT P4, PT, PT, PT, PT, 0x80, 0x0 ;  /* 0x000000000000781c */ /* 0x000fe20003f8f070 */
[----:B------:R-:W-:Y:S01]  /*5e10*/  CS2R R92, SRZ ;  /* 0x00000000005c7805 */ /* 0x000fe2000001ff00 */
[----:B------:R-:W-:Y:S01]  /*5e20*/  CS2R R98, SRZ ;  /* 0x0000000000627805 */ /* 0x000fe2000001ff00 */
[----:B------:R-:W-:Y:S01]  /*5e30*/  CS2R R96, SRZ ;  /* 0x0000000000607805 */ /* 0x000fe2000001ff00 */
[----:B------:R-:W-:Y:S01]  /*5e40*/  IMAD.MOV.U32 R12, RZ, RZ, RZ ;  /* 0x000000ffff0c7224 */ /* 0x000fe200078e00ff */
[----:B------:R-:W-:Y:S01]  /*5e50*/  CS2R R88, SRZ ;  /* 0x0000000000587805 */ /* 0x000fe2000001ff00 */
[----:B------:R-:W-:Y:S01]  /*5e60*/  IMAD.MOV.U32 R90, RZ, RZ, RZ ;  /* 0x000000ffff5a7224 */ /* 0x000fe200078e00ff */
[----:B------:R-:W-:Y:S01]  /*5e70*/  CS2R R86, SRZ ;  /* 0x0000000000567805 */ /* 0x000fe2000001ff00 */
[----:B------:R-:W-:Y:S01]  /*5e80*/  CS2R R84, SRZ ;  /* 0x0000000000547805 */ /* 0x000fe2000001ff00 */
[----:B------:R-:W-:Y:S01]  /*5e90*/  CS2R R14, SRZ ;  /* 0x00000000000e7805 */ /* 0x000fe2000001ff00 */
[----:B------:R-:W-:Y:S01]  /*5ea0*/  MOV R78, RZ ;  /* 0x000000ff004e7202 */ /* 0x000fe20000000f00 */
[----:B------:R-:W-:Y:S01]  /*5eb0*/  IMAD.MOV.U32 R76, RZ, RZ, RZ ;  /* 0x000000ffff4c7224 */ /* 0x000fe200078e00ff */
        /* <DEDUP_REMOVED lines=8> */
[----:B----4-:R-:W-:Y:S01]  /*5f40*/  IMAD.MOV.U32 R68, RZ, RZ, RZ ;  /* 0x000000ffff447224 */ /* 0x010fe200078e00ff */
[----:B------:R-:W-:Y:S01]  /*5f50*/  CS2R R22, SRZ ;  /* 0x0000000000167805 */ /* 0x000fe2000001ff00 */
[----:B------:R-:W-:Y:S01]  /*5f60*/  MOV R170, RZ ;  /* 0x000000ff00aa7202 */ /* 0x000fe20000000f00 */
[----:B------:R-:W-:Y:S01]  /*5f70*/  IMAD.MOV.U32 R168, RZ, RZ, RZ ;  /* 0x000000ffffa87224 */ /* 0x000fe200078e00ff */
[----:B------:R-:W-:Y:S01]  /*5f80*/  CS2R R24, SRZ ;  /* 0x0000000000187805 */ /* 0x000fe2000001ff00 */
[----:B------:R-:W-:Y:S01]  /*5f90*/  MOV R174, RZ ;  /* 0x000000ff00ae7202 */ /* 0x000fe20000000f00 */
[----:B------:R-:W-:Y:S01]  /*5fa0*/  IMAD.MOV.U32 R172, RZ, RZ, RZ ;  /* 0x000000ffffac7224 */ /* 0x000fe200078e00ff */
[----:B------:R-:W-:Y:S01]  /*5fb0*/  CS2R R166, SRZ ;  /* 0x0000000000a67805 */ /* 0x000fe2000001ff00 */
[----:B------:R-:W-:Y:S01]  /*5fc0*/  CS2R R26, SRZ ;  /* 0x00000000001a7805 */ /* 0x000fe2000001ff00 */
[----:B------:R-:W-:Y:S01]  /*5fd0*/  MOV R164, RZ ;  /* 0x000000ff00a47202 */ /* 0x000fe20000000f00 */
[----:B------:R-:W-:Y:S01]  /*5fe0*/  IMAD.MOV.U32 R162, RZ, RZ, RZ ;  /* 0x000000ffffa27224 */ /* 0x000fe200078e00ff */
[----:B------:R-:W-:Y:S01]  /*5ff0*/  MOV R28, RZ ;  /* 0x000000ff001c7202 */ /* 0x000fe20000000f00 */
[----:B------:R-:W-:Y:S01]  /*6000*/  IMAD.MOV.U32 R160, RZ, RZ, RZ ;  /* 0x000000ffffa07224 */ /* 0x000fe200078e00ff */
[----:B------:R-:W-:Y:S01]  /*6010*/  CS2R R154, SRZ ;  /* 0x00000000009a7805 */ /* 0x000fe2000001ff00 */
[----:B------:R-:W-:Y:S01]  /*6020*/  CS2R R30, SRZ ;  /* 0x00000000001e7805 */ /* 0x000fe2000001ff00 */
[----:B------:R-:W-:Y:S01]  /*6030*/  MOV R152, RZ ;  /* 0x000000ff00987202 */ /* 0x000fe20000000f00 */
[----:B------:R-:W-:Y:S01]  /*6040*/  IMAD.MOV.U32 R158, RZ, RZ, RZ ;  /* 0x000000ffff9e7224 */ /* 0x000fe200078e00ff */
[----:B------:R-:W-:Y:S01]  /*6050*/  CS2R R32, SRZ ;  /* 0x0000000000207805 */ /* 0x000fe2000001ff00 */
[----:B------:R-:W-:Y:S01]  /*6060*/  MOV R156, RZ ;  /* 0x000000ff009c7202 */ /* 0x000fe20000000f00 */
[----:B------:R-:W-:Y:S01]  /*6070*/  CS2R R150, SRZ ;  /* 0x0000000000967805 */ /* 0x000fe2000001ff00 */
        /* <DEDUP_REMOVED lines=18> */
[----:B------:R-:W-:Y:S01]  /*61a0*/  CS2R R42, SRZ ;  /* 0x00000000002a7805 */ /* 0x000fe2000001ff00 */
[----:B------:R-:W-:Y:S01]  /*61b0*/  IMAD.MOV.U32 R126, RZ, RZ, RZ ;  /* 0x000000ffff7e7224 */ /* 0x000fe200078e00ff */
[----:B------:R-:W-:Y:S01]  /*61c0*/  MOV R124, RZ ;  /* 0x000000ff007c7202 */ /* 0x000fe20000000f00 */
[----:B------:R-:W-:Y:S01]  /*61d0*/  CS2R R114, SRZ ;  /* 0x0000000000727805 */ /* 0x000fe2000001ff00 */
[----:B------:R-:W-:Y:S01]  /*61e0*/  IMAD.MOV.U32 R112, RZ, RZ, RZ ;  /* 0x000000ffff707224 */ /* 0x000fe200078e00ff */
[----:B------:R-:W-:Y:S01]  /*61f0*/  CS2R R44, SRZ ;  /* 0x00000000002c7805 */ /* 0x000fe2000001ff00 */
[----:B------:R-:W-:Y:S01]  /*6200*/  MOV R118, RZ ;  /* 0x000000ff00767202 */ /* 0x000fe20000000f00 */
[----:B------:R-:W-:Y:S01]  /*6210*/  IMAD.MOV.U32 R116, RZ, RZ, RZ ;  /* 0x000000ffff747224 */ /* 0x000fe200078e00ff */
[----:B------:R-:W-:Y:S01]  /*6220*/  MOV R54, RZ ;  /* 0x000000ff00367202 */ /* 0x000fe20000000f00 */
[----:B------:R-:W-:Y:S01]  /*6230*/  IMAD.MOV.U32 R53, RZ, RZ, RZ ;  /* 0x000000ffff357224 */ /* 0x000fe200078e00ff */
[----:B------:R-:W-:Y:S01]  /*6240*/  CS2R R50, SRZ ;  /* 0x0000000000327805 */ /* 0x000fe2000001ff00 */
[----:B------:R-:W-:Y:S05]  /*6250*/  @!P0 BRA `(.L_x_91) ;  /* 0x0000f47000008947 */ /* 0x000fea0003800000 */
[----:B------:R-:W2:Y:S01]  /*6260*/  LDL R13, [R1+0x20] ;  /* 0x00002000010d7983 */ /* 0x000ea20000100800 */
[----:B------:R-:W-:-:S04]  /*6270*/  ISETP.NE.U32.AND P0, PT, RZ, c[0x0][0x340], PT ;  /* 0x0000d000ff007a0c */ /* 0x000fc80003f05070 */
[----:B------:R-:W-:-:S13]  /*6280*/  ISETP.NE.AND.EX P5, PT, RZ, c[0x0][0x344], PT, P0 ;  /* 0x0000d100ff007a0c */ /* 0x000fda0003fa5300 */
[----:B------:R-:W-:Y:S01]  /*6290*/  @P5 IMAD.MOV.U32 R2, RZ, RZ, 0x4 ;  /* 0x00000004ff025424 */ /* 0x000fe200078e00ff */
[----:B------:R-:W1:Y:S01]  /*62a0*/  S2R R6, SR_CTAID.Y ;  /* 0x0000000000067919 */ /* 0x000e620000002600 */
[----:B------:R-:W-:Y:S02]  /*62b0*/  SHF.R.S32.HI R0, RZ, 0x1f, R159 ;  /* 0x0000001fff007819 */ /* 0x000fe4000001149f */
[----:B------:R-:W-:Y:S01]  /*62c0*/  SHF.R.S32.HI R10, RZ, 0x1f, R175 ;  /* 0x0000001fff0a7819 */ /* 0x000fe200000114af */
[----:B------:R-:W3:Y:S02]  /*62d0*/  S2R R29, SR_CTAID.Y ;  /* 0x00000000001d7919 */ /* 0x000ee40000002600 */
[----:B------:R-:W-:Y:S01]  /*62e0*/  IMAD R0, R0, c[0x0][0x178], RZ ;  /* 0x00005e0000007a24 */ /* 0x000fe200078e02ff */
[----:B------:R-:W-:-:S03]  /*62f0*/  LEA.HI R4, R10, R175, RZ, 0x2 ;  /* 0x000000af0a047211 */ /* 0x000fc600078f10ff */
[----:B------:R-:W-:Y:S02]  /*6300*/  IMAD R0, R159, c[0x0][0x17c], R0 ;  /* 0x00005f009f007a24 */ /* 0x000fe400078e0200 */
[----:B------:R-:W-:Y:S01]  /*6310*/  IMAD.MOV.U32 R5, RZ, RZ, c[0x0][0x2c4] ;  /* 0x0000b100ff057624 */ /* 0x000fe200078e00ff */
[----:B------:R-:W-:-:S04]  /*6320*/  SHF.R.S32.HI R62, RZ, 0x2, R4 ;  /* 0x00000002ff3e7819 */ /* 0x000fc80000011404 */
[----:B------:R-:W-:Y:S02]  /*6330*/  ISETP.NE.AND P1, PT, R5, 0x1, PT ;  /* 0x000000010500780c */ /* 0x000fe40003f25270 */
[----:B------:R-:W-:Y:S02]  /*6340*/  ISETP.NE.U32.AND P0, PT, RZ, c[0x0][0x348], PT ;  /* 0x0000d200ff007a0c */ /* 0x000fe40003f05070 */
[----:B-1----:R-:W-:Y:S02]  /*6350*/  SHF.R.S32.HI R48, RZ, 0x1f, R6 ;  /* 0x0000001fff307819 */ /* 0x002fe40000011406 */
[----:B------:R-:W-:-:S03]  /*6360*/  ISETP.NE.AND.EX P0, PT, RZ, c[0x0][0x34c], PT, P0 ;  /* 0x0000d300ff007a0c */ /* 0x000fc60003f05300 */
[----:B------:R-:W-:-:S04]  /*6370*/  IMAD R5, R48, c[0x0][0x1b8], RZ ;  /* 0x00006e0030057a24 */ /* 0x000fc800078e02ff */
[----:B---3--:R-:W-:Y:S02]  /*6380*/  IMAD R5, R29, c[0x0][0x1bc], R5 ;  /* 0x00006f001d057a24 */ /* 0x008fe400078e0205 */
[----:B--2---:R-:W-:-:S05]  /*6390*/  @P5 IMAD.WIDE R2, R13, R2, c[0x0][0x340] ;  /* 0x0000d0000d025625 */ /* 0x004fca00078e0202 */
[----:B------:R1:W5:Y:S01]  /*63a0*/  @P5 LDG.E R14, [R2.64] ;  /* 0x00000006020e5981 */ /* 0x000362000c1e1900 */
[CC--:B------:R-:W-:Y:S01]  /*63b0*/  LEA.HI R17, R10.reuse, R175.reuse, RZ, 0x3 ;  /* 0x000000af0a117211 */ /* 0x0c0fe200078f18ff */
[----:B------:R-:W-:Y:S01]  /*63c0*/  IMAD R63, R161, c[0x0][0x2c4], RZ ;  /* 0x0000b100a13f7a24 */ /* 0x000fe200078e02ff */
[----:B------:R-:W-:Y:S01]  /*63d0*/  BSSY B0, `(.L_x_92) ;  /* 0x0000055000007945 */ /* 0x000fe20003800000 */
[----:B------:R-:W-:Y:S01]  /*63e0*/  IMAD R16, R177, 0x80, R62 ;  /* 0x00000080b1107824 */ /* 0x000fe200078e023e */
[----:B------:R-:W-:Y:S01]  /*63f0*/  SHF.R.S32.HI R24, RZ, 0x3, R17 ;  /* 0x00000003ff187819 */ /* 0x000fe20000011411 */
[----:B-1----:R-:W-:Y:S01]  /*6400*/  IMAD.WIDE.U32 R2, R159, c[0x0][0x178], RZ ;  /* 0x00005e009f027a25 */ /* 0x002fe200078e00ff */
[----:B------:R-:W-:-:S03]  /*6410*/  LEA.HI R159, R10, R175, RZ, 0x5 ;  /* 0x000000af0a9f7211 */ /* 0x000fc600078f28ff */
[----:B------:R-:W-:Y:S01]  /*6420*/  IMAD.IADD R3, R3, 0x1, R0 ;  /* 0x0000000103037824 */ /* 0x000fe200078e0200 */
[----:B------:R-:W-:Y:S02]  /*6430*/  LOP3.LUT R0, R4, 0xfffffffc, RZ, 0xc0, !PT ;  /* 0xfffffffc04007812 */ /* 0x000fe400078ec0ff */
[----:B------:R-:W-:Y:S01]  /*6440*/  SEL R4, R13, RZ, !P0 ;  /* 0x000000ff0d047207 */ /* 0x000fe20004000000 */
[----:B------:R-:W-:Y:S01]  /*6450*/  IMAD.WIDE.U32 R2, R29, c[0x0][0x1b8], R2 ;  /* 0x00006e001d027a25 */ /* 0x000fe200078e0002 */
[----:B------:R-:W-:-:S03]  /*6460*/  SHF.R.S32.HI R25, RZ, 0x5, R159 ;  /* 0x00000005ff197819 */ /* 0x000fc6000001149f */
[----:B------:R-:W-:Y:S01]  /*6470*/  IMAD.IADD R9, R175, 0x1, -R0 ;  /* 0x00000001af097824 */ /* 0x000fe200078e0a00 */
[----:B------:R-:W-:Y:S01]  /*6480*/  SHF.R.S32.HI R0, RZ, 0x1f, R13 ;  /* 0x0000001fff007819 */ /* 0x000fe2000001140d */
[----:B------:R-:W-:Y:S02]  /*6490*/  IMAD.IADD R3, R3, 0x1, R5 ;  /* 0x0000000103037824 */ /* 0x000fe400078e0205 */
[----:B------:R-:W-:Y:S01]  /*64a0*/  IMAD R168, R9, 0x20, R62 ;  /* 0x0000002009a87824 */ /* 0x000fe200078e023e */
[----:B------:R-:W-:Y:S01]  /*64b0*/  SEL R6, R0, RZ, !P0 ;  /* 0x000000ff00067207 */ /* 0x000fe20004000000 */
[----:B------:R-:W-:-:S03]  /*64c0*/  IMAD.WIDE.U32 R2, R4, c[0x0][0x1c0], R2 ;  /* 0x0000700004027a25 */ /* 0x000fc600078e0002 */
[----:B------:R1:W-:Y:S01]  /*64d0*/  STL [R1+0x14], R168 ;  /* 0x000014a801007387 */ /* 0x0003e20000100800 */
[----:B------:R-:W-:Y:S02]  /*64e0*/  IMAD R8, R177, 0x80, R168 ;  /* 0x00000080b1087824 */ /* 0x000fe400078e02a8 */
[----:B------:R-:W-:Y:S02]  /*64f0*/  IMAD R5, R6, c[0x0][0x1c0], RZ ;  /* 0x0000700006057a24 */ /* 0x000fe400078e02ff */
[----:B------:R-:W-:-:S04]  /*6500*/  @P1 IMAD.HI.U32 R7, R8, c[0x0][0x2c8], RZ ;  /* 0x0000b20008071a27 */ /* 0x000fc800078e00ff */
[----:B------:R-:W-:Y:S01]  /*6510*/  IMAD.MOV.U32 R0, RZ, RZ, R8 ;  /* 0x000000ffff007224 */ /* 0x000fe200078e0008 */
[----:B------:R-:W-:Y:S01]  /*6520*/  @P1 SHF.R.U32.HI R0, RZ, c[0x0][0x2cc], R7 ;  /* 0x0000b300ff001a19 */ /* 0x000fe20000011607 */
[----:B------:R-:W-:Y:S01]  /*6530*/  IMAD R6, R4, c[0x0][0x1c4], R5 ;  /* 0x0000710004067a24 */ /* 0x000fe200078e0205 */
[----:B------:R-:W-:Y:S01]  /*6540*/  LEA.HI R7, R62, R62, RZ, 0x1 ;  /* 0x0000003e3e077211 */ /* 0x000fe200078f08ff */
[----:B------:R-:W-:Y:S01]  /*6550*/  IMAD.SHL.U32 R176, R9, 0x8, RZ ;  /* 0x0000000809b07824 */ /* 0x000fe200078e00ff */
[--C-:B------:R-:W-:Y:S01]  /*6560*/  SHF.R.S32.HI R5, RZ, 0x1f, R0.reuse ;  /* 0x0000001fff057819 */ /* 0x100fe20000011400 */
[----:B------:R-:W-:Y:S02]  /*6570*/  IMAD.MOV R4, RZ, RZ, -R0 ;  /* 0x000000ffff047224 */ /* 0x000fe400078e0a00 */
[----:B------:R-:W-:Y:S01]  /*6580*/  IMAD.IADD R3, R3, 0x1, R6 ;  /* 0x0000000103037824 */ /* 0x000fe200078e0206 */
[----:B------:R-:W-:Y:S01]  /*6590*/  LEA.HI R6, R10, R175, RZ, 0x4 ;  /* 0x000000af0a067211 */ /* 0x000fe200078f20ff */
[----:B------:R-:W-:Y:S01]  /*65a0*/  IMAD R5, R5, c[0x0][0x1b0], RZ ;  /* 0x00006c0005057a24 */ /* 0x000fe200078e02ff */
[----:B------:R-:W-:Y:S01]  /*65b0*/  IADD3 R69, R176, 0x20, RZ ;  /* 0x00000020b0457810 */ /* 0x000fe20007ffe0ff */
[----:B------:R-:W-:Y:S01]  /*65c0*/  IMAD R4, R4, c[0x0][0x2c4], R8 ;  /* 0x0000b10004047a24 */ /* 0x000fe200078e0208 */
[----:B------:R-:W-:Y:S01]  /*65d0*/  LOP3.LUT R6, R6, 0xfffffff0, RZ, 0xc0, !PT ;  /* 0xfffffff006067812 */ /* 0x000fe200078ec0ff */
[----:B------:R-:W-:Y:S01]  /*65e0*/  IMAD R5, R0, c[0x0][0x1b4], R5 ;  /* 0x00006d0000057a24 */ /* 0x000fe200078e0205 */
[----:B------:R-:W-:Y:S01]  /*65f0*/  IADD3 R68, R176, 0x40, RZ ;  /* 0x00000040b0447810 */ /* 0x000fe20007ffe0ff */
[----:B------:R-:W-:Y:S01]  /*6600*/  IMAD.WIDE.U32 R2, R0, c[0x0][0x1b0], R2 ;  /* 0x00006c0000027a25 */ /* 0x000fe200078e0002 */
[----:B------:R-:W-:-:S02]  /*6610*/  SHF.R.S32.HI R0, RZ, 0x1f, R4 ;  /* 0x0000001fff007819 */ /* 0x000fc40000011404 */
[----:B------:R-:W-:Y:S01]  /*6620*/  ISETP.GE.AND P4, PT, R176, c[0x0][0x198], PT ;  /* 0x00006600b0007a0c */ /* 0x000fe20003f86270 */
[----:B------:R-:W-:Y:S01]  /*6630*/  IMAD.IADD R3, R3, 0x1, R5 ;  /* 0x0000000103037824 */ /* 0x000fe200078e0205 */
[----:B------:R-:W-:Y:S01]  /*6640*/  ISETP.GE.AND P3, PT, R69, c[0x0][0x198], PT ;  /* 0x0000660045007a0c */ /* 0x000fe20003f66270 */
[----:B------:R-:W-:Y:S01]  /*6650*/  IMAD R5, R0, c[0x0][0x1a8], RZ ;  /* 0x00006a0000057a24 */ /* 0x000fe200078e02ff */
[----:B------:R-:W-:Y:S01]  /*6660*/  ISETP.GE.AND P2, PT, R68, c[0x0][0x198], PT ;  /* 0x0000660044007a0c */ /* 0x000fe20003f46270 */
[----:B------:R-:W-:Y:S02]  /*6670*/  IMAD.SHL.U32 R0, R24, 0x40, RZ ;  /* 0x0000004018007824 */ /* 0x000fe400078e00ff */
[----:B------:R-:W-:Y:S02]  /*6680*/  IMAD.IADD R20, R175, 0x1, -R6 ;  /* 0x00000001af147824 */ /* 0x000fe400078e0a06 */
[----:B------:R-:W-:Y:S01]  /*6690*/  IMAD R5, R4, c[0x0][0x1ac], R5 ;  /* 0x00006b0004057a24 */ /* 0x000fe200078e0205 */
[----:B------:R-:W-:Y:S01]  /*66a0*/  LOP3.LUT R0, R0, 0xc0, RZ, 0xc0, !PT ;  /* 0x000000c000007812 */ /* 0x000fe200078ec0ff */
[----:B------:R-:W-:Y:S01]  /*66b0*/  IMAD.WIDE.U32 R2, R4, c[0x0][0x1a8], R2 ;  /* 0x00006a0004027a25 */ /* 0x000fe200078e0002 */
[----:B------:R-:W-:-:S02]  /*66c0*/  LEA.HI R15, R20, R20, RZ, 0x1 ;  /* 0x00000014140f7211 */ /* 0x000fc400078f08ff */
[----:B------:R-:W-:Y:S01]  /*66d0*/  SHF.R.U32.HI R4, RZ, 0x3, R0 ;  /* 0x00000003ff047819 */ /* 0x000fe20000011600 */
[----:B------:R-:W-:Y:S01]  /*66e0*/  IMAD.IADD R5, R3, 0x1, R5 ;  /* 0x0000000103057824 */ /* 0x000fe200078e0205 */
[----:B------:R-:W-:Y:S02]  /*66f0*/  LEA R12, P0, R2, c[0x0][0x160], 0x1 ;  /* 0x00005800020c7a11 */ /* 0x000fe400078008ff */
[----:B------:R-:W-:Y:S02]  /*6700*/  LOP3.LUT R0, R0, 0x18, R176, 0xf8, !PT ;  /* 0x0000001800007812 */ /* 0x000fe400078ef8b0 */
[--C-:B------:R-:W-:Y:S02]  /*6710*/  SHF.R.S32.HI R6, RZ, 0x1, R15.reuse ;  /* 0x00000001ff067819 */ /* 0x100fe4000001140f */
[----:B------:R-:W-:Y:S02]  /*6720*/  SHF.R.S32.HI R3, RZ, 0x1f, R15 ;  /* 0x0000001fff037819 */ /* 0x000fe4000001140f */
[----:B------:R-:W-:-:S02]  /*6730*/  LEA.HI.X R11, R2, c[0x0][0x164], R5, 0x1, P0 ;  /* 0x00005900020b7a11 */ /* 0x000fc400000f0c05 */
[----:B------:R-:W-:Y:S01]  /*6740*/  LOP3.LUT R5, R0, R4, RZ, 0x3c, !PT ;  /* 0x0000000400057212 */ /* 0x000fe200078e3cff */
[----:B------:R1:W2:Y:S01]  /*6750*/  SHFL.IDX PT, R2, R12, RZ, 0x1c1f ;  /* 0x001c1fff0c027589 */ /* 0x0002a200000e0000 */
[----:B------:R-:W-:Y:S02]  /*6760*/  LEA.HI R0, R3, R6, RZ, 0x2 ;  /* 0x0000000603007211 */ /* 0x000fe400078f10ff */
[----:B------:R-:W-:Y:S01]  /*6770*/  ISETP.GE.AND P0, PT, R16, R63, PT ;  /* 0x0000003f1000720c */ /* 0x000fe20003f06270 */
[----:B------:R1:W3:Y:S01]  /*6780*/  SHFL.IDX PT, R3, R11, RZ, 0x1c1f ;  /* 0x001c1fff0b037589 */ /* 0x0002e200000e0000 */
[----:B------:R-:W-:Y:S02]  /*6790*/  LOP3.LUT R4, R0, 0xfffffffc, RZ, 0xc0, !PT ;  /* 0xfffffffc00047812 */ /* 0x000fe400078ec0ff */
[----:B------:R-:W-:-:S03]  /*67a0*/  LOP3.LUT R0, R7, 0x7fffffe, RZ, 0xc0, !PT ;  /* 0x07fffffe07007812 */ /* 0x000fc600078ec0ff */
[----:B------:R-:W-:Y:S02]  /*67b0*/  IMAD.IADD R23, R6, 0x1, -R4 ;  /* 0x0000000106177824 */ /* 0x000fe400078e0a04 */
        /* <DEDUP_REMOVED lines=22> */
.L_x_93:
[----:B-123--:R-:W-:Y:S05]  /*6920*/  BSYNC B0 ;  /* 0x0000000000007941 */ /* 0x00efea0003800000 */
.L_x_92:
        /* <DEDUP_REMOVED lines=20> */
.L_x_95:
[----:B------:R-:W-:Y:S05]  /*6a70*/  BSYNC B0 ;  /* 0x0000000000007941 */ /* 0x000fea0003800000 */
.L_x_94:
        /* <DEDUP_REMOVED lines=20> */
.L_x_97:
[----:B------:R-:W-:Y:S05]  /*6bc0*/  BSYNC B0 ;  /* 0x0000000000007941 */ /* 0x000fea0003800000 */
.L_x_96:
[----:B--2---:R-:W2:Y:S01]  /*6bd0*/  LDL R170, [R1+0x28] ;  /* 0x0000280001aa7983 */ /* 0x004ea20000100800 */
[----:B------:R-:W-:Y:S01]  /*6be0*/  IMAD.MOV.U32 R171, RZ, RZ, c[0x0][0x2b8] ;  /* 0x0000ae00ffab7624 */ /* 0x000fe200078e00ff */
[----:B---3--:R-:W-:Y:S01]  /*6bf0*/  IADD3 R6, R16, 0x60, RZ ;  /* 0x0000006010067810 */ /* 0x008fe20007ffe0ff */
[----:B-----5:R-:W-:Y:S01]  /*6c00*/  IMAD.WIDE.U32 R166, R14, c[0x0][0x2b0], RZ ;  /* 0x0000ac000ea67a25 */ /* 0x020fe200078e00ff */
[----:B------:R-:W-:Y:S01]  /*6c10*/  SHFL.IDX PT, R2, R12, 0x3, 0x1c1f ;  /* 0x007c1f000c027f89 */ /* 0x000fe200000e0000 */
[----:B------:R-:W-:Y:S02]  /*6c20*/  IADD3 R13, R173, -0x40, RZ ;  /* 0xffffffc0ad0d7810 */ /* 0x000fe40007ffe0ff */
[----:B------:R-:W-:Y:S01]  /*6c30*/  ISETP.NE.AND P5, PT, R171, 0x1, PT ;  /* 0x00000001ab00780c */ /* 0x000fe20003fa5270 */
[----:B----4-:R2:W3:Y:S01]  /*6c40*/  SHFL.IDX PT, R3, R11, 0x3, 0x1c1f ;  /* 0x007c1f000b037f89 */ /* 0x0104e200000e0000 */
[----:B------:R-:W-:Y:S01]  /*6c50*/  ISETP.GE.AND P0, PT, R6, R63, PT ;  /* 0x0000003f0600720c */ /* 0x000fe20003f06270 */
[----:B------:R-:W-:Y:S01]  /*6c60*/  IMAD.IADD R5, R168, 0x1, R13 ;  /* 0x00000001a8057824 */ /* 0x000fe200078e020d */
[----:B------:R-:W-:Y:S01]  /*6c70*/  SHF.R.S32.HI R6, RZ, 0x1f, R14 ;  /* 0x0000001fff067819 */ /* 0x000fe2000001140e */
[----:B------:R-:W-:-:S02]  /*6c80*/  IMAD.MOV.U32 R248, RZ, RZ, RZ ;  /* 0x000000fffff87224 */ /* 0x000fc400078e00ff */
[----:B------:R-:W-:Y:S01]  /*6c90*/  IMAD.WIDE.U32 R164, R29, c[0x0][0x1e8], RZ ;  /* 0x00007a001da47a25 */ /* 0x000fe200078e00ff */
[----:B------:R-:W-:Y:S01]  /*6ca0*/  ISETP.GE.AND P1, PT, R5, R169, PT ;  /* 0x000000a90500720c */ /* 0x000fe20003f26270 */
[----:B------:R-:W-:Y:S03]  /*6cb0*/  STL.64 [R1+0x18], R166 ;  /* 0x000018a601007387 */ /* 0x000fe60000100a00 */
[----:B------:R-:W-:-:S03]  /*6cc0*/  ISETP.GT.OR P1, PT, R168, 0x3f, P1 ;  /* 0x0000003fa800780c */ /* 0x000fc60000f24670 */
[----:B------:R-:W-:-:S04]  /*6cd0*/  @!P0 SHF.R.S32.HI R9, RZ, 0x1f, R68 ;  /* 0x0000001fff098819 */ /* 0x000fc80000011444 */
[----:B------:R-:W-:Y:S01]  /*6ce0*/  @!P0 LEA.HI R9, R9, R68, RZ, 0x3 ;  /* 0x0000004409098211 */ /* 0x000fe200078f18ff */
[----:B-12---:R-:W-:Y:S02]  /*6cf0*/  IMAD.IADD R11, R5, 0x1, R170 ;  /* 0x00000001050b7824 */ /* 0x006fe400078e02aa */
[----:B------:R-:W-:Y:S02]  /*6d00*/  IMAD R5, R6, c[0x0][0x2b0], RZ ;  /* 0x0000ac0006057a24 */ /* 0x000fe400078e02ff */
[----:B------:R-:W-:-:S04]  /*6d10*/  @P5 IMAD.HI.U32 R7, R11, c[0x0][0x2bc], RZ ;  /* 0x0000af000b075a27 */ /* 0x000fc800078e00ff */
[----:B------:R-:W-:Y:S01]  /*6d20*/  IMAD R10, R14, c[0x0][0x2b4], R5 ;  /* 0x0000ad000e0a7a24 */ /* 0x000fe200078e0205 */
[----:B------:R-:W-:Y:S01]  /*6d30*/  @!P0 SHF.R.S32.HI R5, RZ, 0x1f, R69 ;  /* 0x0000001fff058819 */ /* 0x000fe20000011445 */
[----:B------:R-:W-:Y:S01]  /*6d40*/  IMAD.MOV.U32 R0, RZ, RZ, R11 ;  /* 0x000000ffff007224 */ /* 0x000fe200078e000b */
[----:B------:R-:W-:Y:S01]  /*6d50*/  @P5 SHF.R.U32.HI R0, RZ, c[0x0][0x2c0], R7 ;  /* 0x0000b000ff005a19 */ /* 0x000fe20000011607 */
[----:B---3--:R-:W-:Y:S01]  /*6d60*/  @!P0 IMAD.WIDE R6, R176, 0x2, R2 ;  /* 0x00000002b0068825 */ /* 0x008fe200078e0202 */
[----:B------:R-:W-:-:S03]  /*6d70*/  @!P0 LEA.HI R8, R5, R69, RZ, 0x3 ;  /* 0x0000004505088211 */ /* 0x000fc600078f18ff */
[----:B------:R-:W-:Y:S01]  /*6d80*/  @!P0 IMAD.SHL.U32 R5, R226, 0x2, RZ ;  /* 0x00000002e2058824 */ /* 0x000fe200078e00ff */
[----:B------:R-:W-:Y:S01]  /*6d90*/  @!P0 LOP3.LUT R8, R8, 0xfffffff8, RZ, 0xc0, !PT ;  /* 0xfffffff808088812 */ /* 0x000fe200078ec0ff */
[----:B------:R-:W-:Y:S01]  /*6da0*/  IMAD.IADD R163, R167, 0x1, R10 ;  /* 0x00000001a7a37824 */ /* 0x000fe200078e020a */
[C---:B------:R-:W-:Y:S02]  /*6db0*/  @!P1 IADD3 R10, P5, R0.reuse, R166, RZ ;  /* 0x000000a6000a9210 */ /* 0x040fe40007fbe0ff */
[----:B------:R-:W-:Y:S01]  /*6dc0*/  @!PT LDS RZ, [RZ] ;  /* 0x00000000fffff984 */ /* 0x000fe20000000800 */
[----:B------:R1:W-:Y:S02]  /*6dd0*/  @!P0 LDGSTS.E.BYPASS.LTC128B.128 [R5+0x7900], [R6.64], !P4 ;  /* 0x0790000006058fae */ /* 0x0003e4000e101d46 */
[----:B------:R-:W-:Y:S01]  /*6de0*/  @!P1 LEA.HI.X.SX32 R12, R0, R163, 0x1, P5 ;  /* 0x000000a3000c9211 */ /* 0x000fe200028f0eff */
[----:B------:R-:W-:Y:S01]  /*6df0*/  IMAD.IADD R156, R169, 0x1, -R13 ;  /* 0x00000001a99c7824 */ /* 0x000fe200078e0a0d */
[----:B------:R-:W-:Y:S01]  /*6e00*/  ISETP.GE.AND P6, PT, R176, c[0x0][0x1d4], PT ;  /* 0x00007500b0007a0c */ /* 0x000fe20003fc6270 */
[----:B------:R-:W-:Y:S01]  /*6e10*/  STL [R1+0x24], R163 ;  /* 0x000024a301007387 */ /* 0x000fe20000100800 */
[----:B-1----:R-:W-:Y:S01]  /*6e20*/  @!P0 LOP3.LUT R7, R9, 0xfffffff8, RZ, 0xc0, !PT ;  /* 0xfffffff809078812 */ /* 0x002fe200078ec0ff */
[----:B------:R-:W-:Y:S01]  /*6e30*/  @!P0 IMAD.WIDE R8, R8, 0x2, R2 ;  /* 0x0000000208088825 */ /* 0x000fe200078e0202 */
[----:B------:R-:W-:-:S03]  /*6e40*/  @!P1 LEA R6, P4, R10, c[0x0][0x2a0], 0x2 ;  /* 0x0000a8000a069a11 */ /* 0x000fc600078810ff */
[----:B------:R-:W-:Y:S01]  /*6e50*/  @!P0 IMAD.WIDE R2, R7, 0x2, R2 ;  /* 0x0000000207028825 */ /* 0x000fe200078e0202 */
[----:B------:R1:W-:Y:S01]  /*6e60*/  @!P0 LDGSTS.E.BYPASS.LTC128B.128 [R5+0x9900], [R8.64], !P3 ;  /* 0x0990000008058fae */ /* 0x0003e2000d901d46 */
[----:B------:R-:W-:-:S03]  /*6e70*/  @!P1 LEA.HI.X R7, R10, c[0x0][0x2a4], R12, 0x2, P4 ;  /* 0x0000a9000a079a11 */ /* 0x000fc600020f140c */
[----:B------:R2:W-:Y:S04]  /*6e80*/  @!P0 LDGSTS.E.BYPASS.LTC128B.128 [R5+0xb900], [R2.64], !P2 ;  /* 0x0b90000002058fae */ /* 0x0005e8000d101d46 */
[----:B------:R-:W0:Y:S04]  /*6e90*/  LDGDEPBAR ;  /* 0x00000000000079af */ /* 0x000e280000000000 */
[----:B------:R-:W-:Y:S06]  /*6ea0*/  BAR.SYNC.DEFER_BLOCKING 0x0 ;  /* 0x0000000000007b1d */ /* 0x000fec0000010000 */
[----:B------:R-:W3:Y:S01]  /*6eb0*/  @!P1 LDG.E R248, [R6.64] ;  /* 0x0000000606f89981 */ /* 0x000ee2000c1e1900 */
[----:B------:R-:W-:Y:S01]  /*6ec0*/  IMAD.MOV R0, RZ, RZ, -R0 ;  /* 0x000000ffff007224 */ /* 0x000fe200078e0a00 */
[----:B-1----:R-:W-:Y:S01]  /*6ed0*/  LOP3.LUT R8, R17, 0xfffffff8, RZ, 0xc0, !PT ;  /* 0xfffffff811087812 */ /* 0x002fe200078ec0ff */
[----:B--2---:R-:W-:Y:S01]  /*6ee0*/  IMAD R5, R48, c[0x0][0x1e8], RZ ;  /* 0x00007a0030057a24 */ /* 0x004fe200078e02ff */
[----:B------:R-:W-:Y:S01]  /*6ef0*/  ISETP.GE.AND P5, PT, R69, c[0x0][0x1d4], PT ;  /* 0x0000750045007a0c */ /* 0x000fe20003fa6270 */
[----:B------:R-:W-:Y:S01]  /*6f00*/  IMAD R251, R0, c[0x0][0x2b8], R11 ;  /* 0x0000ae0000fb7a24 */ /* 0x000fe200078e020b */
[----:B------:R-:W-:Y:S01]  /*6f10*/  ISETP.GE.AND P4, PT, R68, c[0x0][0x1d4], PT ;  /* 0x0000750044007a0c */ /* 0x000fe20003f86270 */
[----:B------:R-:W-:Y:S01]  /*6f20*/  IMAD R5, R29, c[0x0][0x1ec], R5 ;  /* 0x00007b001d057a24 */ /* 0x000fe200078e0205 */
[----:B------:R-:W-:Y:S01]  /*6f30*/  SHF.R.S32.HI R22, RZ, 0x1f, R175 ;  /* 0x0000001fff167819 */ /* 0x000fe200000114af */
[----:B------:R-:W-:Y:S01]  /*6f40*/  IMAD.WIDE.U32 R2, R251, c[0x0][0x1e0], RZ ;  /* 0x00007800fb027a25 */ /* 0x000fe200078e00ff */
[----:B------:R-:W-:-:S02]  /*6f50*/  SHF.R.S32.HI R70, RZ, 0x1f, R251 ;  /* 0x0000001fff467819 */ /* 0x000fc400000114fb */
[----:B------:R-:W-:Y:S01]  /*6f60*/  LEA.HI R22, R22, R175, RZ, 0x4 ;  /* 0x000000af16167211 */ /* 0x000fe200078f20ff */
[----:B------:R-:W-:Y:S01]  /*6f70*/  IMAD.IADD R162, R165, 0x1, R5 ;  /* 0x00000001a5a27824 */ /* 0x000fe200078e0205 */
[----:B------:R-:W-:Y:S01]  /*6f80*/  ISETP.GT.AND P3, PT, R168, 0x3f, PT ;  /* 0x0000003fa800780c */ /* 0x000fe20003f64270 */
[----:B------:R-:W-:Y:S01]  /*6f90*/  IMAD R0, R70, c[0x0][0x1e0], RZ ;  /* 0x0000780046007a24 */ /* 0x000fe200078e02ff */
[----:B------:R-:W-:Y:S01]  /*6fa0*/  SHF.R.S32.HI R65, RZ, 0x4, R22 ;  /* 0x00000004ff417819 */ /* 0x000fe20000011416 */
[----:B------:R-:W-:Y:S01]  /*6fb0*/  IMAD.IADD R67, R156, 0x1, -R62 ;  /* 0x000000019c437824 */ /* 0x000fe200078e0a3e */
[----:B------:R-:W-:Y:S01]  /*6fc0*/  SEL R158, RZ, 0x10, P4 ;  /* 0x00000010ff9e7807 */ /* 0x000fe20002000000 */
[----:B------:R-:W-:Y:S02]  /*6fd0*/  IMAD R0, R251, c[0x0][0x1e4], R0 ;  /* 0x00007900fb007a24 */ /* 0x000fe400078e0200 */
[----:B------:R-:W-:Y:S01]  /*6fe0*/  IMAD.IADD R8, R175, 0x1, -R8 ;  /* 0x00000001af087824 */ /* 0x000fe200078e0a08 */
[----:B------:R-:W-:Y:S01]  /*6ff0*/  ISETP.GE.AND P1, PT, R67, 0x1, PT ;  /* 0x000000014300780c */ /* 0x000fe20003f26270 */
[----:B------:R-:W-:-:S02]  /*7000*/  IMAD.IADD R3, R3, 0x1, R0 ;  /* 0x0000000103037824 */ /* 0x000fc400078e0200 */
[----:B------:R-:W-:Y:S01]  /*7010*/  IMAD.WIDE.U32 R74, R29, c[0x0][0x210], RZ ;  /* 0x000084001d4a7a25 */ /* 0x000fe200078e00ff */
[----:B------:R-:W-:-:S09]  /*7020*/  LEA.HI R18, R8, R8, RZ, 0x1 ;  /* 0x0000000808127211 */ /* 0x000fd200078f08ff */
[----:B------:R-:W-:Y:S01]  /*7030*/  @P1 IMAD.SHL.U32 R17, R226, 0x2, RZ ;  /* 0x00000002e2111824 */ /* 0x000fe200078e00ff */
[----:B---3--:R-:W-:Y:S01]  /*7040*/  SHF.R.S32.HI R71, RZ, 0x1f, R248 ;  /* 0x0000001fff477819 */ /* 0x008fe200000114f8 */
[----:B------:R-:W-:-:S04]  /*7050*/  IMAD.WIDE.U32 R2, R248, c[0x0][0x1f0], R2 ;  /* 0x00007c00f8027a25 */ /* 0x000fc800078e0002 */
[----:B------:R-:W-:-:S04]  /*7060*/  IMAD R0, R71, c[0x0][0x1f0], RZ ;  /* 0x00007c0047007a24 */ /* 0x000fc800078e02ff */
[----:B------:R-:W-:Y:S01]  /*7070*/  IMAD R5, R248, c[0x0][0x1f4], R0 ;  /* 0x00007d00f8057a24 */ /* 0x000fe200078e0200 */
[----:B------:R-:W-:-:S04]  /*7080*/  IADD3 R0, P0, R164, R2, RZ ;  /* 0x00000002a4007210 */ /* 0x000fc80007f1e0ff */
[----:B------:R-:W-:Y:S02]  /*7090*/  IADD3.X R2, R162, R3, R5, P0, !PT ;  /* 0x00000003a2027210 */ /* 0x000fe400007fe405 */
[----:B------:R-:W-:-:S04]  /*70a0*/  LEA R5, P0, R0, c[0x0][0x1c8], 0x1 ;  /* 0x0000720000057a11 */ /* 0x000fc800078008ff */
[----:B------:R-:W-:Y:S01]  /*70b0*/  LEA.HI.X R3, R0, c[0x0][0x1cc], R2, 0x1, P0 ;  /* 0x0000730000037a11 */ /* 0x000fe200000f0c02 */
[----:B------:R-:W-:Y:S01]  /*70c0*/  SHFL.IDX PT, R6, R5, RZ, 0x1c1f ;  /* 0x001c1fff05067589 */ /* 0x000fe200000e0000 */
[----:B------:R-:W-:Y:S02]  /*70d0*/  LOP3.LUT R0, R15, 0x7fffffe, RZ, 0xc0, !PT ;  /* 0x07fffffe0f007812 */ /* 0x000fe400078ec0ff */
[----:B------:R-:W-:Y:S01]  /*70e0*/  SHF.R.S32.HI R2, RZ, 0x1f, R20 ;  /* 0x0000001fff027819 */ /* 0x000fe20000011414 */
[----:B------:R-:W1:Y:S01]  /*70f0*/  SHFL.IDX PT, R7, R3, RZ, 0x1c1f ;  /* 0x001c1fff03077589 */ /* 0x000e6200000e0000 */
[----:B------:R-:W-:Y:S01]  /*7100*/  ISETP.GE.AND P0, PT, R67, 0x21, PT ;  /* 0x000000214300780c */ /* 0x000fe20003f06270 */
[----:B------:R-:W-:Y:S01]  /*7110*/  IMAD.IADD R19, R20, 0x1, -R0 ;  /* 0x0000000114137824 */ /* 0x000fe200078e0a00 */
[----:B------:R-:W-:Y:S01]  /*7120*/  LEA.HI R20, R2, R20, RZ, 0x3 ;  /* 0x0000001402147211 */ /* 0x000fe200078f18ff */
[----:B------:R-:W-:Y:S01]  /*7130*/  SHFL.IDX PT, R3, R3, 0x1, 0x1c1f ;  /* 0x003c1f0003037f89 */ /* 0x000fe200000e0000 */
[----:B------:R-:W-:-:S03]  /*7140*/  LOP3.LUT R0, R18, 0x7fffffe, RZ, 0xc0, !PT ;  /* 0x07fffffe12007812 */ /* 0x000fc600078ec0ff */
[----:B------:R2:W3:Y:S02]  /*7150*/  SHFL.IDX PT, R2, R5, 0x1, 0x1c1f ;  /* 0x003c1f0005027f89 */ /* 0x0004e400000e0000 */
[----:B------:R-:W-:Y:S01]  /*7160*/  IMAD.IADD R21, R8, 0x1, -R0 ;  /* 0x0000000108157824 */ /* 0x000fe200078e0a00 */
[----:B------:R-:W-:-:S03]  /*7170*/  @P1 SHF.R.S32.HI R0, RZ, 0x1f, R68 ;  /* 0x0000001fff001819 */ /* 0x000fc60000011444 */
[----:B------:R-:W-:Y:S01]  /*7180*/  @P0 SHF.R.S32.HI R10, RZ, 0x1f, R69 ;  /* 0x0000001fff0a0819 */ /* 0x000fe20000011445 */
[----:B------:R-:W-:Y:S01]  /*7190*/  @P0 IMAD.SHL.U32 R16, R226, 0x2, RZ ;  /* 0x00000002e2100824 */ /* 0x000fe200078e00ff */
[----:B------:R-:W-:Y:S02]  /*71a0*/  @P0 SHF.R.S32.HI R11, RZ, 0x1f, R68 ;  /* 0x0000001fff0b0819 */ /* 0x000fe40000011444 */
[-C--:B------:R-:W-:Y:S02]  /*71b0*/  @P1 LEA.HI R8, R0, R68.reuse, RZ, 0x3 ;  /* 0x0000004400081211 */ /* 0x080fe400078f18ff */
[----:B------:R-:W-:Y:S02]  /*71c0*/  @P0 LEA.HI R0, R11, R68, RZ, 0x3 ;  /* 0x000000440b000211 */ /* 0x000fe400078f18ff */
[----:B------:R-:W-:Y:S02]  /*71d0*/  @P1 LOP3.LUT R8, R8, 0xfffffff8, RZ, 0xc0, !PT ;  /* 0xfffffff808081812 */ /* 0x000fe400078ec0ff */
[----:B------:R-:W-:-:S03]  /*71e0*/  @P0 LOP3.LUT R0, R0, 0xfffffff8, RZ, 0xc0, !PT ;  /* 0xfffffff800000812 */ /* 0x000fc600078ec0ff */
[----:B-1----:R-:W-:Y:S01]  /*71f0*/  @P1 IMAD.WIDE R12, R8, 0x2, R6 ;  /* 0x00000002080c1825 */ /* 0x002fe200078e0206 */
[----:B--2---:R-:W-:-:S04]  /*7200*/  @P1 SHF.R.S32.HI R5, RZ, 0x1f, R69 ;  /* 0x0000001fff051819 */ /* 0x004fc80000011445 */
[-C--:B------:R-:W-:Y:S02]  /*7210*/  @P1 LEA.HI R9, R5, R69.reuse, RZ, 0x3 ;  /* 0x0000004505091211 */ /* 0x080fe400078f18ff */
[----:B------:R-:W-:Y:S01]  /*7220*/  @P0 LEA.HI R5, R10, R69, RZ, 0x3 ;  /* 0x000000450a050211 */ /* 0x000fe200078f18ff */
[--C-:B------:R-:W-:Y:S01]  /*7230*/  @P1 IMAD.WIDE R10, R176, 0x2, R6.reuse ;  /* 0x00000002b00a1825 */ /* 0x100fe200078e0206 */
[----:B------:R-:W-:Y:S02]  /*7240*/  @P1 LOP3.LUT R9, R9, 0xfffffff8, RZ, 0xc0, !PT ;  /* 0xfffffff809091812 */ /* 0x000fe400078ec0ff */
[----:B------:R-:W-:Y:S02]  /*7250*/  @P0 LOP3.LUT R5, R5, 0xfffffff8, RZ, 0xc0, !PT ;  /* 0xfffffff805050812 */ /* 0x000fe400078ec0ff */
[----:B------:R1:W-:Y:S01]  /*7260*/  @P1 LDGSTS.E.BYPASS.LTC128B.128 [R17+0x3100], [R10.64], !P6 ;  /* 0x031000000a111fae */ /* 0x0003e2000f101d46 */
[----:B------:R-:W-:-:S04]  /*7270*/  @P1 IMAD.WIDE R14, R9, 0x2, R6 ;  /* 0x00000002090e1825 */ /* 0x000fc800078e0206 */
[--C-:B---3--:R-:W-:Y:S01]  /*7280*/  @P0 IMAD.WIDE R8, R5, 0x2, R2.reuse ;  /* 0x0000000205080825 */ /* 0x108fe200078e0202 */
[----:B------:R1:W-:Y:S03]  /*7290*/  @P1 LDGSTS.E.BYPASS.LTC128B.128 [R17+0x4100], [R14.64], !P5 ;  /* 0x041000000e111fae */ /* 0x0003e6000e901d46 */
[----:B------:R-:W-:Y:S01]  /*72a0*/  @P0 IMAD.WIDE R6, R0, 0x2, R2 ;  /* 0x0000000200060825 */ /* 0x000fe200078e0202 */
[----:B------:R1:W-:Y:S01]  /*72b0*/  @P1 LDGSTS.E.BYPASS.LTC128B.128 [R17+0x5100], [R12.64], !P4 ;  /* 0x051000000c111fae */ /* 0x0003e2000e101d46 */
[----:B------:R-:W-:Y:S02]  /*72c0*/  SHF.R.S32.HI R0, RZ, 0x1, R18 ;  /* 0x00000001ff007819 */ /* 0x000fe40000011412 */
[----:B------:R-:W-:Y:S01]  /*72d0*/  @P0 IMAD.WIDE R2, R176, 0x2, R2 ;  /* 0x00000002b0020825 */ /* 0x000fe200078e0202 */
[----:B------:R-:W-:-:S03]  /*72e0*/  ISETP.LT.AND P1, PT, RZ, c[0x0][0x27c], PT ;  /* 0x00009f00ff007a0c */ /* 0x000fc60003f21270 */
[----:B------:R-:W-:Y:S01]  /*72f0*/  IMAD.SHL.U32 R5, R23, 0x40, RZ ;  /* 0x0000004017057824 */ /* 0x000fe200078e00ff */
[----:B------:R2:W-:Y:S04]  /*7300*/  @P0 LDGSTS.E.BYPASS.LTC128B.128 [R16+0x3900], [R2.64], !P6 ;  /* 0x0390000002100fae */ /* 0x0005e8000f101d46 */
[----:B------:R3:W-:Y:S01]  /*7310*/  @P0 LDGSTS.E.BYPASS.LTC128B.128 [R16+0x4900], [R8.64], !P5 ;  /* 0x0490000008100fae */ /* 0x0007e2000e901d46 */
[----:B------:R-:W-:-:S03]  /*7320*/  LOP3.LUT R5, R5, 0xc0, RZ, 0xc0, !PT ;  /* 0x000000c005057812 */ /* 0x000fc600078ec0ff */
[----:B------:R4:W-:Y:S01]  /*7330*/  @P0 LDGSTS.E.BYPASS.LTC128B.128 [R16+0x5900], [R6.64], !P4 ;  /* 0x0590000006100fae */ /* 0x0009e2000e101d46 */
[C---:B------:R-:W-:Y:S01]  /*7340*/  LOP3.LUT P0, RZ, R0.reuse, 0x2, RZ, 0xc0, !PT ;  /* 0x0000000200ff7812 */ /* 0x040fe2000780c0ff */
[----:B------:R-:W-:Y:S02]  /*7350*/  IMAD.SHL.U32 R0, R0, 0x40, RZ ;  /* 0x0000004000007824 */ /* 0x000fe400078e00ff */
[----:B------:R-:W0:Y:S03]  /*7360*/  LDGDEPBAR ;  /* 0x00000000000079af */ /* 0x000e260000000000 */
[----:B------:R-:W-:Y:S02]  /*7370*/  LOP3.LUT R0, R0, 0xc0, RZ, 0xc0, !PT ;  /* 0x000000c000007812 */ /* 0x000fe400078ec0ff */
[----:B--2---:R-:W-:Y:S02]  /*7380*/  LEA.HI R2, R65, R65, RZ, 0x1 ;  /* 0x0000004141027211 */ /* 0x004fe400078f08ff */
[----:B------:R-:W-:-:S02]  /*7390*/  SHF.R.U32.HI R3, RZ, 0x3, R0 ;  /* 0x00000003ff037819 */ /* 0x000fc40000011600 */
[----:B------:R-:W-:Y:S01]  /*73a0*/  LOP3.LUT R2, R2, 0xfffffffe, RZ, 0xc0, !PT ;  /* 0xfffffffe02027812 */ /* 0x000fe200078ec0ff */
[----:B----4-:R-:W-:-:S04]  /*73b0*/  IMAD.SHL.U32 R7, R24, 0x8, RZ ;  /* 0x0000000818077824 */ /* 0x010fc800078e00ff */
[----:B------:R-:W-:Y:S02]  /*73c0*/  IMAD.IADD R2, R65, 0x1, -R2 ;  /* 0x0000000141027824 */ /* 0x000fe400078e0a02 */
[----:B------:R-:W-:Y:S01]  /*73d0*/  IMAD.SHL.U32 R6, R20, 0x20, RZ ;  /* 0x0000002014067824 */ /* 0x000fe200078e00ff */
[----:B------:R-:W-:Y:S01]  /*73e0*/  LOP3.LUT R7, R0, 0x8, R7, 0xf8, !PT ;  /* 0x0000000800077812 */ /* 0x000fe200078ef807 */
[C---:B---3--:R-:W-:Y:S01]  /*73f0*/  IMAD R9, R2.reuse, 0x8, R21 ;  /* 0x0000000802097824 */ /* 0x048fe200078e0215 */
[----:B------:R-:W-:Y:S01]  /*7400*/  SHF.R.U32.HI R0, RZ, 0x3, R5 ;  /* 0x00000003ff007819 */ /* 0x000fe20000011605 */
[----:B------:R-:W-:Y:S01]  /*7410*/  IMAD.SHL.U32 R2, R2, 0x8, RZ ;  /* 0x0000000802027824 */ /* 0x000fe200078e00ff */
[----:B------:R-:W-:Y:S02]  /*7420*/  LOP3.LUT R6, R6, 0xffffff00, RZ, 0xc0, !PT ;  /* 0xffffff0006067812 */ /* 0x000fe400078ec0ff */
[----:B------:R-:W-:Y:S01]  /*7430*/  LOP3.LUT R3, R7, R3, RZ, 0x3c, !PT ;  /* 0x0000000307037212 */ /* 0x000fe200078e3cff */
[----:B------:R-:W-:Y:S01]  /*7440*/  IMAD.MOV.U32 R7, RZ, RZ, 0x10 ;  /* 0x00000010ff077424 */ /* 0x000fe200078e00ff */
[----:B------:R-:W-:Y:S01]  /*7450*/  LOP3.LUT R2, R5, 0x8, R2, 0xf8, !PT ;  /* 0x0000000805027812 */ /* 0x000fe200078ef802 */
[----:B------:R-:W-:-:S02]  /*7460*/  IMAD R8, R25, 0x200, R6 ;  /* 0x0000020019087824 */ /* 0x000fc400078e0206 */
[C---:B------:R-:W-:Y:S01]  /*7470*/  IMAD R5, R19.reuse, 0x20, R6 ;  /* 0x0000002013057824 */ /* 0x040fe200078e0206 */
[----:B------:R-:W-:Y:S01]  /*7480*/  LOP3.LUT R0, R2, R0, RZ, 0x3c, !PT ;  /* 0x0000000002007212 */ /* 0x000fe200078e3cff */
[----:B------:R-:W-:Y:S02]  /*7490*/  IMAD R2, R48, c[0x0][0x210], RZ ;  /* 0x0000840030027a24 */ /* 0x000fe400078e02ff */
[----:B------:R-:W-:Y:S02]  /*74a0*/  IMAD R6, R19, 0x20, R8 ;  /* 0x0000002013067824 */ /* 0x000fe400078e0208 */
[----:B------:R-:W-:Y:S02]  /*74b0*/  IMAD R2, R29, c[0x0][0x214], R2 ;  /* 0x000085001d027a24 */ /* 0x000fe400078e0202 */
[----:B------:R-:W-:Y:S02]  /*74c0*/  IMAD.IADD R5, R0, 0x1, R5 ;  /* 0x0000000100057824 */ /* 0x000fe400078e0205 */
[----:B------:R-:W-:Y:S01]  /*74d0*/  IMAD.IADD R72, R75, 0x1, R2 ;  /* 0x000000014b487824 */ /* 0x000fe200078e0202 */
[----:B------:R-:W-:Y:S01]  /*74e0*/  SEL R2, R7, 0xfffffff0, !P0 ;  /* 0xfffffff007027807 */ /* 0x000fe20004000000 */
[----:B------:R-:W-:-:S02]  /*74f0*/  IMAD.U32 R3, R9, 0x20, R3 ;  /* 0x0000002009037824 */ /* 0x000fc400078e0003 */
[----:B------:R-:W-:Y:S01]  /*7500*/  IMAD.IADD R0, R0, 0x1, R6 ;  /* 0x0000000100007824 */ /* 0x000fe200078e0206 */
[----:B------:R-:W-:Y:S05]  /*7510*/  @P1 BRA `(.L_x_98) ;  /* 0x0000002000001947 */ /* 0x000fea0003800000 */
[----:B-1----:R-:W-:-:S04]  /*7520*/  DEPBAR.LE SB0, 0x1 ;  /* 0x000080400000791a */ /* 0x002fc80000000000 */
[----:B------:R-:W-:Y:S05]  /*7530*/  BRA `(.L_x_99) ;  /* 0x00005dd000007947 */ /* 0x000fea0003800000 */
.L_x_98:
[----:B-1----:R-:W-:Y:S01]  /*7540*/  SHF.R.S32.HI R6, RZ, 0x1f, R157 ;  /* 0x0000001fff067819 */ /* 0x002fe2000001149d */
[----:B------:R-:W-:Y:S01]  /*7550*/  IMAD.WIDE.U32 R8, R157, c[0x0][0x280], RZ ;  /* 0x0000a0009d087a25 */ /* 0x000fe200078e00ff */
[----:B------:R-:W-:Y:S01]  /*7560*/  ULDC.U8 UR4, c[0x0][0x298] ;  /* 0x0000a60000047ab9 */ /* 0x000fe20000000000 */
[----:B------:R-:W-:Y:S01]  /*7570*/  LEA.HI R11, R175, R175, RZ, 0x1 ;  /* 0x000000afaf0b7211 */ /* 0x000fe200078f08ff */
[----:B------:R-:W-:Y:S01]  /*7580*/  BSSY B2, `(.L_x_99) ;  /* 0x00005d8000027945 */ /* 0x000fe20003800000 */
[C---:B------:R-:W-:Y:S01]  /*7590*/  IMAD R7, R6.reuse, c[0x0][0x280], RZ ;  /* 0x0000a00006077a24 */ /* 0x040fe200078e02ff */
[----:B------:R-:W-:Y:S01]  /*75a0*/  ISETP.NE.AND P1, PT, RZ, UR4, PT ;  /* 0x00000004ff007c0c */ /* 0x000fe2000bf25270 */
[----:B------:R-:W-:Y:S01]  /*75b0*/  IMAD R6, R6, c[0x0][0x290], RZ ;  /* 0x0000a40006067a24 */ /* 0x000fe200078e02ff */
[----:B------:R-:W-:Y:S01]  /*75c0*/  LEA R34, P0, R8, c[0x0][0x270], 0x1 ;  /* 0x00009c0008227a11 */ /* 0x000fe200078008ff */
[C---:B------:R-:W-:Y:S01]  /*75d0*/  IMAD R7, R157.reuse, c[0x0][0x284], R7 ;  /* 0x0000a1009d077a24 */ /* 0x040fe200078e0207 */
[----:B------:R-:W-:Y:S01]  /*75e0*/  SHF.R.S32.HI R64, RZ, 0x1, R11 ;  /* 0x00000001ff407819 */ /* 0x000fe2000001140b */
[----:B------:R-:W-:-:S02]  /*75f0*/  IMAD R10, R157, c[0x0][0x294], R6 ;  /* 0x0000a5009d0a7a24 */ /* 0x000fc400078e0206 */
[----:B------:R-:W-:Y:S02]  /*7600*/  IMAD.IADD R9, R7, 0x1, R9 ;  /* 0x0000000107097824 */ /* 0x000fe400078e0209 */
[----:B------:R-:W-:-:S03]  /*7610*/  IMAD.WIDE.U32 R6, R157, c[0x0][0x290], RZ ;  /* 0x0000a4009d067a25 */ /* 0x000fc600078e00ff */
[----:B------:R-:W-:Y:S01]  /*7620*/  LEA.HI.X R35, R8, c[0x0][0x274], R9, 0x1, P0 ;  /* 0x00009d0008237a11 */ /* 0x000fe200000f0c09 */
[----:B------:R-:W-:Y:S01]  /*7630*/  IMAD.IADD R7, R10, 0x1, R7 ;  /* 0x000000010a077824 */ /* 0x000fe200078e0207 */
[----:B------:R-:W-:Y:S02]  /*7640*/  LOP3.LUT R8, R11, 0xfffffffe, RZ, 0xc0, !PT ;  /* 0xfffffffe0b087812 */ /* 0x000fe400078ec0ff */
[----:B------:R-:W-:Y:S02]  /*7650*/  LEA R32, P0, R6, c[0x0][0x288], 0x1 ;  /* 0x0000a20006207a11 */ /* 0x000fe400078008ff */
[----:B------:R-:W-:Y:S02]  /*7660*/  IADD3 R59, -R8, R175, RZ ;  /* 0x000000af083b7210 */ /* 0x000fe40007ffe1ff */
[----:B------:R-:W-:Y:S01]  /*7670*/  LEA.HI.X R33, R6, c[0x0][0x28c], R7, 0x1, P0 ;  /* 0x0000a30006217a11 */ /* 0x000fe200000f0c07 */
[----:B------:R-:W-:Y:S01]  /*7680*/  IMAD R6, R177, 0x80, R64 ;  /* 0x00000080b1067824 */ /* 0x000fe200078e0240 */
[----:B------:R-:W-:Y:S01]  /*7690*/  SHF.L.U32 R66, R59, 0x3, RZ ;  /* 0x000000033b427819 */ /* 0x000fe200000006ff */
[----:B------:R-:W-:Y:S05]  /*76a0*/  @!P1 BRA `(.L_x_100) ;  /* 0x00002b4000009947 */ /* 0x000fea0003800000 */
[----:B------:R-:W-:Y:S01]  /*76b0*/  ISETP.GE.AND P0, PT, R6, R63, PT ;  /* 0x0000003f0600720c */ /* 0x000fe20003f06270 */
[----:B------:R-:W-:Y:S01]  /*76c0*/  BSSY B0, `(.L_x_101) ;  /* 0x000004d000007945 */ /* 0x000fe20003800000 */
[----:B------:R-:W-:Y:S01]  /*76d0*/  SHF.L.U32 R38, R59, 0x2, RZ ;  /* 0x000000023b267819 */ /* 0x000fe200000006ff */
        /* <DEDUP_REMOVED lines=12> */
[----:B------:R-:W-:Y:S05]  /*77a0*/  @P0 BRA `(.L_x_102) ;  /* 0x000003e000000947 */ /* 0x000fea0003800000 */
[C---:B------:R-:W-:Y:S01]  /*77b0*/  IADD3 R13, R38.reuse, 0x8, RZ ;  /* 0x00000008260d7810 */ /* 0x040fe20007ffe0ff */
[----:B------:R-:W-:Y:S01]  /*77c0*/  CS2R R18, SRZ ;  /* 0x0000000000127805 */ /* 0x000fe2000001ff00 */
[----:B------:R-:W-:Y:S01]  /*77d0*/  ISETP.GE.AND P1, PT, R38, c[0x0][0x27c], PT ;  /* 0x00009f0026007a0c */ /* 0x000fe20003f26270 */
[----:B------:R-:W-:Y:S01]  /*77e0*/  CS2R R6, SRZ ;  /* 0x0000000000067805 */ /* 0x000fe2000001ff00 */
[----:B------:R-:W-:-:S02]  /*77f0*/  ISETP.GE.AND P0, PT, R13, c[0x0][0x27c], PT ;  /* 0x00009f000d007a0c */ /* 0x000fc40003f06270 */
[----:B------:R-:W-:-:S09]  /*7800*/  IADD3 R14, R38, 0x10, RZ ;  /* 0x00000010260e7810 */ /* 0x000fd20007ffe0ff */
[C---:B------:R-:W-:Y:S02]  /*7810*/  @!P1 IMAD.WIDE R10, R38.reuse, 0x2, R34 ;  /* 0x00000002260a9825 */ /* 0x040fe400078e0222 */
[----:B------:R-:W-:Y:S02]  /*7820*/  @!P0 SHF.R.S32.HI R12, RZ, 0x1f, R13 ;  /* 0x0000001fff0c8819 */ /* 0x000fe4000001140d */
[----:B------:R-:W-:Y:S01]  /*7830*/  @!P1 IMAD.WIDE R8, R38, 0x2, R32 ;  /* 0x0000000226089825 */ /* 0x000fe200078e0220 */
[----:B------:R1:W5:Y:S01]  /*7840*/  @!P1 LD.E.64 R18, [R10.64] ;  /* 0x000000060a129980 */ /* 0x000362000c101b00 */
[----:B------:R-:W-:-:S03]  /*7850*/  @!P0 LEA.HI R12, R12, R13, RZ, 0x2 ;  /* 0x0000000d0c0c8211 */ /* 0x000fc600078f10ff */
[----:B------:R2:W5:Y:S01]  /*7860*/  @!P1 LD.E.64 R6, [R8.64] ;  /* 0x0000000608069980 */ /* 0x000562000c101b00 */
[----:B------:R-:W-:Y:S01]  /*7870*/  ISETP.GE.AND P1, PT, R14, c[0x0][0x27c], PT ;  /* 0x00009f000e007a0c */ /* 0x000fe20003f26270 */
[----:B------:R-:W-:Y:S01]  /*7880*/  CS2R R20, SRZ ;  /* 0x0000000000147805 */ /* 0x000fe2000001ff00 */
[----:B------:R-:W-:Y:S02]  /*7890*/  IADD3 R15, R38, 0x18, RZ ;  /* 0x00000018260f7810 */ /* 0x000fe40007ffe0ff */
[----:B-1----:R-:W-:Y:S01]  /*78a0*/  @!P0 LOP3.LUT R10, R12, 0xfffffffc, RZ, 0xc0, !PT ;  /* 0xfffffffc0c0a8812 */ /* 0x002fe200078ec0ff */
[----:B--2---:R-:W-:-:S04]  /*78b0*/  CS2R R8, SRZ ;  /* 0x0000000000087805 */ /* 0x004fc8000001ff00 */
[----:B------:R-:W-:-:S04]  /*78c0*/  @!P0 IMAD.WIDE R12, R10, 0x2, R34 ;  /* 0x000000020a0c8825 */ /* 0x000fc800078e0222 */
[----:B------:R-:W-:Y:S01]  /*78d0*/  @!P0 IMAD.WIDE R10, R10, 0x2, R32 ;  /* 0x000000020a0a8825 */ /* 0x000fe200078e0220 */
[----:B------:R1:W5:Y:S04]  /*78e0*/  @!P0 LD.E.64 R20, [R12.64] ;  /* 0x000000060c148980 */ /* 0x000368000c101b00 */
[----:B------:R2:W5:Y:S01]  /*78f0*/  @!P0 LD.E.64 R8, [R10.64] ;  /* 0x000000060a088980 */ /* 0x000562000c101b00 */
[----:B------:R-:W-:Y:S01]  /*7900*/  ISETP.GE.AND P0, PT, R15, c[0x0][0x27c], PT ;  /* 0x00009f000f007a0c */ /* 0x000fe20003f06270 */
[----:B------:R-:W-:Y:S01]  /*7910*/  CS2R R22, SRZ ;  /* 0x0000000000167805 */ /* 0x000fe2000001ff00 */
[----:B-1----:R-:W-:-:S04]  /*7920*/  @!P1 SHF.R.S32.HI R12, RZ, 0x1f, R14 ;  /* 0x0000001fff0c9819 */ /* 0x002fc8000001140e */
[----:B------:R-:W-:-:S04]  /*7930*/  @!P1 LEA.HI R12, R12, R14, RZ, 0x2 ;  /* 0x0000000e0c0c9211 */ /* 0x000fc800078f10ff */
[----:B------:R-:W-:-:S03]  /*7940*/  @!P1 LOP3.LUT R12, R12, 0xfffffffc, RZ, 0xc0, !PT ;  /* 0xfffffffc0c0c9812 */ /* 0x000fc600078ec0ff */
[----:B------:R-:W-:Y:S02]  /*7950*/  @!P0 SHF.R.S32.HI R14, RZ, 0x1f, R15 ;  /* 0x0000001fff0e8819 */ /* 0x000fe4000001140f */
[----:B--2---:R-:W-:Y:S02]  /*7960*/  @!P1 IMAD.WIDE R10, R12, 0x2, R34 ;  /* 0x000000020c0a9825 */ /* 0x004fe400078e0222 */
[----:B------:R-:W-:-:S03]  /*7970*/  @!P0 LEA.HI R14, R14, R15, RZ, 0x2 ;  /* 0x0000000f0e0e8211 */ /* 0x000fc600078f10ff */
[----:B------:R1:W5:Y:S01]  /*7980*/  @!P1 LD.E.64 R22, [R10.64] ;  /* 0x000000060a169980 */ /* 0x000362000c101b00 */
[----:B------:R-:W-:Y:S01]  /*7990*/  @!P0 LOP3.LUT R14, R14, 0xfffffffc, RZ, 0xc0, !PT ;  /* 0xfffffffc0e0e8812 */ /* 0x000fe200078ec0ff */
[----:B------:R-:W-:Y:S01]  /*79a0*/  @!P1 IMAD.WIDE R26, R12, 0x2, R32 ;  /* 0x000000020c1a9825 */ /* 0x000fe200078e0220 */
[----:B------:R-:W-:Y:S01]  /*79b0*/  CS2R R24, SRZ ;  /* 0x0000000000187805 */ /* 0x000fe2000001ff00 */
[----:B------:R-:W-:Y:S02]  /*79c0*/  CS2R R12, SRZ ;  /* 0x00000000000c7805 */ /* 0x000fe4000001ff00 */
[----:B------:R-:W-:-:S04]  /*79d0*/  @!P0 IMAD.WIDE R16, R14, 0x2, R34 ;  /* 0x000000020e108825 */ /* 0x000fc800078e0222 */
[----:B------:R-:W-:Y:S01]  /*79e0*/  @!P0 IMAD.WIDE R14, R14, 0x2, R32 ;  /* 0x000000020e0e8825 */ /* 0x000fe200078e0220 */
[----:B------:R2:W5:Y:S04]  /*79f0*/  @!P0 LD.E.64 R24, [R16.64] ;  /* 0x0000000610188980 */ /* 0x000568000c101b00 */
[----:B------:R3:W5:Y:S01]  /*7a00*/  @!P0 LD.E.64 R12, [R14.64] ;  /* 0x000000060e0c8980 */ /* 0x000762000c101b00 */
[----:B-1----:R-:W-:-:S06]  /*7a10*/  CS2R R10, SRZ ;  /* 0x00000000000a7805 */ /* 0x002fcc000001ff00 */
[----:B------:R1:W5:Y:S02]  /*7a20*/  @!P1 LD.E.64 R10, [R26.64] ;  /* 0x000000061a0a9980 */ /* 0x000364000c101b00 */
[C---:B-1----:R-:W-:Y:S02]  /*7a30*/  IADD3 R26, R38.reuse, 0x20, RZ ;  /* 0x00000020261a7810 */ /* 0x042fe40007ffe0ff */
[----:B------:R-:W-:Y:S02]  /*7a40*/  IADD3 R27, R38, 0x28, RZ ;  /* 0x00000028261b7810 */ /* 0x000fe40007ffe0ff */
[----:B------:R-:W-:Y:S02]  /*7a50*/  ISETP.GE.AND P1, PT, R26, c[0x0][0x27c], PT ;  /* 0x00009f001a007a0c */ /* 0x000fe40003f26270 */
[----:B------:R-:W-:-:S11]  /*7a60*/  ISETP.GE.AND P0, PT, R27, c[0x0][0x27c], PT ;  /* 0x00009f001b007a0c */ /* 0x000fd60003f06270 */
[----:B---3--:R-:W-:Y:S02]  /*7a70*/  @!P1 SHF.R.S32.HI R15, RZ, 0x1f, R26 ;  /* 0x0000001fff0f9819 */ /* 0x008fe4000001141a */
[----:B------:R-:W-:Y:S02]  /*7a80*/  @!P0 SHF.R.S32.HI R14, RZ, 0x1f, R27 ;  /* 0x0000001fff0e8819 */ /* 0x000fe4000001141b */
[----:B------:R-:W-:Y:S02]  /*7a90*/  @!P1 LEA.HI R15, R15, R26, RZ, 0x2 ;  /* 0x0000001a0f0f9211 */ /* 0x000fe400078f10ff */
[----:B------:R-:W-:Y:S02]  /*7aa0*/  @!P0 LEA.HI R14, R14, R27, RZ, 0x2 ;  /* 0x0000001b0e0e8211 */ /* 0x000fe400078f10ff */
[----:B------:R-:W-:Y:S02]  /*7ab0*/  @!P1 LOP3.LUT R15, R15, 0xfffffffc, RZ, 0xc0, !PT ;  /* 0xfffffffc0f0f9812 */ /* 0x000fe400078ec0ff */
[----:B------:R-:W-:Y:S01]  /*7ac0*/  @!P0 LOP3.LUT R14, R14, 0xfffffffc, RZ, 0xc0, !PT ;  /* 0xfffffffc0e0e8812 */ /* 0x000fe200078ec0ff */
[----:B------:R-:W-:-:S02]  /*7ad0*/  CS2R R26, SRZ ;  /* 0x00000000001a7805 */ /* 0x000fc4000001ff00 */
[C---:B------:R-:W-:Y:S01]  /*7ae0*/  @!P1 IMAD.WIDE R36, R15.reuse, 0x2, R34 ;  /* 0x000000020f249825 */ /* 0x040fe200078e0222 */
[----:B------:R-:W-:Y:S01]  /*7af0*/  CS2R R28, SRZ ;  /* 0x00000000001c7805 */ /* 0x000fe2000001ff00 */
[----:B--2---:R-:W-:Y:S02]  /*7b00*/  CS2R R16, SRZ ;  /* 0x0000000000107805 */ /* 0x004fe4000001ff00 */
[----:B------:R-:W-:Y:S01]  /*7b10*/  @!P1 IMAD.WIDE R30, R15, 0x2, R32 ;  /* 0x000000020f1e9825 */ /* 0x000fe200078e0220 */
[----:B------:R1:W5:Y:S03]  /*7b20*/  @!P1 LD.E.64 R26, [R36.64] ;  /* 0x00000006241a9980 */ /* 0x000366000c101b00 */
[----:B------:R-:W-:-:S04]  /*7b30*/  @!P0 IMAD.WIDE R34, R14, 0x2, R34 ;  /* 0x000000020e228825 */ /* 0x000fc800078e0222 */
[----:B------:R-:W-:Y:S01]  /*7b40*/  @!P0 IMAD.WIDE R32, R14, 0x2, R32 ;  /* 0x000000020e208825 */ /* 0x000fe200078e0220 */
[----:B------:R1:W5:Y:S01]  /*7b50*/  @!P0 LD.E.64 R28, [R34.64] ;  /* 0x00000006221c8980 */ /* 0x000362000c101b00 */
[----:B------:R-:W-:-:S03]  /*7b60*/  CS2R R14, SRZ ;  /* 0x00000000000e7805 */ /* 0x000fc6000001ff00 */
[----:B------:R1:W5:Y:S04]  /*7b70*/  @!P0 LD.E.64 R16, [R32.64] ;  /* 0x0000000620108980 */ /* 0x000368000c101b00 */
[----:B------:R1:W5:Y:S02]  /*7b80*/  @!P1 LD.E.64 R14, [R30.64] ;  /* 0x000000061e0e9980 */ /* 0x000364000c101b00 */
.L_x_102:
[----:B------:R-:W-:Y:S05]  /*7b90*/  BSYNC B0 ;  /* 0x0000000000007941 */ /* 0x000fea0003800000 */
.L_x_101:
[--C-:B-----5:R-:W-:Y:S01]  /*7ba0*/  SHF.R.U64 R47, R22, 0x10, R23.reuse ;  /* 0x00000010162f7819 */ /* 0x120fe20000001217 */
[--C-:B------:R-:W-:Y:S01]  /*7bb0*/  IMAD.MOV.U32 R52, RZ, RZ, R23.reuse ;  /* 0x000000ffff347224 */ /* 0x100fe200078e0017 */
[----:B-1----:R-:W-:Y:S01]  /*7bc0*/  SHF.R.U32.HI R30, RZ, 0x10, R23 ;  /* 0x00000010ff1e7819 */ /* 0x002fe20000011617 */
[----:B------:R-:W-:Y:S01]  /*7bd0*/  IMAD.MOV.U32 R35, RZ, RZ, R26 ;  /* 0x000000ffff237224 */ /* 0x000fe200078e001a */
[--C-:B------:R-:W-:Y:S01]  /*7be0*/  SHF.R.U64 R26, R26, 0x10, R27.reuse ;  /* 0x000000101a1a7819 */ /* 0x100fe2000000121b */
[--C-:B------:R-:W-:Y:S01]  /*7bf0*/  IMAD.MOV.U32 R44, RZ, RZ, R27.reuse ;  /* 0x000000ffff2c7224 */ /* 0x100fe200078e001b */
[----:B------:R-:W-:Y:S01]  /*7c00*/  SHF.R.U32.HI R23, RZ, 0x10, R27 ;  /* 0x00000010ff177819 */ /* 0x000fe2000001161b */
[----:B------:R-:W-:Y:S01]  /*7c10*/  IMAD.MOV.U32 R36, RZ, RZ, R28 ;  /* 0x000000ffff247224 */ /* 0x000fe200078e001c */
[----:B------:R-:W-:Y:S01]  /*7c20*/  SHF.R.U64 R27, R28, 0x10, R29 ;  /* 0x000000101c1b7819 */ /* 0x000fe2000000121d */
[--C-:B------:R-:W-:Y:S01]  /*7c30*/  IMAD.MOV.U32 R57, RZ, RZ, R7.reuse ;  /* 0x000000ffff397224 */ /* 0x100fe200078e0007 */
[--C-:B------:R-:W-:Y:S01]  /*7c40*/  SHF.R.U64 R28, R6, 0x10, R7.reuse ;  /* 0x00000010061c7819 */ /* 0x100fe20000001207 */
[----:B------:R-:W-:Y:S01]  /*7c50*/  IMAD.MOV.U32 R32, RZ, RZ, R6 ;  /* 0x000000ffff207224 */ /* 0x000fe200078e0006 */
[----:B------:R-:W-:Y:S01]  /*7c60*/  SHF.R.U32.HI R48, RZ, 0x10, R7 ;  /* 0x00000010ff307819 */ /* 0x000fe20000011607 */
[----:B------:R-:W-:Y:S01]  /*7c70*/  IMAD.MOV.U32 R43, RZ, RZ, R24 ;  /* 0x000000ffff2b7224 */ /* 0x000fe200078e0018 */
[----:B------:R-:W-:Y:S01]  /*7c80*/  SHF.R.S32.HI R7, RZ, 0x1f, R62 ;  /* 0x0000001fff077819 */ /* 0x000fe2000001143e */
[----:B------:R-:W-:Y:S01]  /*7c90*/  IMAD.MOV.U32 R45, RZ, RZ, R29 ;  /* 0x000000ffff2d7224 */ /* 0x000fe200078e001d */
[----:B------:R-:W-:Y:S01]  /*7ca0*/  LEA.HI R6, R64, R64, RZ, 0x1 ;  /* 0x0000004040067211 */ /* 0x000fe200078f08ff */
[----:B------:R-:W-:Y:S01]  /*7cb0*/  IMAD.MOV.U32 R50, RZ, RZ, R9 ;  /* 0x000000ffff327224 */ /* 0x000fe200078e0009 */
[----:B------:R-:W-:Y:S01]  /*7cc0*/  LEA.HI R7, R7, R62, RZ, 0x2 ;  /* 0x0000003e07077211 */ /* 0x000fe200078f10ff */
[----:B------:R-:W-:Y:S01]  /*7cd0*/  IMAD.MOV.U32 R51, RZ, RZ, R8 ;  /* 0x000000ffff337224 */ /* 0x000fe200078e0008 */
[----:B------:R-:W-:Y:S01]  /*7ce0*/  SHF.R.U64 R37, R24, 0x10, R25 ;  /* 0x0000001018257819 */ /* 0x000fe20000001219 */
[----:B------:R-:W-:Y:S01]  /*7cf0*/  IMAD.MOV.U32 R41, RZ, RZ, R10 ;  /* 0x000000ffff297224 */ /* 0x000fe200078e000a */
[----:B------:R-:W-:Y:S01]  /*7d00*/  LOP3.LUT R7, R7, 0xfffffffc, RZ, 0xc0, !PT ;  /* 0xfffffffc07077812 */ /* 0x000fe200078ec0ff */
[----:B------:R-:W-:Y:S01]  /*7d10*/  IMAD.MOV.U32 R60, RZ, RZ, R19 ;  /* 0x000000ffff3c7224 */ /* 0x000fe200078e0013 */
[----:B------:R-:W-:Y:S01]  /*7d20*/  SHF.R.U32.HI R24, RZ, 0x10, R29 ;  /* 0x00000010ff187819 */ /* 0x000fe2000001161d */
[----:B------:R-:W-:Y:S01]  /*7d30*/  IMAD.MOV.U32 R56, RZ, RZ, R20 ;  /* 0x000000ffff387224 */ /* 0x000fe200078e0014 */
[----:B------:R-:W-:Y:S01]  /*7d40*/  SHF.R.U64 R49, R8, 0x10, R9 ;  /* 0x0000001008317819 */ /* 0x000fe20000001209 */
[----:B------:R-:W-:Y:S01]  /*7d50*/  IMAD.IADD R7, R62, 0x1, -R7 ;  /* 0x000000013e077824 */ /* 0x000fe200078e0a07 */
[----:B------:R-:W-:Y:S01]  /*7d60*/  SHF.R.U32.HI R29, RZ, 0x10, R9 ;  /* 0x00000010ff1d7819 */ /* 0x000fe20000011609 */
[----:B------:R-:W-:Y:S01]  /*7d70*/  IMAD.MOV.U32 R58, RZ, RZ, R21 ;  /* 0x000000ffff3a7224 */ /* 0x000fe200078e0015 */
[----:B------:R-:W-:Y:S01]  /*7d80*/  LOP3.LUT R6, R6, 0x7fffffe, RZ, 0xc0, !PT ;  /* 0x07fffffe06067812 */ /* 0x000fe200078ec0ff */
[----:B------:R-:W-:Y:S01]  /*7d90*/  IMAD.SHL.U32 R9, R7, 0x40, RZ ;  /* 0x0000004007097824 */ /* 0x000fe200078e00ff */
[----:B------:R-:W-:Y:S01]  /*7da0*/  SHF.R.U64 R39, R10, 0x10, R11 ;  /* 0x000000100a277819 */ /* 0x000fe2000000120b */
[----:B------:R-:W-:Y:S01]  /*7db0*/  IMAD R10, R177, -0x80, R63 ;  /* 0xffffff80b10a7824 */ /* 0x000fe200078e023f */
[----:B------:R-:W-:Y:S01]  /*7dc0*/  LOP3.LUT P1, RZ, R7, 0x2, RZ, 0xc0, !PT ;  /* 0x0000000207ff7812 */ /* 0x000fe2000782c0ff */
[----:B------:R-:W-:Y:S01]  /*7dd0*/  IMAD.IADD R8, R64, 0x1, -R6 ;  /* 0x0000000140087824 */ /* 0x000fe200078e0a06 */
[----:B------:R-:W-:Y:S01]  /*7de0*/  LOP3.LUT R6, R9, 0xc0, RZ, 0xc0, !PT ;  /* 0x000000c009067812 */ /* 0x000fe200078ec0ff */
[----:B------:R-:W-:Y:S01]  /*7df0*/  IMAD.MOV.U32 R53, RZ, RZ, R22 ;  /* 0x000000ffff357224 */ /* 0x000fe200078e0016 */
[----:B------:R-:W-:Y:S01]  /*7e00*/  PRMT R28, R32, 0x5410, R28 ;  /* 0x00005410201c7816 */ /* 0x000fe2000000001c */
[----:B------:R-:W-:Y:S01]  /*7e10*/  IMAD R8, R65, 0x8, R8 ;  /* 0x0000000841087824 */ /* 0x000fe200078e0208 */
[----:B------:R-:W-:Y:S01]  /*7e20*/  LOP3.LUT R7, R6, 0x8, R66, 0xf8, !PT ;  /* 0x0000000806077812 */ /* 0x000fe200078ef842 */
[----:B------:R-:W-:Y:S01]  /*7e30*/  IMAD.MOV.U32 R34, RZ, RZ, R12 ;  /* 0x000000ffff227224 */ /* 0x000fe200078e000c */
[----:B------:R-:W-:Y:S01]  /*7e40*/  SHF.R.U32.HI R6, RZ, 0x3, R6 ;  /* 0x00000003ff067819 */ /* 0x000fe20000011606 */
[----:B------:R-:W-:Y:S01]  /*7e50*/  IMAD.MOV.U32 R61, RZ, RZ, R18 ;  /* 0x000000ffff3d7224 */ /* 0x000fe200078e0012 */
[----:B------:R-:W-:Y:S01]  /*7e60*/  IMNMX R32, R10, 0x80, PT ;  /* 0x000000800a207817 */ /* 0x000fe20003800200 */
[----:B------:R-:W-:Y:S01]  /*7e70*/  IMAD.MOV.U32 R42, RZ, RZ, R25 ;  /* 0x000000ffff2a7224 */ /* 0x000fe200078e0019 */
[----:B------:R-:W-:Y:S01]  /*7e80*/  LOP3.LUT R6, R7, R6, RZ, 0x3c, !PT ;  /* 0x0000000607067212 */ /* 0x000fe200078e3cff */
[----:B------:R-:W-:Y:S01]  /*7e90*/  IMAD.MOV.U32 R40, RZ, RZ, R11 ;  /* 0x000000ffff287224 */ /* 0x000fe200078e000b */
[----:B------:R-:W-:Y:S01]  /*7ea0*/  ISETP.GE.AND P0, PT, R64, R32, PT ;  /* 0x000000204000720c */ /* 0x000fe20003f06270 */
[----:B------:R-:W-:Y:S01]  /*7eb0*/  IMAD.MOV.U32 R33, RZ, RZ, R13 ;  /* 0x000000ffff217224 */ /* 0x000fe200078e000d */
[--C-:B------:R-:W-:Y:S01]  /*7ec0*/  SHF.R.U64 R59, R18, 0x10, R19.reuse ;  /* 0x00000010123b7819 */ /* 0x100fe20000001213 */
[----:B------:R-:W-:Y:S01]  /*7ed0*/  IMAD.U32 R6, R8, 0x20, R6 ;  /* 0x0000002008067824 */ /* 0x000fe200078e0006 */
[----:B------:R-:W-:Y:S01]  /*7ee0*/  SHF.R.U32.HI R54, RZ, 0x10, R19 ;  /* 0x00000010ff367819 */ /* 0x000fe20000011613 */
[----:B------:R-:W-:-:S04]  /*7ef0*/  DEPBAR.LE SB0, 0x1 ;  /* 0x000080400000791a */ /* 0x000fc80000000000 */
[----:B------:R-:W-:Y:S01]  /*7f00*/  SHF.R.U64 R55, R20, 0x10, R21 ;  /* 0x0000001014377819 */ /* 0x000fe20000001215 */
[----:B------:R-:W-:Y:S01]  /*7f10*/  IMAD.MOV.U32 R20, RZ, RZ, R15 ;  /* 0x000000ffff147224 */ /* 0x000fe200078e000f */
[----:B------:R-:W-:Y:S01]  /*7f20*/  SHF.R.U32.HI R46, RZ, 0x10, R21 ;  /* 0x00000010ff2e7819 */ /* 0x000fe20000011615 */
[----:B------:R-:W-:Y:S01]  /*7f30*/  IMAD.MOV.U32 R21, RZ, RZ, R14 ;  /* 0x000000ffff157224 */ /* 0x000fe200078e000e */
[----:B------:R-:W-:Y:S01]  /*7f40*/  SHF.R.U64 R31, R12, 0x10, R13 ;  /* 0x000000100c1f7819 */ /* 0x000fe2000000120d */
[----:B------:R-:W-:Y:S01]  /*7f50*/  BSSY B1, `(.L_x_103) ;  /* 0x0000126000017945 */ /* 0x000fe20003800000 */
[----:B------:R-:W-:Y:S02]  /*7f60*/  SHF.R.U32.HI R22, RZ, 0x10, R25 ;  /* 0x00000010ff167819 */ /* 0x000fe40000011619 */
[----:B------:R-:W-:Y:S01]  /*7f70*/  SHF.R.U64 R19, R14, 0x10, R15 ;  /* 0x000000100e137819 */ /* 0x000fe2000000120f */
[----:B------:R-:W-:Y:S01]  /*7f80*/  IMAD.MOV.U32 R14, RZ, RZ, R17 ;  /* 0x000000ffff0e7224 */ /* 0x000fe200078e0011 */
[----:B------:R-:W-:Y:S01]  /*7f90*/  SHF.R.U32.HI R12, RZ, 0x10, R15 ;  /* 0x00000010ff0c7819 */ /* 0x000fe2000001160f */
[----:B------:R-:W-:Y:S01]  /*7fa0*/  IMAD.MOV.U32 R15, RZ, RZ, R16 ;  /* 0x000000ffff0f7224 */ /* 0x000fe200078e0010 */
[----:B------:R-:W-:-:S02]  /*7fb0*/  SHF.R.U32.HI R25, RZ, 0x10, R11 ;  /* 0x00000010ff197819 */ /* 0x000fc4000001160b */
[----:B------:R-:W-:Y:S02]  /*7fc0*/  SHF.R.U32.HI R18, RZ, 0x10, R13 ;  /* 0x00000010ff127819 */ /* 0x000fe4000001160d */
[----:B------:R-:W-:Y:S02]  /*7fd0*/  IADD3 R7, R6, 0x10, RZ ;  /* 0x0000001006077810 */ /* 0x000fe40007ffe0ff */
[--C-:B------:R-:W-:Y:S02]  /*7fe0*/  SHF.R.U64 R13, R16, 0x10, R17.reuse ;  /* 0x00000010100d7819 */ /* 0x100fe40000001211 */
[----:B------:R-:W-:Y:S02]  /*7ff0*/  SHF.R.U32.HI R11, RZ, 0x10, R17 ;  /* 0x00000010ff0b7819 */ /* 0x000fe40000011611 */
[----:B------:R-:W-:Y:S02]  /*8000*/  @P1 IADD3 R7, R6, -0x10, RZ ;  /* 0xfffffff006071810 */ /* 0x000fe40007ffe0ff */
[----:B------:R-:W-:-:S02]  /*8010*/  PRMT R42, R42, 0x5410, R22 ;  /* 0x000054102a2a7816 */ /* 0x000fc40000000016 */
[----:B------:R-:W-:Y:S02]  /*8020*/  PRMT R35, R35, 0x5410, R26 ;  /* 0x0000541023237816 */ /* 0x000fe4000000001a */
[----:B------:R-:W-:Y:S02]  /*8030*/  PRMT R44, R44, 0x5410, R23 ;  /* 0x000054102c2c7816 */ /* 0x000fe40000000017 */
[----:B------:R-:W-:Y:S02]  /*8040*/  PRMT R36, R36, 0x5410, R27 ;  /* 0x0000541024247816 */ /* 0x000fe4000000001b */
[----:B------:R-:W-:Y:S02]  /*8050*/  PRMT R45, R45, 0x5410, R24 ;  /* 0x000054102d2d7816 */ /* 0x000fe40000000018 */
[----:B------:R-:W-:Y:S02]  /*8060*/  PRMT R31, R34, 0x5410, R31 ;  /* 0x00005410221f7816 */ /* 0x000fe4000000001f */
        /* <DEDUP_REMOVED lines=15> */
[----:B------:R-:W-:Y:S02]  /*8160*/  LEA R22, R6, 0x6100, 0x1 ;  /* 0x0000610006167811 */ /* 0x000fe400078e08ff */
[----:B------:R-:W-:Y:S02]  /*8170*/  LEA R23, R7, 0x6100, 0x1 ;  /* 0x0000610007177811 */ /* 0x000fe400078e08ff */
[----:B------:R-:W-:Y:S02]  /*8180*/  PRMT R27, R15, 0x5410, R13 ;  /* 0x000054100f1b7816 */ /* 0x000fe4000000000d */
[----:B------:R-:W-:Y:S01]  /*8190*/  PRMT R34, R14, 0x5410, R11 ;  /* 0x000054100e227816 */ /* 0x000fe2000000000b */
[----:B------:R-:W-:Y:S06]  /*81a0*/  BAR.SYNC.DEFER_BLOCKING 0x0 ;  /* 0x0000000000007b1d */ /* 0x000fec0000010000 */
[----:B------:R-:W-:Y:S05]  /*81b0*/  @P0 BRA `(.L_x_104) ;  /* 0x00000ff000000947 */ /* 0x000fea0003800000 */
[----:B------:R-:W-:Y:S01]  /*81c0*/  ISETP.GE.AND P0, PT, R38, c[0x0][0x27c], PT ;  /* 0x00009f0026007a0c */ /* 0x000fe20003f06270 */
[----:B------:R-:W-:-:S12]  /*81d0*/  BSSY B0, `(.L_x_105) ;  /* 0x0000028000007945 */ /* 0x000fd80003800000 */
[----:B------:R-:W-:Y:S05]  /*81e0*/  @P0 BRA `(.L_x_106) ;  /* 0x0000026000000947 */ /* 0x000fea0003800000 */
[----:B------:R-:W1:Y:S01]  /*81f0*/  LDS.128 R8, [R22] ;  /* 0x0000000016087984 */ /* 0x000e620000000c00 */
[C---:B------:R-:W-:Y:S01]  /*8200*/  IMAD.U32 R6, R28.reuse, 0x10000, RZ ;  /* 0x000100001c067824 */ /* 0x040fe200078e00ff */
[----:B------:R-:W-:Y:S02]  /*8210*/  LOP3.LUT R14, R28, 0xffff0000, RZ, 0xc0, !PT ;  /* 0xffff00001c0e7812 */ /* 0x000fe400078ec0ff */
[----:B------:R-:W-:Y:S02]  /*8220*/  LOP3.LUT R7, R59, 0xffff0000, RZ, 0xc0, !PT ;  /* 0xffff00003b077812 */ /* 0x000fe400078ec0ff */
[C---:B-1----:R-:W-:Y:S01]  /*8230*/  SHF.L.U32 R13, R8.reuse, 0x10, RZ ;  /* 0x00000010080d7819 */ /* 0x042fe200000006ff */
[----:B------:R-:W-:Y:S01]  /*8240*/  IMAD.U32 R19, R11, 0x10000, RZ ;  /* 0x000100000b137824 */ /* 0x000fe200078e00ff */
[----:B------:R-:W-:Y:S02]  /*8250*/  LOP3.LUT R12, R8, 0xffff0000, RZ, 0xc0, !PT ;  /* 0xffff0000080c7812 */ /* 0x000fe400078ec0ff */
[----:B------:R-:W-:-:S02]  /*8260*/  SHF.L.U32 R8, R59, 0x10, RZ ;  /* 0x000000103b087819 */ /* 0x000fc400000006ff */
[C---:B------:R-:W-:Y:S01]  /*8270*/  SHF.L.U32 R16, R9.reuse, 0x10, RZ ;  /* 0x0000001009107819 */ /* 0x040fe200000006ff */
[----:B------:R-:W-:Y:S01]  /*8280*/  FMUL.FTZ R18, R12, R6 ;  /* 0x000000060c127220 */ /* 0x000fe20000410000 */
[----:B------:R-:W-:Y:S02]  /*8290*/  LOP3.LUT R9, R9, 0xffff0000, RZ, 0xc0, !PT ;  /* 0xffff000009097812 */ /* 0x000fe400078ec0ff */
[C---:B------:R-:W-:Y:S01]  /*82a0*/  SHF.L.U32 R17, R10.reuse, 0x10, RZ ;  /* 0x000000100a117819 */ /* 0x040fe200000006ff */
[-C--:B------:R-:W-:Y:S01]  /*82b0*/  FFMA.FTZ R21, R13, R8.reuse, -R18 ;  /* 0x000000080d157223 */ /* 0x080fe20000010812 */
[----:B------:R-:W-:Y:S01]  /*82c0*/  LOP3.LUT R15, R10, 0xffff0000, RZ, 0xc0, !PT ;  /* 0xffff00000a0f7812 */ /* 0x000fe200078ec0ff */
[----:B------:R-:W-:Y:S01]  /*82d0*/  FMUL.FTZ R10, R12, R8 ;  /* 0x000000080c0a7220 */ /* 0x000fe20000410000 */
[----:B------:R-:W-:Y:S01]  /*82e0*/  LOP3.LUT R12, R11, 0xffff0000, RZ, 0xc0, !PT ;  /* 0xffff00000b0c7812 */ /* 0x000fe200078ec0ff */
[----:B------:R-:W-:Y:S01]  /*82f0*/  FMUL.FTZ R11, R9, R14 ;  /* 0x0000000e090b7220 */ /* 0x000fe20000410000 */
[----:B------:R-:W-:Y:S01]  /*8300*/  LOP3.LUT R8, R54, 0xffff0000, RZ, 0xc0, !PT ;  /* 0xffff000036087812 */ /* 0x000fe200078ec0ff */
[----:B------:R-:W-:Y:S01]  /*8310*/  FFMA.FTZ R20, R13, R6, R10 ;  /* 0x000000060d147223 */ /* 0x000fe2000001000a */
[----:B------:R-:W-:Y:S01]  /*8320*/  LOP3.LUT R6, R48, 0xffff0000, RZ, 0xc0, !PT ;  /* 0xffff000030067812 */ /* 0x000fe200078ec0ff */
[-C--:B------:R-:W-:Y:S01]  /*8330*/  FMUL.FTZ R10, R9, R7.reuse ;  /* 0x00000007090a7220 */ /* 0x080fe20000410000 */
[----:B------:R-:W-:Y:S01]  /*8340*/  SHF.L.U32 R9, R54, 0x10, RZ ;  /* 0x0000001036097819 */ /* 0x000fe200000006ff */
[----:B------:R-:W-:Y:S01]  /*8350*/  FFMA.FTZ R18, R16, R7, -R11 ;  /* 0x0000000710127223 */ /* 0x000fe2000001080b */
[----:B------:R-:W-:Y:S01]  /*8360*/  SHF.L.U32 R7, R48, 0x10, RZ ;  /* 0x0000001030077819 */ /* 0x000fe200000006ff */
[----:B------:R-:W-:-:S02]  /*8370*/  FFMA.FTZ R16, R16, R14, R10 ;  /* 0x0000000e10107223 */ /* 0x000fc4000001000a */
[C---:B------:R-:W-:Y:S02]  /*8380*/  FMUL.FTZ R10, R15.reuse, R9 ;  /* 0x000000090f0a7220 */ /* 0x040fe40000410000 */
[----:B------:R-:W-:Y:S02]  /*8390*/  FMUL.FTZ R11, R15, R7 ;  /* 0x000000070f0b7220 */ /* 0x000fe40000410000 */
[C---:B------:R-:W-:Y:S02]  /*83a0*/  FMUL.FTZ R13, R12.reuse, R6 ;  /* 0x000000060c0d7220 */ /* 0x040fe40000410000 */
[----:B------:R-:W-:Y:S02]  /*83b0*/  FMUL.FTZ R12, R12, R8 ;  /* 0x000000080c0c7220 */ /* 0x000fe40000410000 */
[C---:B------:R-:W-:Y:S01]  /*83c0*/  FFMA.FTZ R14, R17.reuse, R9, -R11 ;  /* 0x00000009110e7223 */ /* 0x040fe2000001080b */
[----:B------:R-:W-:Y:S01]  /*83d0*/  F2FP.BF16.PACK_AB R9, R16, R18 ;  /* 0x000000121009723e */ /* 0x000fe200000010ff */
[----:B------:R-:W-:-:S02]  /*83e0*/  FFMA.FTZ R10, R17, R7, R10 ;  /* 0x00000007110a7223 */ /* 0x000fc4000001000a */
[C---:B------:R-:W-:Y:S01]  /*83f0*/  FFMA.FTZ R7, R19.reuse, R8, -R13 ;  /* 0x0000000813077223 */ /* 0x040fe2000001080d */
[----:B------:R-:W-:Y:S01]  /*8400*/  F2FP.BF16.PACK_AB R8, R20, R21 ;  /* 0x000000151408723e */ /* 0x000fe200000010ff */
[----:B------:R-:W-:Y:S01]  /*8410*/  FFMA.FTZ R11, R19, R6, R12 ;  /* 0x00000006130b7223 */ /* 0x000fe2000001000c */
[----:B------:R-:W-:-:S04]  /*8420*/  F2FP.BF16.PACK_AB R10, R10, R14 ;  /* 0x0000000e0a0a723e */ /* 0x000fc800000010ff */
[----:B------:R-:W-:-:S05]  /*8430*/  F2FP.BF16.PACK_AB R11, R11, R7 ;  /* 0x000000070b0b723e */ /* 0x000fca00000010ff */
[----:B------:R1:W-:Y:S02]  /*8440*/  STS.128 [R22], R8 ;  /* 0x0000000816007388 */ /* 0x0003e40000000c00 */
.L_x_106:
[----:B------:R-:W-:Y:S05]  /*8450*/  BSYNC B0 ;  /* 0x0000000000007941 */ /* 0x000fea0003800000 */
.L_x_105:
[----:B------:R-:W-:Y:S01]  /*8460*/  IADD3 R6, R38, 0x8, RZ ;  /* 0x0000000826067810 */ /* 0x000fe20007ffe0ff */
[----:B------:R-:W-:Y:S03]  /*8470*/  BSSY B0, `(.L_x_107) ;  /* 0x0000029000007945 */ /* 0x000fe60003800000 */
[----:B------:R-:W-:-:S13]  /*8480*/  ISETP.GE.AND P0, PT, R6, c[0x0][0x27c], PT ;  /* 0x00009f0006007a0c */ /* 0x000fda0003f06270 */
[----:B------:R-:W-:Y:S05]  /*8490*/  @P0 BRA `(.L_x_108) ;  /* 0x0000026000000947 */ /* 0x000fea0003800000 */
[----:B-1----:R-:W1:Y:S01]  /*84a0*/  LDS.128 R8, [R23] ;  /* 0x0000000017087984 */ /* 0x002e620000000c00 */
        /* <DEDUP_REMOVED lines=16> */
[C---:B------:R-:W-:Y:S01]  /*85b0*/  LOP3.LUT R8, R46.reuse, 0xffff0000, RZ, 0xc0, !PT ;  /* 0xffff00002e087812 */ /* 0x040fe200078ec0ff */
[----:B------:R-:W-:Y:S01]  /*85c0*/  FFMA.FTZ R20, R13, R6, R10 ;  /* 0x000000060d147223 */ /* 0x000fe2000001000a */
[----:B------:R-:W-:Y:S01]  /*85d0*/  LOP3.LUT R6, R29, 0xffff0000, RZ, 0xc0, !PT ;  /* 0xffff00001d067812 */ /* 0x000fe200078ec0ff */
[-C--:B------:R-:W-:Y:S01]  /*85e0*/  FMUL.FTZ R10, R9, R7.reuse ;  /* 0x00000007090a7220 */ /* 0x080fe20000410000 */
[----:B------:R-:W-:Y:S01]  /*85f0*/  SHF.L.U32 R9, R46, 0x10, RZ ;  /* 0x000000102e097819 */ /* 0x000fe200000006ff */
[C---:B------:R-:W-:Y:S01]  /*8600*/  FFMA.FTZ R18, R16.reuse, R7, -R11 ;  /* 0x0000000710127223 */ /* 0x040fe2000001080b */
        /* <DEDUP_REMOVED lines=15> */
.L_x_108:
[----:B------:R-:W-:Y:S05]  /*8700*/  BSYNC B0 ;  /* 0x0000000000007941 */ /* 0x000fea0003800000 */
.L_x_107:
[----:B------:R-:W-:Y:S01]  /*8710*/  IADD3 R6, R38, 0x10, RZ ;  /* 0x0000001026067810 */ /* 0x000fe20007ffe0ff */
[----:B------:R-:W-:Y:S03]  /*8720*/  BSSY B0, `(.L_x_109) ;  /* 0x0000029000007945 */ /* 0x000fe60003800000 */
[----:B------:R-:W-:-:S13]  /*8730*/  ISETP.GE.AND P0, PT, R6, c[0x0][0x27c], PT ;  /* 0x00009f0006007a0c */ /* 0x000fda0003f06270 */
[----:B------:R-:W-:Y:S05]  /*8740*/  @P0 BRA `(.L_x_110) ;  /* 0x0000026000000947 */ /* 0x000fea0003800000 */
[----:B-1----:R-:W1:Y:S01]  /*8750*/  LDS.128 R8, [R22+0x2000] ;  /* 0x0020000016087984 */ /* 0x002e620000000c00 */
        /* <DEDUP_REMOVED lines=36> */
[----:B------:R1:W-:Y:S02]  /*89a0*/  STS.128 [R22+0x2000], R8 ;  /* 0x0020000816007388 */ /* 0x0003e40000000c00 */
.L_x_110:
[----:B------:R-:W-:Y:S05]  /*89b0*/  BSYNC B0 ;  /* 0x0000000000007941 */ /* 0x000fea0003800000 */
.L_x_109:
        /* <DEDUP_REMOVED lines=42> */
.L_x_112:
[----:B------:R-:W-:Y:S05]  /*8c60*/  BSYNC B0 ;  /* 0x0000000000007941 */ /* 0x000fea0003800000 */
.L_x_111:
        /* <DEDUP_REMOVED lines=42> */
.L_x_114:
[----:B------:R-:W-:Y:S05]  /*8f10*/  BSYNC B0 ;  /* 0x0000000000007941 */ /* 0x000fea0003800000 */
.L_x_113:
[----:B------:R-:W-:-:S04]  /*8f20*/  IADD3 R6, R38, 0x28, RZ ;  /* 0x0000002826067810 */ /* 0x000fc80007ffe0ff */
        /* <DEDUP_REMOVED lines=40> */
.L_x_104:
[----:B------:R-:W-:Y:S05]  /*91b0*/  BSYNC B1 ;  /* 0x0000000000017941 */ /* 0x000fea0003800000 */
.L_x_103:
[----:B------:R-:W-:-:S04]  /*91c0*/  IADD3 R6, R64, 0x40, RZ ;  /* 0x0000004040067810 */ /* 0x000fc80007ffe0ff */
[----:B------:R-:W-:-:S13]  /*91d0*/  ISETP.GE.AND P0, PT, R6, R32, PT ;  /* 0x000000200600720c */ /* 0x000fda0003f06270 */
[----:B------:R-:W-:Y:S05]  /*91e0*/  @P0 BRA `(.L_x_115) ;  /* 0x0000411000000947 */ /* 0x000fea0003800000 */
[----:B------:R-:W-:Y:S01]  /*91f0*/  ISETP.GE.AND P0, PT, R38, c[0x0][0x27c], PT ;  /* 0x00009f0026007a0c */ /* 0x000fe20003f06270 */
[----:B------:R-:W-:-:S12]  /*9200*/  BSSY B0, `(.L_x_116) ;  /* 0x0000028000007945 */ /* 0x000fd80003800000 */
        /* <DEDUP_REMOVED lines=10> */
[-C--:B------:R-:W-:Y:S01]  /*92b0*/  FMUL.FTZ R18, R6, R12.reuse ;  /* 0x0000000c06127220 */ /* 0x080fe20000410000 */
[----:B------:R-:W-:Y:S02]  /*92c0*/  LOP3.LUT R9, R9, 0xffff0000, RZ, 0xc0, !PT ;  /* 0xffff000009097812 */ /* 0x000fe400078ec0ff */
[----:B------:R-:W-:Y:S01]  /*92d0*/  SHF.L.U32 R17, R10, 0x10, RZ ;  /* 0x000000100a117819 */ /* 0x000fe200000006ff */
[----:B------:R-:W-:Y:S01]  /*92e0*/  FFMA.FTZ R21, R8, R13, -R18 ;  /* 0x0000000d08157223 */ /* 0x000fe20000010812 */
[----:B------:R-:W-:Y:S01]  /*92f0*/  LOP3.LUT R15, R10, 0xffff0000, RZ, 0xc0, !PT ;  /* 0xffff00000a0f7812 */ /* 0x000fe200078ec0ff */
[----:B------:R-:W-:Y:S01]  /*9300*/  FMUL.FTZ R10, R8, R12 ;  /* 0x0000000c080a7220 */ /* 0x000fe20000410000 */
[----:B------:R-:W-:Y:S01]  /*9310*/  LOP3.LUT R12, R11, 0xffff0000, RZ, 0xc0, !PT ;  /* 0xffff00000b0c7812 */ /* 0x000fe200078ec0ff */
[----:B------:R-:W-:Y:S01]  /*9320*/  FMUL.FTZ R11, R14, R9 ;  /* 0x000000090e0b7220 */ /* 0x000fe20000410000 */
[----:B------:R-:W-:Y:S01]  /*9330*/  LOP3.LUT R8, R54, 0xffff0000, RZ, 0xc0, !PT ;  /* 0xffff000036087812 */ /* 0x000fe200078ec0ff */
[----:B------:R-:W-:Y:S01]  /*9340*/  FFMA.FTZ R20, R6, R13, R10 ;  /* 0x0000000d06147223 */ /* 0x000fe2000001000a */
[----:B------:R-:W-:Y:S01]  /*9350*/  LOP3.LUT R6, R48, 0xffff0000, RZ, 0xc0, !PT ;  /* 0xffff000030067812 */ /* 0x000fe200078ec0ff */
[C---:B------:R-:W-:Y:S01]  /*9360*/  FMUL.FTZ R10, R7.reuse, R9 ;  /* 0x00000009070a7220 */ /* 0x040fe20000410000 */
[----:B------:R-:W-:Y:S01]  /*9370*/  SHF.L.U32 R9, R54, 0x10, RZ ;  /* 0x0000001036097819 */ /* 0x000fe200000006ff */
[-C--:B------:R-:W-:Y:S01]  /*9380*/  FFMA.FTZ R18, R7, R16.reuse, -R11 ;  /* 0x0000001007127223 */ /* 0x080fe2000001080b */
[----:B------:R-:W-:Y:S01]  /*9390*/  SHF.L.U32 R7, R48, 0x10, RZ ;  /* 0x0000001030077819 */ /* 0x000fe200000006ff */
[----:B------:R-:W-:-:S02]  /*93a0*/  FFMA.FTZ R16, R14, R16, R10 ;  /* 0x000000100e107223 */ /* 0x000fc4000001000a */
[-C--:B------:R-:W-:Y:S02]  /*93b0*/  FMUL.FTZ R10, R9, R15.reuse ;  /* 0x0000000f090a7220 */ /* 0x080fe40000410000 */
[----:B------:R-:W-:Y:S02]  /*93c0*/  FMUL.FTZ R11, R7, R15 ;  /* 0x0000000f070b7220 */ /* 0x000fe40000410000 */
[-C--:B------:R-:W-:Y:S02]  /*93d0*/  FMUL.FTZ R13, R6, R12.reuse ;  /* 0x0000000c060d7220 */ /* 0x080fe40000410000 */
[----:B------:R-:W-:Y:S02]  /*93e0*/  FMUL.FTZ R12, R8, R12 ;  /* 0x0000000c080c7220 */ /* 0x000fe40000410000 */
[-C--:B------:R-:W-:Y:S01]  /*93f0*/  FFMA.FTZ R14, R9, R17.reuse, -R11 ;  /* 0x00000011090e7223 */ /* 0x080fe2000001080b */
[----:B------:R-:W-:Y:S01]  /*9400*/  F2FP.BF16.PACK_AB R9, R16, R18 ;  /* 0x000000121009723e */ /* 0x000fe200000010ff */
[----:B------:R-:W-:-:S02]  /*9410*/  FFMA.FTZ R10, R7, R17, R10 ;  /* 0x00000011070a7223 */ /* 0x000fc4000001000a */
[----:B------:R-:W-:Y:S01]  /*9420*/  FFMA.FTZ R7, R8, R19, -R13 ;  /* 0x0000001308077223 */ /* 0x000fe2000001080d */
[----:B------:R-:W-:Y:S01]  /*9430*/  F2FP.BF16.PACK_AB R8, R20, R21 ;  /* 0x000000151408723e */ /* 0x000fe200000010ff */
[----:B------:R-:W-:Y:S01]  /*9440*/  FFMA.FTZ R11, R6, R19, R12 ;  /* 0x00000013060b7223 */ /* 0x000fe2000001000c */
[----:B------:R-:W-:-:S04]  /*9450*/  F2FP.BF16.PACK_AB R10, R10, R14 ;  /* 0x0000000e0a0a723e */ /* 0x000fc800000010ff */
[----:B------:R-:W-:-:S05]  /*9460*/  F2FP.BF16.PACK_AB R11, R11, R7 ;  /* 0x000000070b0b723e */ /* 0x000fca00000010ff */
[----:B------:R1:W-:Y:S02]  /*9470*/  STS.128 [R22+0x1000], R8 ;  /* 0x0010000816007388 */ /* 0x0003e40000000c00 */
.L_x_117:
[----:B------:R-:W-:Y:S05]  /*9480*/  BSYNC B0 ;  /* 0x0000000000007941 */ /* 0x000fea0003800000 */
.L_x_116:
        /* <DEDUP_REMOVED lines=42> */
.L_x_119:
[----:B------:R-:W-:Y:S05]  /*9730*/  BSYNC B0 ;  /* 0x0000000000007941 */ /* 0x000fea0003800000 */
.L_x_118:
        /* <DEDUP_REMOVED lines=42> */
.L_x_121:
[----:B------:R-:W-:Y:S05]  /*99e0*/  BSYNC B0 ;  /* 0x0000000000007941 */ /* 0x000fea0003800000 */
.L_x_120:
        /* <DEDUP_REMOVED lines=42> */
.L_x_123:
[----:B------:R-:W-:Y:S05]  /*9c90*/  BSYNC B0 ;  /* 0x0000000000007941 */ /* 0x000fea0003800000 */
.L_x_122:
        /* <DEDUP_REMOVED lines=42> */
.L_x_125:
[----:B------:R-:W-:Y:S05]  /*9f40*/  BSYNC B0 ;  /* 0x0000000000007941 */ /* 0x000fea0003800000 */
.L_x_124:
        /* <DEDUP_REMOVED lines=22> */
[C---:B------:R-:W-:Y:S01]  /*a0b0*/  LOP3.LUT R6, R34.reuse, 0xffff0000, RZ, 0xc0, !PT ;  /* 0xffff000022067812 */ /* 0x040fe200078ec0ff */
[----:B------:R-:W-:Y:S01]  /*a0c0*/  FMUL.FTZ R10, R7, R9 ;  /* 0x00000009070a7220 */ /* 0x000fe20000410000 */
        /* <DEDUP_REMOVED lines=16> */
[----:B------:R1:W-:Y:S01]  /*a1d0*/  STS.128 [R23+0x5000], R8 ;  /* 0x0050000817007388 */ /* 0x0003e20000000c00 */
[----:B------:R-:W-:Y:S05]  /*a1e0*/  BRA `(.L_x_115) ;  /* 0x0000311000007947 */ /* 0x000fea0003800000 */
.L_x_100:
        /* <DEDUP_REMOVED lines=15> */
[C---:B------:R-:W-:Y:S01]  /*a2e0*/  ISETP.GE.AND P0, PT, R66.reuse, c[0x0][0x27c], PT ;  /* 0x00009f0042007a0c */ /* 0x040fe20003f06270 */
[----:B------:R-:W-:Y:S01]  /*a2f0*/  CS2R R22, SRZ ;  /* 0x0000000000167805 */ /* 0x000fe2000001ff00 */
[----:B------:R-:W-:Y:S01]  /*a300*/  CS2R R20, SRZ ;  /* 0x0000000000147805 */ /* 0x000fe2000001ff00 */
[----:B------:R-:W-:Y:S01]  /*a310*/  CS2R R10, SRZ ;  /* 0x00000000000a7805 */ /* 0x000fe2000001ff00 */
[----:B------:R-:W-:Y:S01]  /*a320*/  CS2R R8, SRZ ;  /* 0x0000000000087805 */ /* 0x000fe2000001ff00 */
[----:B------:R-:W-:-:S02]  /*a330*/  IADD3 R14, R66, 0x10, RZ ;  /* 0x00000010420e7810 */ /* 0x000fc40007ffe0ff */
[----:B------:R-:W-:-:S06]  /*a340*/  IADD3 R15, R66, 0x20, RZ ;  /* 0x00000020420f7810 */ /* 0x000fcc0007ffe0ff */
[----:B------:R-:W-:-:S04]  /*a350*/  @!P0 IMAD.WIDE R12, R66, 0x2, R34 ;  /* 0x00000002420c8825 */ /* 0x000fc800078e0222 */
[----:B------:R-:W-:Y:S01]  /*a360*/  @!P0 IMAD.WIDE R6, R66, 0x2, R32 ;  /* 0x0000000242068825 */ /* 0x000fe200078e0220 */
[----:B------:R1:W5:Y:S01]  /*a370*/  @!P0 LD.E.128 R20, [R12.64] ;  /* 0x000000060c148980 */ /* 0x000362000c101d00 */
[----:B------:R-:W-:-:S03]  /*a380*/  ISETP.GE.AND P1, PT, R14, c[0x0][0x27c], PT ;  /* 0x00009f000e007a0c */ /* 0x000fc60003f26270 */
[----:B------:R2:W5:Y:S01]  /*a390*/  @!P0 LD.E.128 R8, [R6.64] ;  /* 0x0000000606088980 */ /* 0x000562000c101d00 */
[----:B------:R-:W-:Y:S01]  /*a3a0*/  ISETP.GE.AND P0, PT, R15, c[0x0][0x27c], PT ;  /* 0x00009f000f007a0c */ /* 0x000fe20003f06270 */
[----:B------:R-:W-:Y:S01]  /*a3b0*/  CS2R R26, SRZ ;  /* 0x00000000001a7805 */ /* 0x000fe2000001ff00 */
[----:B------:R-:W-:Y:S01]  /*a3c0*/  CS2R R24, SRZ ;  /* 0x0000000000187805 */ /* 0x000fe2000001ff00 */
[----:B------:R-:W-:Y:S01]  /*a3d0*/  CS2R R30, SRZ ;  /* 0x00000000001e7805 */ /* 0x000fe2000001ff00 */
[----:B------:R-:W-:Y:S01]  /*a3e0*/  CS2R R28, SRZ ;  /* 0x00000000001c7805 */ /* 0x000fe2000001ff00 */
[----:B------:R-:W-:Y:S01]  /*a3f0*/  CS2R R18, SRZ ;  /* 0x0000000000127805 */ /* 0x000fe2000001ff00 */
[----:B------:R-:W-:Y:S01]  /*a400*/  CS2R R16, SRZ ;  /* 0x0000000000107805 */ /* 0x000fe2000001ff00 */
[----:B-1----:R-:W-:Y:S02]  /*a410*/  CS2R R12, SRZ ;  /* 0x00000000000c7805 */ /* 0x002fe4000001ff00 */
[----:B--2---:R-:W-:-:S04]  /*a420*/  @!P1 SHF.R.S32.HI R7, RZ, 0x1f, R14 ;  /* 0x0000001fff079819 */ /* 0x004fc8000001140e */
[----:B------:R-:W-:Y:S02]  /*a430*/  @!P0 SHF.R.S32.HI R6, RZ, 0x1f, R15 ;  /* 0x0000001fff068819 */ /* 0x000fe4000001140f */
[----:B------:R-:W-:Y:S02]  /*a440*/  @!P1 LEA.HI R7, R7, R14, RZ, 0x3 ;  /* 0x0000000e07079211 */ /* 0x000fe400078f18ff */
[----:B------:R-:W-:Y:S02]  /*a450*/  @!P0 LEA.HI R6, R6, R15, RZ, 0x3 ;  /* 0x0000000f06068211 */ /* 0x000fe400078f18ff */
[----:B------:R-:W-:Y:S01]  /*a460*/  @!P1 LOP3.LUT R7, R7, 0xfffffff8, RZ, 0xc0, !PT ;  /* 0xfffffff807079812 */ /* 0x000fe200078ec0ff */
[----:B------:R-:W-:Y:S01]  /*a470*/  CS2R R14, SRZ ;  /* 0x00000000000e7805 */ /* 0x000fe2000001ff00 */
[----:B------:R-:W-:-:S03]  /*a480*/  @!P0 LOP3.LUT R6, R6, 0xfffffff8, RZ, 0xc0, !PT ;  /* 0xfffffff806068812 */ /* 0x000fc600078ec0ff */
[----:B------:R-:W-:-:S04]  /*a490*/  @!P1 IMAD.WIDE R38, R7, 0x2, R34 ;  /* 0x0000000207269825 */ /* 0x000fc800078e0222 */
[C---:B------:R-:W-:Y:S01]  /*a4a0*/  @!P0 IMAD.WIDE R36, R6.reuse, 0x2, R34 ;  /* 0x0000000206248825 */ /* 0x040fe200078e0222 */
[----:B------:R1:W5:Y:S03]  /*a4b0*/  @!P1 LD.E.128 R24, [R38.64] ;  /* 0x0000000626189980 */ /* 0x000366000c101d00 */
[--C-:B------:R-:W-:Y:S01]  /*a4c0*/  @!P1 IMAD.WIDE R34, R7, 0x2, R32.reuse ;  /* 0x0000000207229825 */ /* 0x100fe200078e0220 */
[----:B------:R1:W5:Y:S03]  /*a4d0*/  @!P0 LD.E.128 R28, [R36.64] ;  /* 0x00000006241c8980 */ /* 0x000366000c101d00 */
[----:B------:R-:W-:Y:S01]  /*a4e0*/  @!P0 IMAD.WIDE R6, R6, 0x2, R32 ;  /* 0x0000000206068825 */ /* 0x000fe200078e0220 */
[----:B------:R1:W5:Y:S04]  /*a4f0*/  @!P1 LD.E.128 R12, [R34.64] ;  /* 0x00000006220c9980 */ /* 0x000368000c101d00 */
[----:B------:R1:W5:Y:S02]  /*a500*/  @!P0 LD.E.128 R16, [R6.64] ;  /* 0x0000000606108980 */ /* 0x000364000c101d00 */
.L_x_127:
[----:B------:R-:W-:Y:S05]  /*a510*/  BSYNC B0 ;  /* 0x0000000000007941 */ /* 0x000fea0003800000 */
.L_x_126:
[----:B-----5:R-:W-:Y:S01]  /*a520*/  IMAD.MOV.U32 R51, RZ, RZ, R24 ;  /* 0x000000ffff337224 */ /* 0x020fe200078e0018 */
[----:B------:R-:W-:Y:S01]  /*a530*/  SHF.R.U64 R49, R24, 0x10, R25 ;  /* 0x0000001018317819 */ /* 0x000fe20000001219 */
[----:B-1----:R-:W-:Y:S01]  /*a540*/  IMAD R6, R177, -0x80, R63 ;  /* 0xffffff80b1067824 */ /* 0x002fe200078e023f */
[--C-:B------:R-:W-:Y:S01]  /*a550*/  SHF.R.U32.HI R44, RZ, 0x10, R25.reuse ;  /* 0x00000010ff2c7819 */ /* 0x100fe20000011619 */
[----:B------:R-:W-:Y:S01]  /*a560*/  IMAD.MOV.U32 R50, RZ, RZ, R25 ;  /* 0x000000ffff327224 */ /* 0x000fe200078e0019 */
[----:B------:R-:W-:Y:S01]  /*a570*/  PRMT R49, R51, 0x5410, R49 ;  /* 0x0000541033317816 */ /* 0x000fe20000000031 */
[--C-:B------:R-:W-:Y:S01]  /*a580*/  IMAD.MOV.U32 R46, RZ, RZ, R27.reuse ;  /* 0x000000ffff2e7224 */ /* 0x100fe200078e001b */
[----:B------:R-:W-:Y:S01]  /*a590*/  IMNMX R51, R6, 0x80, PT ;  /* 0x0000008006337817 */ /* 0x000fe20003800200 */
[----:B------:R-:W-:Y:S01]  /*a5a0*/  IMAD.MOV.U32 R58, RZ, RZ, R20 ;  /* 0x000000ffff3a7224 */ /* 0x000fe200078e0014 */
[----:B------:R-:W-:Y:S01]  /*a5b0*/  SHF.R.U64 R45, R26, 0x10, R27 ;  /* 0x000000101a2d7819 */ /* 0x000fe2000000121b */
[----:B------:R-:W-:Y:S01]  /*a5c0*/  IMAD.MOV.U32 R57, RZ, RZ, R21 ;  /* 0x000000ffff397224 */ /* 0x000fe200078e0015 */
[----:B------:R-:W-:Y:S01]  /*a5d0*/  ISETP.GE.AND P0, PT, R64, R51, PT ;  /* 0x000000334000720c */ /* 0x000fe20003f06270 */
[----:B------:R-:W-:Y:S01]  /*a5e0*/  IMAD.MOV.U32 R55, RZ, RZ, R22 ;  /* 0x000000ffff377224 */ /* 0x000fe200078e0016 */
[----:B------:R-:W-:Y:S01]  /*a5f0*/  SHF.R.U32.HI R40, RZ, 0x10, R27 ;  /* 0x00000010ff287819 */ /* 0x000fe2000001161b */
[----:B------:R-:W-:Y:S01]  /*a600*/  IMAD.MOV.U32 R54, RZ, RZ, R23 ;  /* 0x000000ffff367224 */ /* 0x000fe200078e0017 */
[----:B------:R-:W-:Y:S01]  /*a610*/  SHF.R.U64 R56, R20, 0x10, R21 ;  /* 0x0000001014387819 */ /* 0x000fe20000001215 */
[----:B------:R-:W-:Y:S01]  /*a620*/  IMAD.MOV.U32 R42, RZ, RZ, R29 ;  /* 0x000000ffff2a7224 */ /* 0x000fe200078e001d */
[----:B------:R-:W-:Y:S01]  /*a630*/  SHF.R.U32.HI R52, RZ, 0x10, R21 ;  /* 0x00000010ff347819 */ /* 0x000fe20000011615 */
[----:B------:R-:W-:Y:S01]  /*a640*/  IMAD.MOV.U32 R39, RZ, RZ, R30 ;  /* 0x000000ffff277224 */ /* 0x000fe200078e001e */
[----:B------:R-:W-:Y:S01]  /*a650*/  SHF.R.U64 R53, R22, 0x10, R23 ;  /* 0x0000001016357819 */ /* 0x000fe20000001217 */
[----:B------:R-:W-:Y:S01]  /*a660*/  IMAD.MOV.U32 R38, RZ, RZ, R31 ;  /* 0x000000ffff267224 */ /* 0x000fe200078e001f */
[----:B------:R-:W-:Y:S01]  /*a670*/  SHF.R.U32.HI R48, RZ, 0x10, R23 ;  /* 0x00000010ff307819 */ /* 0x000fe20000011617 */
[----:B------:R-:W-:Y:S01]  /*a680*/  IMAD.MOV.U32 R27, RZ, RZ, R12 ;  /* 0x000000ffff1b7224 */ /* 0x000fe200078e000c */
[--C-:B------:R-:W-:Y:S01]  /*a690*/  SHF.R.U64 R41, R28, 0x10, R29.reuse ;  /* 0x000000101c297819 */ /* 0x100fe2000000121d */
        /* <DEDUP_REMOVED lines=21> */
[----:B------:R-:W-:Y:S01]  /*a7f0*/  SHF.R.U32.HI R20, RZ, 0x10, R13 ;  /* 0x00000010ff147819 */ /* 0x000fe2000001160d */
[----:B------:R-:W-:Y:S01]  /*a800*/  IMAD.MOV.U32 R11, RZ, RZ, R18 ;  /* 0x000000ffff0b7224 */ /* 0x000fe200078e0012 */
[----:B------:R-:W-:Y:S01]  /*a810*/  SHF.R.U64 R13, R16, 0x10, R17 ;  /* 0x00000010100d7819 */ /* 0x000fe20000001211 */
[----:B------:R-:W-:Y:S01]  /*a820*/  IMAD.MOV.U32 R10, RZ, RZ, R19 ;  /* 0x000000ffff0a7224 */ /* 0x000fe200078e0013 */
[----:B------:R-:W-:Y:S01]  /*a830*/  SHF.R.U32.HI R8, RZ, 0x10, R17 ;  /* 0x00000010ff087819 */ /* 0x000fe20000011611 */
[----:B------:R-:W-:-:S04]  /*a840*/  DEPBAR.LE SB0, 0x1 ;  /* 0x000080400000791a */ /* 0x000fc80000000000 */
[--C-:B------:R-:W-:Y:S01]  /*a850*/  SHF.R.U64 R9, R18, 0x10, R19.reuse ;  /* 0x0000001012097819 */ /* 0x100fe20000001213 */
[----:B------:R-:W-:Y:S01]  /*a860*/  BSSY B1, `(.L_x_128) ;  /* 0x000015c000017945 */ /* 0x000fe20003800000 */
[----:B------:R-:W-:Y:S02]  /*a870*/  SHF.R.U32.HI R7, RZ, 0x10, R19 ;  /* 0x00000010ff077819 */ /* 0x000fe40000011613 */
        /* <DEDUP_REMOVED lines=22> */
[----:B------:R-:W-:Y:S01]  /*a9e0*/  PRMT R60, R10, 0x5410, R7 ;  /* 0x000054100a3c7816 */ /* 0x000fe20000000007 */
[----:B------:R-:W-:Y:S06]  /*a9f0*/  BAR.SYNC.DEFER_BLOCKING 0x0 ;  /* 0x0000000000007b1d */ /* 0x000fec0000010000 */
[----:B------:R-:W-:Y:S05]  /*aa00*/  @P0 BRA `(.L_x_129) ;  /* 0x0000141000000947 */ /* 0x000fea0003800000 */
[----:B------:R-:W-:Y:S01]  /*aa10*/  ISETP.GE.AND P0, PT, R66, c[0x0][0x27c], PT ;  /* 0x00009f0042007a0c */ /* 0x000fe20003f06270 */
[----:B------:R-:W-:-:S12]  /*aa20*/  BSSY B0, `(.L_x_130) ;  /* 0x0000065000007945 */ /* 0x000fd80003800000 */
[----:B------:R-:W-:Y:S05]  /*aa30*/  @P0 BRA `(.L_x_131) ;  /* 0x0000063000000947 */ /* 0x000fea0003800000 */
[----:B------:R-:W-:Y:S01]  /*aa40*/  IMAD.MOV.U32 R8, RZ, RZ, c[0x0][0x27c] ;  /* 0x00009f00ff087624 */ /* 0x000fe200078e00ff */
[----:B------:R-:W-:Y:S01]  /*aa50*/  LEA.HI R7, R64, R64, RZ, 0x1 ;  /* 0x0000004040077211 */ /* 0x000fe200078f08ff */
[----:B------:R-:W-:-:S03]  /*aa60*/  IMAD.SHL.U32 R6, R62, 0x40, RZ ;  /* 0x000000403e067824 */ /* 0x000fc600078e00ff */
[----:B------:R-:W-:Y:S02]  /*aa70*/  LEA.HI R8, R8, R59, RZ, 0x1d ;  /* 0x0000003b08087211 */ /* 0x000fe400078fe8ff */
[----:B------:R-:W-:Y:S02]  /*aa80*/  LOP3.LUT R7, R7, 0x7fffffe, RZ, 0xc0, !PT ;  /* 0x07fffffe07077812 */ /* 0x000fe400078ec0ff */
[----:B------:R-:W-:Y:S02]  /*aa90*/  SHF.R.S32.HI R10, RZ, 0x1f, R8 ;  /* 0x0000001fff0a7819 */ /* 0x000fe40000011408 */
[----:B------:R-:W-:Y:S02]  /*aaa0*/  IADD3 R7, R64, -R7, RZ ;  /* 0x8000000740077210 */ /* 0x000fe40007ffe0ff */
[----:B------:R-:W-:Y:S01]  /*aab0*/  LEA.HI R10, R10, R8, RZ, 0x2 ;  /* 0x000000080a0a7211 */ /* 0x000fe200078f10ff */
[----:B------:R-:W-:Y:S01]  /*aac0*/  IMAD.SHL.U32 R8, R8, 0x8, RZ ;  /* 0x0000000808087824 */ /* 0x000fe200078e00ff */
[----:B------:R-:W-:Y:S01]  /*aad0*/  LOP3.LUT R6, R6, 0xc0, RZ, 0xc0, !PT ;  /* 0x000000c006067812 */ /* 0x000fe200078ec0ff */
[----:B------:R-:W-:-:S03]  /*aae0*/  IMAD R7, R65, 0x8, R7 ;  /* 0x0000000841077824 */ /* 0x000fc600078e0207 */
[C---:B------:R-:W-:Y:S02]  /*aaf0*/  LOP3.LUT R9, R6.reuse, 0x18, R66, 0xf8, !PT ;  /* 0x0000001806097812 */ /* 0x040fe400078ef842 */
[----:B------:R-:W-:Y:S02]  /*ab00*/  SHF.R.U32.HI R11, RZ, 0x3, R6 ;  /* 0x00000003ff0b7819 */ /* 0x000fe40000011606 */
[----:B------:R-:W-:Y:S01]  /*ab10*/  LOP3.LUT R6, R6, 0x18, R8, 0xf8, !PT ;  /* 0x0000001806067812 */ /* 0x000fe200078ef808 */
[----:B------:R-:W-:Y:S01]  /*ab20*/  IMAD.SHL.U32 R8, R10, 0x400, RZ ;  /* 0x000004000a087824 */ /* 0x000fe200078e00ff */
[-C--:B------:R-:W-:Y:S02]  /*ab30*/  LOP3.LUT R9, R9, R11.reuse, RZ, 0x3c, !PT ;  /* 0x0000000b09097212 */ /* 0x080fe400078e3cff */
[----:B------:R-:W-:Y:S02]  /*ab40*/  SHF.L.U32 R7, R7, 0x5, RZ ;  /* 0x0000000507077819 */ /* 0x000fe400000006ff */
[----:B------:R-:W-:-:S02]  /*ab50*/  LOP3.LUT R6, R6, R11, RZ, 0x3c, !PT ;  /* 0x0000000b06067212 */ /* 0x000fc400078e3cff */
[----:B------:R-:W-:Y:S02]  /*ab60*/  LOP3.LUT R8, R8, 0x7ffff000, RZ, 0xc0, !PT ;  /* 0x7ffff00008087812 */ /* 0x000fe400078ec0ff */
[----:B------:R-:W-:Y:S02]  /*ab70*/  IADD3 R9, R7, R9, RZ ;  /* 0x0000000907097210 */ /* 0x000fe40007ffe0ff */
[----:B------:R-:W-:Y:S01]  /*ab80*/  IADD3 R6, R6, R8, R7 ;  /* 0x0000000806067210 */ /* 0x000fe20007ffe007 */
[----:B------:R-:W-:Y:S02]  /*ab90*/  IMAD.U32 R7, R53, 0x10000, RZ ;  /* 0x0001000035077824 */ /* 0x000fe400078e00ff */
[----:B------:R-:W-:Y:S01]  /*aba0*/  IMAD.SHL.U32 R33, R9, 0x2, RZ ;  /* 0x0000000209217824 */ /* 0x000fe200078e00ff */
[----:B------:R-:W-:Y:S02]  /*abb0*/  SHF.L.U32 R31, R6, 0x1, RZ ;  /* 0x00000001061f7819 */ /* 0x000fe400000006ff */
[----:B------:R-:W-:-:S02]  /*abc0*/  LOP3.LUT R6, R37, 0xffff0000, RZ, 0xc0, !PT ;  /* 0xffff000025067812 */ /* 0x000fc400078ec0ff */
[----:B------:R-:W1:Y:S04]  /*abd0*/  LDS.128 R12, [R33+0x6100] ;  /* 0x00610000210c7984 */ /* 0x000e680000000c00 */
[----:B------:R-:W2:Y:S01]  /*abe0*/  LDS.128 R8, [R31+0x6100] ;  /* 0x006100001f087984 */ /* 0x000ea20000000c00 */
[C---:B-1----:R-:W-:Y:S01]  /*abf0*/  IMAD.U32 R18, R12.reuse, 0x10000, RZ ;  /* 0x000100000c127824 */ /* 0x042fe200078e00ff */
[----:B------:R-:W-:Y:S01]  /*ac00*/  LOP3.LUT R21, R12, 0xffff0000, RZ, 0xc0, !PT ;  /* 0xffff00000c157812 */ /* 0x000fe200078ec0ff */
[----:B------:R-:W-:Y:S01]  /*ac10*/  IMAD.U32 R16, R14, 0x10000, RZ ;  /* 0x000100000e107824 */ /* 0x000fe200078e00ff */
[C---:B------:R-:W-:Y:S02]  /*ac20*/  SHF.L.U32 R22, R13.reuse, 0x10, RZ ;  /* 0x000000100d167819 */ /* 0x040fe400000006ff */
[----:B------:R-:W-:Y:S01]  /*ac30*/  LOP3.LUT R28, R13, 0xffff0000, RZ, 0xc0, !PT ;  /* 0xffff00000d1c7812 */ /* 0x000fe200078ec0ff */
[----:B------:R-:W-:Y:S01]  /*ac40*/  IMAD.U32 R13, R37, 0x10000, RZ ;  /* 0x00010000250d7824 */ /* 0x000fe200078e00ff */
[----:B--2---:R-:W-:-:S02]  /*ac50*/  SHF.L.U32 R12, R10, 0x10, RZ ;  /* 0x000000100a0c7819 */ /* 0x004fc400000006ff */
[----:B------:R-:W-:Y:S01]  /*ac60*/  LOP3.LUT R17, R14, 0xffff0000, RZ, 0xc0, !PT ;  /* 0xffff00000e117812 */ /* 0x000fe200078ec0ff */
[C---:B------:R-:W-:Y:S01]  /*ac70*/  IMAD.U32 R14, R8.reuse, 0x10000, RZ ;  /* 0x00010000080e7824 */ /* 0x040fe200078e00ff */
[C---:B------:R-:W-:Y:S02]  /*ac80*/  SHF.L.U32 R25, R15.reuse, 0x10, RZ ;  /* 0x000000100f197819 */ /* 0x040fe400000006ff */
[----:B------:R-:W-:Y:S02]  /*ac90*/  LOP3.LUT R27, R15, 0xffff0000, RZ, 0xc0, !PT ;  /* 0xffff00000f1b7812 */ /* 0x000fe400078ec0ff */
[----:B------:R-:W-:Y:S01]  /*aca0*/  LOP3.LUT R15, R8, 0xffff0000, RZ, 0xc0, !PT ;  /* 0xffff0000080f7812 */ /* 0x000fe200078ec0ff */
[----:B------:R-:W-:Y:S01]  /*acb0*/  FMUL.FTZ R8, R12, R13 ;  /* 0x0000000d0c087220 */ /* 0x000fe20000410000 */
[----:B------:R-:W-:Y:S01]  /*acc0*/  LOP3.LUT R10, R10, 0xffff0000, RZ, 0xc0, !PT ;  /* 0xffff00000a0a7812 */ /* 0x000fe200078ec0ff */
[-C--:B------:R-:W-:Y:S01]  /*acd0*/  FMUL.FTZ R12, R12, R7.reuse ;  /* 0x000000070c0c7220 */ /* 0x080fe20000410000 */
[----:B------:R-:W-:Y:S01]  /*ace0*/  SHF.L.U32 R19, R11, 0x10, RZ ;  /* 0x000000100b137819 */ /* 0x000fe200000006ff */
[C---:B------:R-:W-:Y:S01]  /*acf0*/  FFMA.FTZ R36, R16.reuse, R7, -R8 ;  /* 0x0000000710247223 */ /* 0x040fe20000010808 */
[----:B------:R-:W-:Y:S01]  /*ad00*/  LOP3.LUT R7, R53, 0xffff0000, RZ, 0xc0, !PT ;  /* 0xffff000035077812 */ /* 0x000fe200078ec0ff */
[----:B------:R-:W-:Y:S01]  /*ad10*/  FFMA.FTZ R35, R16, R13, R12 ;  /* 0x0000000d10237223 */ /* 0x000fe2000001000c */
[----:B------:R-:W-:Y:S01]  /*ad20*/  LOP3.LUT R23, R11, 0xffff0000, RZ, 0xc0, !PT ;  /* 0xffff00000b177812 */ /* 0x000fe200078ec0ff */
[C---:B------:R-:W-:Y:S01]  /*ad30*/  FMUL.FTZ R11, R10.reuse, R6 ;  /* 0x000000060a0b7220 */ /* 0x040fe20000410000 */
[C---:B------:R-:W-:Y:S01]  /*ad40*/  SHF.L.U32 R20, R9.reuse, 0x10, RZ ;  /* 0x0000001009147819 */ /* 0x040fe200000006ff */
[-C--:B------:R-:W-:Y:S01]  /*ad50*/  FMUL.FTZ R10, R10, R7.reuse ;  /* 0x000000070a0a7220 */ /* 0x080fe20000410000 */
[----:B------:R-:W-:Y:S01]  /*ad60*/  LOP3.LUT R24, R9, 0xffff0000, RZ, 0xc0, !PT ;  /* 0xffff000009187812 */ /* 0x000fe200078ec0ff */
[----:B------:R-:W-:Y:S01]  /*ad70*/  IMAD.U32 R9, R38, 0x10000, RZ ;  /* 0x0001000026097824 */ /* 0x000fe200078e00ff */
[----:B------:R-:W-:Y:S01]  /*ad80*/  SHF.L.U32 R8, R56, 0x10, RZ ;  /* 0x0000001038087819 */ /* 0x000fe200000006ff */
[----:B------:R-:W-:Y:S01]  /*ad90*/  FFMA.FTZ R34, R17, R7, -R11 ;  /* 0x0000000711227223 */ /* 0x000fe2000001080b */
[----:B------:R-:W-:Y:S01]  /*ada0*/  LOP3.LUT R12, R38, 0xffff0000, RZ, 0xc0, !PT ;  /* 0xffff0000260c7812 */ /* 0x000fe200078ec0ff */
[----:B------:R-:W-:-:S02]  /*adb0*/  FMUL.FTZ R7, R14, R9 ;  /* 0x000000090e077220 */ /* 0x000fc40000410000 */
[----:B------:R-:W-:Y:S01]  /*adc0*/  FMUL.FTZ R11, R14, R8 ;  /* 0x000000080e0b7220 */ /* 0x000fe20000410000 */
[----:B------:R-:W-:Y:S01]  /*add0*/  F2FP.BF16.PACK_AB R14, R34, R36 ;  /* 0x00000024220e723e */ /* 0x000fe200000010ff */
[----:B------:R-:W-:Y:S01]  /*ade0*/  FFMA.FTZ R32, R17, R6, R10 ;  /* 0x0000000611207223 */ /* 0x000fe2000001000a */
[----:B------:R-:W-:Y:S01]  /*adf0*/  LOP3.LUT R6, R56, 0xffff0000, RZ, 0xc0, !PT ;  /* 0xffff000038067812 */ /* 0x000fe200078ec0ff */
[C---:B------:R-:W-:Y:S01]  /*ae00*/  FFMA.FTZ R30, R18.reuse, R8, -R7 ;  /* 0x00000008121e7223 */ /* 0x040fe20000010807 */
[----:B------:R-:W-:Y:S01]  /*ae10*/  SHF.L.U32 R7, R39, 0x10, RZ ;  /* 0x0000001027077819 */ /* 0x000fe200000006ff */
[----:B------:R-:W-:Y:S02]  /*ae20*/  FFMA.FTZ R29, R18, R9, R11 ;  /* 0x00000009121d7223 */ /* 0x000fe4000001000b */
[C---:B------:R-:W-:Y:S02]  /*ae30*/  FMUL.FTZ R9, R15.reuse, R12 ;  /* 0x0000000c0f097220 */ /* 0x040fe40000410000 */
[----:B------:R-:W-:-:S02]  /*ae40*/  FMUL.FTZ R13, R15, R6 ;  /* 0x000000060f0d7220 */ /* 0x000fc40000410000 */
[----:B------:R-:W-:Y:S02]  /*ae50*/  IMAD.U32 R8, R52, 0x10000, RZ ;  /* 0x0001000034087824 */ /* 0x000fe400078e00ff */
[----:B------:R-:W-:Y:S02]  /*ae60*/  IMAD.U32 R10, R40, 0x10000, RZ ;  /* 0x00010000280a7824 */ /* 0x000fe400078e00ff */
[C---:B------:R-:W-:Y:S01]  /*ae70*/  FFMA.FTZ R26, R21.reuse, R6, -R9 ;  /* 0x00000006151a7223 */ /* 0x040fe20000010809 */
[----:B------:R-:W-:Y:S01]  /*ae80*/  SHF.L.U32 R6, R48, 0x10, RZ ;  /* 0x0000001030067819 */ /* 0x000fe200000006ff */
[C---:B------:R-:W-:Y:S02]  /*ae90*/  FMUL.FTZ R11, R20.reuse, R7 ;  /* 0x00000007140b7220 */ /* 0x040fe40000410000 */
[----:B------:R-:W-:Y:S02]  /*aea0*/  FFMA.FTZ R21, R21, R12, R13 ;  /* 0x0000000c15157223 */ /* 0x000fe4000001000d */
[----:B------:R-:W-:-:S02]  /*aeb0*/  FMUL.FTZ R9, R20, R8 ;  /* 0x0000000814097220 */ /* 0x000fc40000410000 */
[----:B------:R-:W-:Y:S02]  /*aec0*/  FMUL.FTZ R12, R19, R10 ;  /* 0x0000000a130c7220 */ /* 0x000fe40000410000 */
[----:B------:R-:W-:Y:S01]  /*aed0*/  FFMA.FTZ R20, R22, R8, -R11 ;  /* 0x0000000816147223 */ /* 0x000fe2000001080b */
[----:B------:R-:W-:Y:S01]  /*aee0*/  LOP3.LUT R8, R48, 0xffff0000, RZ, 0xc0, !PT ;  /* 0xffff000030087812 */ /* 0x000fe200078ec0ff */
[----:B------:R-:W-:Y:S01]  /*aef0*/  FFMA.FTZ R18, R22, R7, R9 ;  /* 0x0000000716127223 */ /* 0x000fe20000010009 */
[----:B------:R-:W-:Y:S01]  /*af00*/  LOP3.LUT R7, R39, 0xffff0000, RZ, 0xc0, !PT ;  /* 0xffff000027077812 */ /* 0x000fe200078ec0ff */
[-C--:B------:R-:W-:Y:S01]  /*af10*/  FMUL.FTZ R11, R19, R6.reuse ;  /* 0x00000006130b7220 */ /* 0x080fe20000410000 */
[----:B------:R-:W-:Y:S01]  /*af20*/  LOP3.LUT R9, R52, 0xffff0000, RZ, 0xc0, !PT ;  /* 0xffff000034097812 */ /* 0x000fe200078ec0ff */
[C---:B------:R-:W-:Y:S01]  /*af30*/  FFMA.FTZ R17, R25.reuse, R6, -R12 ;  /* 0x0000000619117223 */ /* 0x040fe2000001080c */
[----:B------:R-:W-:Y:S01]  /*af40*/  LOP3.LUT R6, R40, 0xffff0000, RZ, 0xc0, !PT ;  /* 0xffff000028067812 */ /* 0x000fe200078ec0ff */
[----:B------:R-:W-:-:S02]  /*af50*/  FFMA.FTZ R16, R25, R10, R11 ;  /* 0x0000000a19107223 */ /* 0x000fc4000001000b */
[C---:B------:R-:W-:Y:S02]  /*af60*/  FMUL.FTZ R13, R24.reuse, R7 ;  /* 0x00000007180d7220 */ /* 0x040fe40000410000 */
[C---:B------:R-:W-:Y:S02]  /*af70*/  FMUL.FTZ R11, R23.reuse, R6 ;  /* 0x00000006170b7220 */ /* 0x040fe40000410000 */
[-C--:B------:R-:W-:Y:S02]  /*af80*/  FMUL.FTZ R12, R24, R9.reuse ;  /* 0x00000009180c7220 */ /* 0x080fe40000410000 */
[-C--:B------:R-:W-:Y:S02]  /*af90*/  FMUL.FTZ R10, R23, R8.reuse ;  /* 0x00000008170a7220 */ /* 0x080fe40000410000 */
[C---:B------:R-:W-:Y:S02]  /*afa0*/  FFMA.FTZ R13, R28.reuse, R9, -R13 ;  /* 0x000000091c0d7223 */ /* 0x040fe4000001080d */
[----:B------:R-:W-:Y:S01]  /*afb0*/  FFMA.FTZ R15, R27, R8, -R11 ;  /* 0x000000081b0f7223 */ /* 0x000fe2000001080b */
[----:B------:R-:W-:Y:S01]  /*afc0*/  F2FP.BF16.PACK_AB R8, R21, R29 ;  /* 0x0000001d1508723e */ /* 0x000fe200000010ff */
[----:B------:R-:W-:Y:S01]  /*afd0*/  FFMA.FTZ R9, R28, R7, R12 ;  /* 0x000000071c097223 */ /* 0x000fe2000001000c */
[----:B------:R-:W-:Y:S01]  /*afe0*/  F2FP.BF16.PACK_AB R12, R26, R30 ;  /* 0x0000001e1a0c723e */ /* 0x000fe200000010ff */
[----:B------:R-:W-:Y:S01]  /*aff0*/  FFMA.FTZ R11, R27, R6, R10 ;  /* 0x000000061b0b7223 */ /* 0x000fe2000001000a */
[----:B------:R-:W-:-:S02]  /*b000*/  F2FP.BF16.PACK_AB R13, R13, R20 ;  /* 0x000000140d0d723e */ /* 0x000fc400000010ff */
[----:B------:R-:W-:Y:S02]  /*b010*/  F2FP.BF16.PACK_AB R15, R15, R17 ;  /* 0x000000110f0f723e */ /* 0x000fe400000010ff */
[----:B------:R-:W-:Y:S02]  /*b020*/  F2FP.BF16.PACK_AB R10, R32, R35 ;  /* 0x00000023200a723e */ /* 0x000fe400000010ff */
[----:B------:R-:W-:Y:S01]  /*b030*/  F2FP.BF16.PACK_AB R9, R9, R18 ;  /* 0x000000120909723e */ /* 0x000fe200000010ff */
[----:B------:R1:W-:Y:S01]  /*b040*/  STS.128 [R33+0x6100], R12 ;  /* 0x0061000c21007388 */ /* 0x0003e20000000c00 */
[----:B------:R-:W-:-:S05]  /*b050*/  F2FP.BF16.PACK_AB R11, R11, R16 ;  /* 0x000000100b0b723e */ /* 0x000fca00000010ff */
[----:B------:R1:W-:Y:S02]  /*b060*/  STS.128 [R31+0x6100], R8 ;  /* 0x006100081f007388 */ /* 0x0003e40000000c00 */
.L_x_131:
[----:B------:R-:W-:Y:S05]  /*b070*/  BSYNC B0 ;  /* 0x0000000000007941 */ /* 0x000fea0003800000 */
.L_x_130:
[----:B------:R-:W-:Y:S01]  /*b080*/  IADD3 R6, R66, 0x10, RZ ;  /* 0x0000001042067810 */ /* 0x000fe20007ffe0ff */
[----:B------:R-:W-:Y:S03]  /*b090*/  BSSY B0, `(.L_x_132) ;  /* 0x000006c000007945 */ /* 0x000fe60003800000 */
[----:B------:R-:W-:-:S13]  /*b0a0*/  ISETP.GE.AND P0, PT, R6, c[0x0][0x27c], PT ;  /* 0x00009f0006007a0c */ /* 0x000fda0003f06270 */
[----:B------:R-:W-:Y:S05]  /*b0b0*/  @P0 BRA `(.L_x_133) ;  /* 0x0000069000000947 */ /* 0x000fea0003800000 */
[----:B-1----:R-:W-:Y:S01]  /*b0c0*/  SHF.R.S32.HI R9, RZ, 0x1f, R6 ;  /* 0x0000001fff097819 */ /* 0x002fe20000011406 */
[----:B------:R-:W-:Y:S01]  /*b0d0*/  IMAD.SHL.U32 R10, R62, 0x40, RZ ;  /* 0x000000403e0a7824 */ /* 0x000fe200078e00ff */
[----:B------:R-:W-:Y:S01]  /*b0e0*/  LEA.HI R11, R64, R64, RZ, 0x1 ;  /* 0x00000040400b7211 */ /* 0x000fe200078f08ff */
[----:B------:R-:W-:Y:S01]  /*b0f0*/  IMAD.MOV.U32 R12, RZ, RZ, c[0x0][0x27c] ;  /* 0x00009f00ff0c7624 */ /* 0x000fe200078e00ff */
[CC--:B------:R-:W-:Y:S02]  /*b100*/  LEA.HI R8, R9.reuse, R6.reuse, RZ, 0x3 ;  /* 0x0000000609087211 */ /* 0x0c0fe400078f18ff */
[----:B------:R-:W-:Y:S02]  /*b110*/  LEA.HI R9, R9, R6, RZ, 0x5 ;  /* 0x0000000609097211 */ /* 0x000fe400078f28ff */
[----:B------:R-:W-:Y:S02]  /*b120*/  LOP3.LUT R11, R11, 0x7fffffe, RZ, 0xc0, !PT ;  /* 0x07fffffe0b0b7812 */ /* 0x000fe400078ec0ff */
[----:B------:R-:W-:-:S02]  /*b130*/  SHF.R.S32.HI R7, RZ, 0x3, R8 ;  /* 0x00000003ff077819 */ /* 0x000fc40000011408 */
[----:B------:R-:W-:Y:S02]  /*b140*/  LOP3.LUT R6, R10, 0xc0, RZ, 0xc0, !PT ;  /* 0x000000c00a067812 */ /* 0x000fe400078ec0ff */
[----:B------:R-:W-:Y:S01]  /*b150*/  SHF.L.U32 R10, R9, 0x7, RZ ;  /* 0x00000007090a7819 */ /* 0x000fe200000006ff */
[----:B------:R-:W-:Y:S01]  /*b160*/  IMAD.IADD R9, R64, 0x1, -R11 ;  /* 0x0000000140097824 */ /* 0x000fe200078e0a0b */
[----:B------:R-:W-:Y:S02]  /*b170*/  LEA.HI R7, R12, R7, RZ, 0x1d ;  /* 0x000000070c077211 */ /* 0x000fe400078fe8ff */
[----:B------:R-:W-:Y:S01]  /*b180*/  LOP3.LUT R11, R6, 0x18, R8, 0xf8, !PT ;  /* 0x00000018060b7812 */ /* 0x000fe200078ef808 */
[----:B------:R-:W-:Y:S01]  /*b190*/  IMAD R8, R65, 0x8, R9 ;  /* 0x0000000841087824 */ /* 0x000fe200078e0209 */
[----:B------:R-:W-:Y:S02]  /*b1a0*/  SHF.R.S32.HI R9, RZ, 0x1f, R7 ;  /* 0x0000001fff097819 */ /* 0x000fe40000011407 */
[----:B------:R-:W-:Y:S01]  /*b1b0*/  LOP3.LUT R12, R10, 0x7ffff000, RZ, 0xc0, !PT ;  /* 0x7ffff0000a0c7812 */ /* 0x000fe200078ec0ff */
[----:B------:R-:W-:Y:S01]  /*b1c0*/  IMAD.SHL.U32 R8, R8, 0x20, RZ ;  /* 0x0000002008087824 */ /* 0x000fe200078e00ff */
[----:B------:R-:W-:-:S02]  /*b1d0*/  SHF.L.U32 R10, R7, 0x3, RZ ;  /* 0x00000003070a7819 */ /* 0x000fc400000006ff */
[----:B------:R-:W-:Y:S02]  /*b1e0*/  LEA.HI R7, R9, R7, RZ, 0x2 ;  /* 0x0000000709077211 */ /* 0x000fe400078f10ff */
[----:B------:R-:W-:Y:S02]  /*b1f0*/  SHF.R.U32.HI R13, RZ, 0x3, R6 ;  /* 0x00000003ff0d7819 */ /* 0x000fe40000011606 */
[----:B------:R-:W-:Y:S01]  /*b200*/  LOP3.LUT R9, R6, 0x18, R10, 0xf8, !PT ;  /* 0x0000001806097812 */ /* 0x000fe200078ef80a */
[----:B------:R-:W-:Y:S01]  /*b210*/  IMAD.SHL.U32 R6, R7, 0x400, RZ ;  /* 0x0000040007067824 */ /* 0x000fe200078e00ff */
[-C--:B------:R-:W-:Y:S02]  /*b220*/  LOP3.LUT R11, R11, R13.reuse, RZ, 0x3c, !PT ;  /* 0x0000000d0b0b7212 */ /* 0x080fe400078e3cff */
[----:B------:R-:W-:Y:S02]  /*b230*/  LOP3.LUT R7, R9, R13, RZ, 0x3c, !PT ;  /* 0x0000000d09077212 */ /* 0x000fe400078e3cff */
[----:B------:R-:W-:-:S02]  /*b240*/  LOP3.LUT R6, R6, 0x7ffff000, RZ, 0xc0, !PT ;  /* 0x7ffff00006067812 */ /* 0x000fc400078ec0ff */
[--C-:B------:R-:W-:Y:S02]  /*b250*/  IADD3 R10, R11, R12, R8.reuse ;  /* 0x0000000c0b0a7210 */ /* 0x100fe40007ffe008 */
[----:B------:R-:W-:Y:S02]  /*b260*/  IADD3 R6, R7, R6, R8 ;  /* 0x0000000607067210 */ /* 0x000fe40007ffe008 */
[----:B------:R-:W-:-:S03]  /*b270*/  SHF.L.U32 R32, R10, 0x1, RZ ;  /* 0x000000010a207819 */ /* 0x000fc600000006ff */
[----:B------:R-:W-:Y:S01]  /*b280*/  IMAD.SHL.U32 R30, R6, 0x2, RZ ;  /* 0x00000002061e7824 */ /* 0x000fe200078e00ff */
[----:B------:R-:W-:Y:S01]  /*b290*/  SHF.L.U32 R6, R49, 0x10, RZ ;  /* 0x0000001031067819 */ /* 0x000fe200000006ff */
[----:B------:R-:W1:Y:S04]  /*b2a0*/  LDS.128 R12, [R32+0x6100] ;  /* 0x00610000200c7984 */ /* 0x000e680000000c00 */
[----:B------:R-:W2:Y:S01]  /*b2b0*/  LDS.128 R8, [R30+0x6100] ;  /* 0x006100001e087984 */ /* 0x000ea20000000c00 */
[C---:B-1----:R-:W-:Y:S01]  /*b2c0*/  IMAD.U32 R16, R12.reuse, 0x10000, RZ ;  /* 0x000100000c107824 */ /* 0x042fe200078e00ff */
[----:B------:R-:W-:Y:S01]  /*b2d0*/  LOP3.LUT R18, R12, 0xffff0000, RZ, 0xc0, !PT ;  /* 0xffff00000c127812 */ /* 0x000fe200078ec0ff */
[----:B------:R-:W-:Y:S01]  /*b2e0*/  IMAD.U32 R12, R42, 0x10000, RZ ;  /* 0x000100002a0c7824 */ /* 0x000fe200078e00ff */
[C---:B------:R-:W-:Y:S01]  /*b2f0*/  LOP3.LUT R21, R14.reuse, 0xffff0000, RZ, 0xc0, !PT ;  /* 0xffff00000e157812 */ /* 0x040fe200078ec0ff */
[----:B------:R-:W-:Y:S01]  /*b300*/  IMAD.U32 R17, R14, 0x10000, RZ ;  /* 0x000100000e117824 */ /* 0x000fe200078e00ff */
[C---:B--2---:R-:W-:Y:S01]  /*b310*/  SHF.L.U32 R7, R8.reuse, 0x10, RZ ;  /* 0x0000001008077819 */ /* 0x044fe200000006ff */
[----:B------:R-:W-:Y:S01]  /*b320*/  IMAD.U32 R25, R15, 0x10000, RZ ;  /* 0x000100000f197824 */ /* 0x000fe200078e00ff */
[----:B------:R-:W-:Y:S01]  /*b330*/  LOP3.LUT R14, R8, 0xffff0000, RZ, 0xc0, !PT ;  /* 0xffff0000080e7812 */ /* 0x000fe200078ec0ff */
[----:B------:R-:W-:Y:S01]  /*b340*/  IMAD.U32 R20, R9, 0x10000, RZ ;  /* 0x0001000009147824 */ /* 0x000fe200078e00ff */
[----:B------:R-:W-:Y:S01]  /*b350*/  SHF.L.U32 R22, R13, 0x10, RZ ;  /* 0x000000100d167819 */ /* 0x000fe200000006ff */
[----:B------:R-:W-:Y:S01]  /*b360*/  FMUL.FTZ R8, R7, R12 ;  /* 0x0000000c07087220 */ /* 0x000fe20000410000 */
[----:B------:R-:W-:Y:S01]  /*b370*/  LOP3.LUT R27, R13, 0xffff0000, RZ, 0xc0, !PT ;  /* 0xffff00000d1b7812 */ /* 0x000fe200078ec0ff */
[----:B------:R-:W-:Y:S01]  /*b380*/  IMAD.U32 R13, R10, 0x10000, RZ ;  /* 0x000100000a0d7824 */ /* 0x000fe200078e00ff */
[----:B------:R-:W-:Y:S01]  /*b390*/  LOP3.LUT R26, R15, 0xffff0000, RZ, 0xc0, !PT ;  /* 0xffff00000f1a7812 */ /* 0x000fe200078ec0ff */
[-C--:B------:R-:W-:Y:S01]  /*b3a0*/  FFMA.FTZ R35, R16, R6.reuse, -R8 ;  /* 0x0000000610237223 */ /* 0x080fe20000010808 */
[----:B------:R-:W-:Y:S01]  /*b3b0*/  LOP3.LUT R24, R9, 0xffff0000, RZ, 0xc0, !PT ;  /* 0xffff000009187812 */ /* 0x000fe200078ec0ff */
[----:B------:R-:W-:Y:S01]  /*b3c0*/  IMAD.U32 R19, R11, 0x10000, RZ ;  /* 0x000100000b137824 */ /* 0x000fe200078e00ff */
[----:B------:R-:W-:Y:S01]  /*b3d0*/  LOP3.LUT R15, R10, 0xffff0000, RZ, 0xc0, !PT ;  /* 0xffff00000a0f7812 */ /* 0x000fe200078ec0ff */
[----:B------:R-:W-:Y:S01]  /*b3e0*/  FMUL.FTZ R10, R7, R6 ;  /* 0x00000006070a7220 */ /* 0x000fe20000410000 */
[----:B------:R-:W-:Y:S01]  /*b3f0*/  LOP3.LUT R9, R42, 0xffff0000, RZ, 0xc0, !PT ;  /* 0xffff00002a097812 */ /* 0x000fe200078ec0ff */
[----:B------:R-:W-:Y:S01]  /*b400*/  IMAD.U32 R6, R45, 0x10000, RZ ;  /* 0x000100002d067824 */ /* 0x000fe200078e00ff */
[----:B------:R-:W-:Y:S01]  /*b410*/  SHF.L.U32 R8, R41, 0x10, RZ ;  /* 0x0000001029087819 */ /* 0x000fe200000006ff */
[----:B------:R-:W-:Y:S01]  /*b420*/  FFMA.FTZ R34, R16, R12, R10 ;  /* 0x0000000c10227223 */ /* 0x000fe2000001000a */
[----:B------:R-:W-:Y:S01]  /*b430*/  LOP3.LUT R23, R11, 0xffff0000, RZ, 0xc0, !PT ;  /* 0xffff00000b177812 */ /* 0x000fe200078ec0ff */
[----:B------:R-:W-:Y:S01]  /*b440*/  FMUL.FTZ R11, R14, R9 ;  /* 0x000000090e0b7220 */ /* 0x000fe20000410000 */
[----:B------:R-:W-:Y:S01]  /*b450*/  LOP3.LUT R7, R49, 0xffff0000, RZ, 0xc0, !PT ;  /* 0xffff000031077812 */ /* 0x000fe200078ec0ff */
[----:B------:R-:W-:Y:S01]  /*b460*/  FMUL.FTZ R10, R13, R8 ;  /* 0x000000080d0a7220 */ /* 0x000fe20000410000 */
[----:B------:R-:W-:-:S03]  /*b470*/  LOP3.LUT R12, R41, 0xffff0000, RZ, 0xc0, !PT ;  /* 0xffff0000290c7812 */ /* 0x000fc600078ec0ff */
[-C--:B------:R-:W-:Y:S02]  /*b480*/  FMUL.FTZ R14, R14, R7.reuse ;  /* 0x000000070e0e7220 */ /* 0x080fe40000410000 */
[C---:B------:R-:W-:Y:S02]  /*b490*/  FFMA.FTZ R33, R18.reuse, R7, -R11 ;  /* 0x0000000712217223 */ /* 0x040fe4000001080b */
[-C--:B------:R-:W-:Y:S02]  /*b4a0*/  FMUL.FTZ R7, R13, R6.reuse ;  /* 0x000000060d077220 */ /* 0x080fe40000410000 */
[----:B------:R-:W-:Y:S01]  /*b4b0*/  FFMA.FTZ R29, R17, R6, -R10 ;  /* 0x00000006111d7223 */ /* 0x000fe2000001080a */
[----:B------:R-:W-:Y:S01]  /*b4c0*/  LOP3.LUT R6, R45, 0xffff0000, RZ, 0xc0, !PT ;  /* 0xffff00002d067812 */ /* 0x000fe200078ec0ff */
[----:B------:R-:W-:Y:S02]  /*b4d0*/  FFMA.FTZ R31, R18, R9, R14 ;  /* 0x00000009121f7223 */ /* 0x000fe4000001000e */
[----:B------:R-:W-:Y:S01]  /*b4e0*/  FFMA.FTZ R28, R17, R8, R7 ;  /* 0x00000008111c7223 */ /* 0x000fe20000010007 */
[----:B------:R-:W-:Y:S01]  /*b4f0*/  SHF.L.U32 R7, R43, 0x10, RZ ;  /* 0x000000102b077819 */ /* 0x000fe200000006ff */
[----:B------:R-:W-:-:S02]  /*b500*/  FMUL.FTZ R9, R15, R12 ;  /* 0x0000000c0f097220 */ /* 0x000fc40000410000 */
[-C--:B------:R-:W-:Y:S02]  /*b510*/  FMUL.FTZ R13, R15, R6.reuse ;  /* 0x000000060f0d7220 */ /* 0x080fe40000410000 */
[----:B------:R-:W-:Y:S02]  /*b520*/  IMAD.U32 R8, R50, 0x10000, RZ ;  /* 0x0001000032087824 */ /* 0x000fe400078e00ff */
[----:B------:R-:W-:Y:S02]  /*b530*/  IMAD.U32 R10, R44, 0x10000, RZ ;  /* 0x000100002c0a7824 */ /* 0x000fe400078e00ff */
[C---:B------:R-:W-:Y:S01]  /*b540*/  FFMA.FTZ R14, R21.reuse, R6, -R9 ;  /* 0x00000006150e7223 */ /* 0x040fe20000010809 */
[----:B------:R-:W-:Y:S01]  /*b550*/  SHF.L.U32 R6, R46, 0x10, RZ ;  /* 0x000000102e067819 */ /* 0x000fe200000006ff */
[----:B------:R-:W-:Y:S02]  /*b560*/  FMUL.FTZ R11, R20, R7 ;  /* 0x00000007140b7220 */ /* 0x000fe40000410000 */
[----:B------:R-:W-:Y:S01]  /*b570*/  FFMA.FTZ R21, R21, R12, R13 ;  /* 0x0000000c15157223 */ /* 0x000fe2000001000d */
[----:B------:R-:W-:Y:S01]  /*b580*/  F2FP.BF16.PACK_AB R14, R14, R29 ;  /* 0x0000001d0e0e723e */ /* 0x000fe200000010ff */
        /* <DEDUP_REMOVED lines=15> */
[----:B------:R-:W-:Y:S02]  /*b680*/  FFMA.FTZ R13, R27, R9, -R13 ;  /* 0x000000091b0d7223 */ /* 0x000fe4000001080d */
[C---:B------:R-:W-:Y:S01]  /*b690*/  FFMA.FTZ R15, R26.reuse, R8, -R11 ;  /* 0x000000081a0f7223 */ /* 0x040fe2000001080b */
        /* <DEDUP_REMOVED lines=11> */
.L_x_133:
[----:B------:R-:W-:Y:S05]  /*b750*/  BSYNC B0 ;  /* 0x0000000000007941 */ /* 0x000fea0003800000 */
.L_x_132:
[----:B------:R-:W-:-:S04]  /*b760*/  IADD3 R6, R66, 0x20, RZ ;  /* 0x0000002042067810 */ /* 0x000fc80007ffe0ff */
[----:B------:R-:W-:-:S13]  /*b770*/  ISETP.GE.AND P0, PT, R6, c[0x0][0x27c], PT ;  /* 0x00009f0006007a0c */ /* 0x000fda0003f06270 */
[----:B------:R-:W-:Y:S05]  /*b780*/  @P0 BRA `(.L_x_129) ;  /* 0x0000069000000947 */ /* 0x000fea0003800000 */
[----:B-1----:R-:W-:Y:S01]  /*b790*/  SHF.R.S32.HI R10, RZ, 0x1f, R6 ;  /* 0x0000001fff0a7819 */ /* 0x002fe20000011406 */
[----:B------:R-:W-:Y:S01]  /*b7a0*/  IMAD.SHL.U32 R11, R62, 0x40, RZ ;  /* 0x000000403e0b7824 */ /* 0x000fe200078e00ff */
[----:B------:R-:W-:Y:S01]  /*b7b0*/  LEA.HI R9, R64, R64, RZ, 0x1 ;  /* 0x0000004040097211 */ /* 0x000fe200078f08ff */
[----:B------:R-:W-:Y:S01]  /*b7c0*/  IMAD.MOV.U32 R12, RZ, RZ, c[0x0][0x27c] ;  /* 0x00009f00ff0c7624 */ /* 0x000fe200078e00ff */
[CC--:B------:R-:W-:Y:S02]  /*b7d0*/  LEA.HI R8, R10.reuse, R6.reuse, RZ, 0x3 ;  /* 0x000000060a087211 */ /* 0x0c0fe400078f18ff */
[----:B------:R-:W-:Y:S02]  /*b7e0*/  LOP3.LUT R9, R9, 0x7fffffe, RZ, 0xc0, !PT ;  /* 0x07fffffe09097812 */ /* 0x000fe400078ec0ff */
[----:B------:R-:W-:Y:S02]  /*b7f0*/  LEA.HI R10, R10, R6, RZ, 0x5 ;  /* 0x000000060a0a7211 */ /* 0x000fe400078f28ff */
[----:B------:R-:W-:-:S02]  /*b800*/  SHF.R.S32.HI R7, RZ, 0x3, R8 ;  /* 0x00000003ff077819 */ /* 0x000fc40000011408 */
[----:B------:R-:W-:Y:S01]  /*b810*/  LOP3.LUT R6, R11, 0xc0, RZ, 0xc0, !PT ;  /* 0x000000c00b067812 */ /* 0x000fe200078ec0ff */
[----:B------:R-:W-:Y:S01]  /*b820*/  IMAD.SHL.U32 R10, R10, 0x80, RZ ;  /* 0x000000800a0a7824 */ /* 0x000fe200078e00ff */
[----:B------:R-:W-:Y:S02]  /*b830*/  IADD3 R9, R64, -R9, RZ ;  /* 0x8000000940097210 */ /* 0x000fe40007ffe0ff */
[----:B------:R-:W-:Y:S02]  /*b840*/  LEA.HI R7, R12, R7, RZ, 0x1d ;  /* 0x000000070c077211 */ /* 0x000fe400078fe8ff */
[----:B------:R-:W-:Y:S01]  /*b850*/  LOP3.LUT R11, R6, 0x18, R8, 0xf8, !PT ;  /* 0x00000018060b7812 */ /* 0x000fe200078ef808 */
[----:B------:R-:W-:Y:S01]  /*b860*/  IMAD R8, R65, 0x8, R9 ;  /* 0x0000000841087824 */ /* 0x000fe200078e0209 */
[----:B------:R-:W-:Y:S02]  /*b870*/  SHF.R.U32.HI R13, RZ, 0x3, R6 ;  /* 0x00000003ff0d7819 */ /* 0x000fe40000011606 */
[----:B------:R-:W-:-:S02]  /*b880*/  LOP3.LUT R12, R10, 0x7ffff000, RZ, 0xc0, !PT ;  /* 0x7ffff0000a0c7812 */ /* 0x000fc400078ec0ff */
[----:B------:R-:W-:Y:S02]  /*b890*/  SHF.R.S32.HI R9, RZ, 0x1f, R7 ;  /* 0x0000001fff097819 */ /* 0x000fe40000011407 */
[----:B------:R-:W-:Y:S02]  /*b8a0*/  LOP3.LUT R10, R11, R13, RZ, 0x3c, !PT ;  /* 0x0000000d0b0a7212 */ /* 0x000fe400078e3cff */
[----:B------:R-:W-:Y:S01]  /*b8b0*/  SHF.L.U32 R11, R8, 0x5, RZ ;  /* 0x00000005080b7819 */ /* 0x000fe200000006ff */
[----:B------:R-:W-:Y:S01]  /*b8c0*/  IMAD.SHL.U32 R8, R7, 0x8, RZ ;  /* 0x0000000807087824 */ /* 0x000fe200078e00ff */
[----:B------:R-:W-:Y:S02]  /*b8d0*/  LEA.HI R7, R9, R7, RZ, 0x2 ;  /* 0x0000000709077211 */ /* 0x000fe400078f10ff */
[----:B------:R-:W-:Y:S02]  /*b8e0*/  IADD3 R9, R10, R12, R11 ;  /* 0x0000000c0a097210 */ /* 0x000fe40007ffe00b */
[----:B------:R-:W-:Y:S01]  /*b8f0*/  LOP3.LUT R8, R6, 0x18, R8, 0xf8, !PT ;  /* 0x0000001806087812 */ /* 0x000fe200078ef808 */
[----:B------:R-:W-:Y:S01]  /*b900*/  IMAD.SHL.U32 R6, R7, 0x400, RZ ;  /* 0x0000040007067824 */ /* 0x000fe200078e00ff */
[----:B------:R-:W-:Y:S01]  /*b910*/  SHF.L.U32 R34, R9, 0x1, RZ ;  /* 0x0000000109227819 */ /* 0x000fe200000006ff */
[----:B------:R-:W-:Y:S01]  /*b920*/  IMAD.U32 R7, R55, 0x10000, RZ ;  /* 0x0001000037077824 */ /* 0x000fe200078e00ff */
[----:B------:R-:W-:-:S02]  /*b930*/  LOP3.LUT R8, R8, R13, RZ, 0x3c, !PT ;  /* 0x0000000d08087212 */ /* 0x000fc400078e3cff */
[----:B------:R-:W-:Y:S01]  /*b940*/  LOP3.LUT R6, R6, 0x7ffff000, RZ, 0xc0, !PT ;  /* 0x7ffff00006067812 */ /* 0x000fe200078ec0ff */
[----:B------:R-:W1:Y:S03]  /*b950*/  LDS.128 R12, [R34+0x6100] ;  /* 0x00610000220c7984 */ /* 0x000e660000000c00 */
[----:B------:R-:W-:-:S05]  /*b960*/  IADD3 R6, R8, R6, R11 ;  /* 0x0000000608067210 */ /* 0x000fca0007ffe00b */
[----:B------:R-:W-:Y:S01]  /*b970*/  IMAD.SHL.U32 R31, R6, 0x2, RZ ;  /* 0x00000002061f7824 */ /* 0x000fe200078e00ff */
[----:B------:R-:W-:-:S04]  /*b980*/  LOP3.LUT R6, R47, 0xffff0000, RZ, 0xc0, !PT ;  /* 0xffff00002f067812 */ /* 0x000fc800078ec0ff */
[----:B------:R-:W2:Y:S01]  /*b990*/  LDS.128 R8, [R31+0x6100] ;  /* 0x006100001f087984 */ /* 0x000ea20000000c00 */
[C---:B-1----:R-:W-:Y:S01]  /*b9a0*/  SHF.L.U32 R22, R13.reuse, 0x10, RZ ;  /* 0x000000100d167819 */ /* 0x042fe200000006ff */
[----:B------:R-:W-:Y:S01]  /*b9b0*/  IMAD.U32 R18, R12, 0x10000, RZ ;  /* 0x000100000c127824 */ /* 0x000fe200078e00ff */
[----:B------:R-:W-:Y:S01]  /*b9c0*/  LOP3.LUT R28, R13, 0xffff0000, RZ, 0xc0, !PT ;  /* 0xffff00000d1c7812 */ /* 0x000fe200078ec0ff */
[----:B------:R-:W-:Y:S01]  /*b9d0*/  IMAD.U32 R16, R14, 0x10000, RZ ;  /* 0x000100000e107824 */ /* 0x000fe200078e00ff */
[----:B------:R-:W-:Y:S01]  /*b9e0*/  LOP3.LUT R21, R12, 0xffff0000, RZ, 0xc0, !PT ;  /* 0xffff00000c157812 */ /* 0x000fe200078ec0ff */
[----:B------:R-:W-:Y:S01]  /*b9f0*/  IMAD.U32 R25, R15, 0x10000, RZ ;  /* 0x000100000f197824 */ /* 0x000fe200078e00ff */
[----:B------:R-:W-:Y:S02]  /*ba00*/  SHF.L.U32 R13, R47, 0x10, RZ ;  /* 0x000000102f0d7819 */ /* 0x000fe400000006ff */
[----:B------:R-:W-:Y:S02]  /*ba10*/  LOP3.LUT R17, R14, 0xffff0000, RZ, 0xc0, !PT ;  /* 0xffff00000e117812 */ /* 0x000fe400078ec0ff */
[----:B------:R-:W-:Y:S01]  /*ba20*/  LOP3.LUT R27, R15, 0xffff0000, RZ, 0xc0, !PT ;  /* 0xffff00000f1b7812 */ /* 0x000fe200078ec0ff */
[----:B--2---:R-:W-:Y:S01]  /*ba30*/  IMAD.U32 R12, R10, 0x10000, RZ ;  /* 0x000100000a0c7824 */ /* 0x004fe200078e00ff */
[C---:B------:R-:W-:Y:S01]  /*ba40*/  LOP3.LUT R15, R8.reuse, 0xffff0000, RZ, 0xc0, !PT ;  /* 0xffff0000080f7812 */ /* 0x040fe200078ec0ff */
[----:B------:R-:W-:Y:S01]  /*ba50*/  IMAD.U32 R14, R8, 0x10000, RZ ;  /* 0x00010000080e7824 */ /* 0x000fe200078e00ff */
[----:B------:R-:W-:Y:S01]  /*ba60*/  LOP3.LUT R10, R10, 0xffff0000, RZ, 0xc0, !PT ;  /* 0xffff00000a0a7812 */ /* 0x000fe200078ec0ff */
[C---:B------:R-:W-:Y:S01]  /*ba70*/  FMUL.FTZ R8, R12.reuse, R13 ;  /* 0x0000000d0c087220 */ /* 0x040fe20000410000 */
[C---:B------:R-:W-:Y:S01]  /*ba80*/  SHF.L.U32 R20, R9.reuse, 0x10, RZ ;  /* 0x0000001009147819 */ /* 0x040fe200000006ff */
[-C--:B------:R-:W-:Y:S01]  /*ba90*/  FMUL.FTZ R12, R12, R7.reuse ;  /* 0x000000070c0c7220 */ /* 0x080fe20000410000 */
[----:B------:R-:W-:Y:S01]  /*baa0*/  LOP3.LUT R24, R9, 0xffff0000, RZ, 0xc0, !PT ;  /* 0xffff000009187812 */ /* 0x000fe200078ec0ff */
[----:B------:R-:W-:Y:S01]  /*bab0*/  FFMA.FTZ R36, R16, R7, -R8 ;  /* 0x0000000710247223 */ /* 0x000fe20000010808 */
[----:B------:R-:W-:Y:S01]  /*bac0*/  LOP3.LUT R7, R55, 0xffff0000, RZ, 0xc0, !PT ;  /* 0xffff000037077812 */ /* 0x000fe200078ec0ff */
[C---:B------:R-:W-:Y:S01]  /*bad0*/  IMAD.U32 R19, R11.reuse, 0x10000, RZ ;  /* 0x000100000b137824 */ /* 0x040fe200078e00ff */
[----:B------:R-:W-:Y:S01]  /*bae0*/  LOP3.LUT R23, R11, 0xffff0000, RZ, 0xc0, !PT ;  /* 0xffff00000b177812 */ /* 0x000fe200078ec0ff */
[----:B------:R-:W-:Y:S01]  /*baf0*/  FMUL.FTZ R11, R10, R6 ;  /* 0x000000060a0b7220 */ /* 0x000fe20000410000 */
[----:B------:R-:W-:Y:S01]  /*bb00*/  SHF.L.U32 R9, R54, 0x10, RZ ;  /* 0x0000001036097819 */ /* 0x000fe200000006ff */
[----:B------:R-:W-:-:S02]  /*bb10*/  IMAD.U32 R8, R58, 0x10000, RZ ;  /* 0x000100003a087824 */ /* 0x000fc400078e00ff */
[----:B------:R-:W-:Y:S02]  /*bb20*/  FMUL.FTZ R10, R10, R7 ;  /* 0x000000070a0a7220 */ /* 0x000fe40000410000 */
[----:B------:R-:W-:Y:S01]  /*bb30*/  FFMA.FTZ R35, R16, R13, R12 ;  /* 0x0000000d10237223 */ /* 0x000fe2000001000c */
[----:B------:R-:W-:Y:S01]  /*bb40*/  LOP3.LUT R12, R54, 0xffff0000, RZ, 0xc0, !PT ;  /* 0xffff0000360c7812 */ /* 0x000fe200078ec0ff */
[----:B------:R-:W-:Y:S02]  /*bb50*/  FFMA.FTZ R33, R17, R7, -R11 ;  /* 0x0000000711217223 */ /* 0x000fe4000001080b */
[CC--:B------:R-:W-:Y:S02]  /*bb60*/  FMUL.FTZ R7, R14.reuse, R9.reuse ;  /* 0x000000090e077220 */ /* 0x0c0fe40000410000 */
[----:B------:R-:W-:Y:S01]  /*bb70*/  FMUL.FTZ R11, R14, R8 ;  /* 0x000000080e0b7220 */ /* 0x000fe20000410000 */
[----:B------:R-:W-:Y:S01]  /*bb80*/  F2FP.BF16.PACK_AB R14, R33, R36 ;  /* 0x00000024210e723e */ /* 0x000fe200000010ff */
[----:B------:R-:W-:Y:S01]  /*bb90*/  FFMA.FTZ R32, R17, R6, R10 ;  /* 0x0000000611207223 */ /* 0x000fe2000001000a */
[----:B------:R-:W-:Y:S01]  /*bba0*/  LOP3.LUT R6, R58, 0xffff0000, RZ, 0xc0, !PT ;  /* 0xffff00003a067812 */ /* 0x000fe200078ec0ff */
[C---:B------:R-:W-:Y:S01]  /*bbb0*/  FFMA.FTZ R30, R18.reuse, R8, -R7 ;  /* 0x00000008121e7223 */ /* 0x040fe20000010807 */
[----:B------:R-:W-:Y:S01]  /*bbc0*/  SHF.L.U32 R7, R57, 0x10, RZ ;  /* 0x0000001039077819 */ /* 0x000fe200000006ff */
[----:B------:R-:W-:-:S02]  /*bbd0*/  FFMA.FTZ R29, R18, R9, R11 ;  /* 0x00000009121d7223 */ /* 0x000fc4000001000b */
[C---:B------:R-:W-:Y:S02]  /*bbe0*/  FMUL.FTZ R9, R15.reuse, R12 ;  /* 0x0000000c0f097220 */ /* 0x040fe40000410000 */
[-C--:B------:R-:W-:Y:S02]  /*bbf0*/  FMUL.FTZ R13, R15, R6.reuse ;  /* 0x000000060f0d7220 */ /* 0x080fe40000410000 */
[----:B------:R-:W-:Y:S02]  /*bc00*/  IMAD.U32 R8, R63, 0x10000, RZ ;  /* 0x000100003f087824 */ /* 0x000fe400078e00ff */
[----:B------:R-:W-:Y:S02]  /*bc10*/  IMAD.U32 R10, R60, 0x10000, RZ ;  /* 0x000100003c0a7824 */ /* 0x000fe400078e00ff */
[----:B------:R-:W-:Y:S01]  /*bc20*/  FFMA.FTZ R26, R21, R6, -R9 ;  /* 0x00000006151a7223 */ /* 0x000fe20000010809 */
[----:B------:R-:W-:Y:S01]  /*bc30*/  SHF.L.U32 R6, R61, 0x10, RZ ;  /* 0x000000103d067819 */ /* 0x000fe200000006ff */
[----:B------:R-:W-:-:S02]  /*bc40*/  FMUL.FTZ R11, R20, R7 ;  /* 0x00000007140b7220 */ /* 0x000fc40000410000 */
[----:B------:R-:W-:Y:S02]  /*bc50*/  FFMA.FTZ R21, R21, R12, R13 ;  /* 0x0000000c15157223 */ /* 0x000fe4000001000d */
[----:B------:R-:W-:Y:S02]  /*bc60*/  FMUL.FTZ R9, R20, R8 ;  /* 0x0000000814097220 */ /* 0x000fe40000410000 */
[----:B------:R-:W-:Y:S02]  /*bc70*/  FMUL.FTZ R12, R19, R10 ;  /* 0x0000000a130c7220 */ /* 0x000fe40000410000 */
[C---:B------:R-:W-:Y:S01]  /*bc80*/  FFMA.FTZ R20, R22.reuse, R8, -R11 ;  /* 0x0000000816147223 */ /* 0x040fe2000001080b */
        /* <DEDUP_REMOVED lines=25> */
.L_x_129:
[----:B------:R-:W-:Y:S05]  /*be20*/  BSYNC B1 ;  /* 0x0000000000017941 */ /* 0x000fea0003800000 */
.L_x_128:
[----:B------:R-:W-:-:S04]  /*be30*/  IADD3 R17, R64, 0x40, RZ ;  /* 0x0000004040117810 */ /* 0x000fc80007ffe0ff */
[----:B------:R-:W-:-:S13]  /*be40*/  ISETP.GE.AND P0, PT, R17, R51, PT ;  /* 0x000000331100720c */ /* 0x000fda0003f06270 */
[----:B------:R-:W-:Y:S05]  /*be50*/  @P0 BRA `(.L_x_115) ;  /* 0x000014a000000947 */ /* 0x000fea0003800000 */
[----:B------:R-:W-:Y:S01]  /*be60*/  ISETP.GE.AND P0, PT, R66, c[0x0][0x27c], PT ;  /* 0x00009f0042007a0c */ /* 0x000fe20003f06270 */
[----:B------:R-:W-:-:S12]  /*be70*/  BSSY B0, `(.L_x_134) ;  /* 0x0000068000007945 */ /* 0x000fd80003800000 */
[----:B------:R-:W-:Y:S05]  /*be80*/  @P0 BRA `(.L_x_135) ;  /* 0x0000066000000947 */ /* 0x000fea0003800000 */
[----:B-1----:R-:W-:Y:S01]  /*be90*/  IMAD.MOV.U32 R10, RZ, RZ, c[0x0][0x27c] ;  /* 0x00009f00ff0a7624 */ /* 0x002fe200078e00ff */
[----:B------:R-:W-:Y:S02]  /*bea0*/  SHF.R.S32.HI R6, RZ, 0x1f, R17 ;  /* 0x0000001fff067819 */ /* 0x000fe40000011411 */
[----:B------:R-:W-:Y:S02]  /*beb0*/  LEA.HI R9, R17, R17, RZ, 0x1 ;  /* 0x0000001111097211 */ /* 0x000fe400078f08ff */
[----:B------:R-:W-:Y:S02]  /*bec0*/  LEA.HI R10, R10, R59, RZ, 0x1d ;  /* 0x0000003b0a0a7211 */ /* 0x000fe400078fe8ff */
[----:B------:R-:W-:Y:S01]  /*bed0*/  LEA.HI R6, R6, R17, RZ, 0x3 ;  /* 0x0000001106067211 */ /* 0x000fe200078f18ff */
[C---:B------:R-:W-:Y:S01]  /*bee0*/  IMAD.SHL.U32 R8, R9.reuse, 0x20, RZ ;  /* 0x0000002009087824 */ /* 0x040fe200078e00ff */
[----:B------:R-:W-:Y:S02]  /*bef0*/  LOP3.LUT R9, R9, 0x7fffffe, RZ, 0xc0, !PT ;  /* 0x07fffffe09097812 */ /* 0x000fe400078ec0ff */
[----:B------:R-:W-:-:S02]  /*bf00*/  SHF.R.S32.HI R11, RZ, 0x1f, R10 ;  /* 0x0000001fff0b7819 */ /* 0x000fc4000001140a */
[----:B------:R-:W-:Y:S02]  /*bf10*/  SHF.L.U32 R7, R6, 0x5, RZ ;  /* 0x0000000506077819 */ /* 0x000fe400000006ff */
[----:B------:R-:W-:Y:S01]  /*bf20*/  LOP3.LUT R6, R8, 0xc0, RZ, 0xc0, !PT ;  /* 0x000000c008067812 */ /* 0x000fe200078ec0ff */
[----:B------:R-:W-:Y:S01]  /*bf30*/  IMAD.IADD R8, R17, 0x1, -R9 ;  /* 0x0000000111087824 */ /* 0x000fe200078e0a09 */
[----:B------:R-:W-:Y:S01]  /*bf40*/  LEA.HI R11, R11, R10, RZ, 0x2 ;  /* 0x0000000a0b0b7211 */ /* 0x000fe200078f10ff */
[----:B------:R-:W-:Y:S01]  /*bf50*/  IMAD.SHL.U32 R10, R10, 0x8, RZ ;  /* 0x000000080a0a7824 */ /* 0x000fe200078e00ff */
[----:B------:R-:W-:Y:S02]  /*bf60*/  LOP3.LUT R7, R7, 0xffffff00, RZ, 0xc0, !PT ;  /* 0xffffff0007077812 */ /* 0x000fe400078ec0ff */
[----:B------:R-:W-:Y:S02]  /*bf70*/  LOP3.LUT R9, R6, 0x18, R66, 0xf8, !PT ;  /* 0x0000001806097812 */ /* 0x000fe400078ef842 */
[----:B------:R-:W-:-:S02]  /*bf80*/  SHF.R.U32.HI R12, RZ, 0x3, R6 ;  /* 0x00000003ff0c7819 */ /* 0x000fc40000011606 */
[----:B------:R-:W-:Y:S02]  /*bf90*/  LEA R7, R8, R7, 0x5 ;  /* 0x0000000708077211 */ /* 0x000fe400078e28ff */
[----:B------:R-:W-:Y:S01]  /*bfa0*/  LOP3.LUT R8, R6, 0x18, R10, 0xf8, !PT ;  /* 0x0000001806087812 */ /* 0x000fe200078ef80a */
[----:B------:R-:W-:Y:S01]  /*bfb0*/  IMAD.SHL.U32 R6, R11, 0x400, RZ ;  /* 0x000004000b067824 */ /* 0x000fe200078e00ff */
[-C--:B------:R-:W-:Y:S02]  /*bfc0*/  LOP3.LUT R9, R9, R12.reuse, RZ, 0x3c, !PT ;  /* 0x0000000c09097212 */ /* 0x080fe400078e3cff */
[----:B------:R-:W-:Y:S02]  /*bfd0*/  LOP3.LUT R8, R8, R12, RZ, 0x3c, !PT ;  /* 0x0000000c08087212 */ /* 0x000fe400078e3cff */
[----:B------:R-:W-:Y:S01]  /*bfe0*/  LOP3.LUT R6, R6, 0x7ffff000, RZ, 0xc0, !PT ;  /* 0x7ffff00006067812 */ /* 0x000fe200078ec0ff */
[----:B------:R-:W-:-:S03]  /*bff0*/  IMAD.IADD R9, R7, 0x1, R9 ;  /* 0x0000000107097824 */ /* 0x000fc600078e0209 */
[----:B------:R-:W-:Y:S01]  /*c000*/  IADD3 R6, R8, R6, R7 ;  /* 0x0000000608067210 */ /* 0x000fe20007ffe007 */
[----:B------:R-:W-:Y:S01]  /*c010*/  IMAD.U32 R7, R53, 0x10000, RZ ;  /* 0x0001000035077824 */ /* 0x000fe200078e00ff */
[----:B------:R-:W-:-:S03]  /*c020*/  SHF.L.U32 R34, R9, 0x1, RZ ;  /* 0x0000000109227819 */ /* 0x000fc600000006ff */
[----:B------:R-:W-:Y:S01]  /*c030*/  IMAD.SHL.U32 R32, R6, 0x2, RZ ;  /* 0x0000000206207824 */ /* 0x000fe200078e00ff */
[----:B------:R-:W-:Y:S01]  /*c040*/  LOP3.LUT R6, R37, 0xffff0000, RZ, 0xc0, !PT ;  /* 0xffff000025067812 */ /* 0x000fe200078ec0ff */
[----:B------:R-:W1:Y:S04]  /*c050*/  LDS.128 R12, [R34+0x6100] ;  /* 0x00610000220c7984 */ /* 0x000e680000000c00 */
[----:B------:R-:W2:Y:S01]  /*c060*/  LDS.128 R8, [R32+0x6100] ;  /* 0x0061000020087984 */ /* 0x000ea20000000c00 */
[C---:B-1----:R-:W-:Y:S01]  /*c070*/  SHF.L.U32 R23, R13.reuse, 0x10, RZ ;  /* 0x000000100d177819 */ /* 0x042fe200000006ff */
[----:B------:R-:W-:Y:S01]  /*c080*/  IMAD.U32 R19, R12, 0x10000, RZ ;  /* 0x000100000c137824 */ /* 0x000fe200078e00ff */
[----:B------:R-:W-:Y:S01]  /*c090*/  LOP3.LUT R28, R13, 0xffff0000, RZ, 0xc0, !PT ;  /* 0xffff00000d1c7812 */ /* 0x000fe200078ec0ff */
[----:B------:R-:W-:Y:S01]  /*c0a0*/  IMAD.U32 R16, R14, 0x10000, RZ ;  /* 0x000100000e107824 */ /* 0x000fe200078e00ff */
[----:B------:R-:W-:Y:S01]  /*c0b0*/  LOP3.LUT R22, R12, 0xffff0000, RZ, 0xc0, !PT ;  /* 0xffff00000c167812 */ /* 0x000fe200078ec0ff */
[----:B--2---:R-:W-:Y:S01]  /*c0c0*/  IMAD.U32 R12, R10, 0x10000, RZ ;  /* 0x000100000a0c7824 */ /* 0x004fe200078e00ff */
[----:B------:R-:W-:Y:S01]  /*c0d0*/  SHF.L.U32 R13, R37, 0x10, RZ ;  /* 0x00000010250d7819 */ /* 0x000fe200000006ff */
[C---:B------:R-:W-:Y:S01]  /*c0e0*/  IMAD.U32 R26, R15.reuse, 0x10000, RZ ;  /* 0x000100000f1a7824 */ /* 0x040fe200078e00ff */
[----:B------:R-:W-:Y:S01]  /*c0f0*/  LOP3.LUT R18, R14, 0xffff0000, RZ, 0xc0, !PT ;  /* 0xffff00000e127812 */ /* 0x000fe200078ec0ff */
[----:B------:R-:W-:Y:S01]  /*c100*/  IMAD.U32 R14, R8, 0x10000, RZ ;  /* 0x00010000080e7824 */ /* 0x000fe200078e00ff */
[----:B------:R-:W-:-:S02]  /*c110*/  LOP3.LUT R27, R15, 0xffff0000, RZ, 0xc0, !PT ;  /* 0xffff00000f1b7812 */ /* 0x000fc400078ec0ff */
[----:B------:R-:W-:Y:S01]  /*c120*/  LOP3.LUT R15, R8, 0xffff0000, RZ, 0xc0, !PT ;  /* 0xffff0000080f7812 */ /* 0x000fe200078ec0ff */
[-C--:B------:R-:W-:Y:S01]  /*c130*/  FMUL.FTZ R8, R13, R12.reuse ;  /* 0x0000000c0d087220 */ /* 0x080fe20000410000 */
[----:B------:R-:W-:Y:S01]  /*c140*/  LOP3.LUT R10, R10, 0xffff0000, RZ, 0xc0, !PT ;  /* 0xffff00000a0a7812 */ /* 0x000fe200078ec0ff */
[----:B------:R-:W-:Y:S01]  /*c150*/  FMUL.FTZ R12, R7, R12 ;  /* 0x0000000c070c7220 */ /* 0x000fe20000410000 */
[----:B------:R-:W-:Y:S01]  /*c160*/  SHF.L.U32 R20, R11, 0x10, RZ ;  /* 0x000000100b147819 */ /* 0x000fe200000006ff */
[-C--:B------:R-:W-:Y:S01]  /*c170*/  FFMA.FTZ R37, R7, R16.reuse, -R8 ;  /* 0x0000001007257223 */ /* 0x080fe20000010808 */
[----:B------:R-:W-:Y:S01]  /*c180*/  LOP3.LUT R7, R53, 0xffff0000, RZ, 0xc0, !PT ;  /* 0xffff000035077812 */ /* 0x000fe200078ec0ff */
[----:B------:R-:W-:Y:S01]  /*c190*/  FFMA.FTZ R36, R13, R16, R12 ;  /* 0x000000100d247223 */ /* 0x000fe2000001000c */
[----:B------:R-:W-:Y:S01]  /*c1a0*/  LOP3.LUT R24, R11, 0xffff0000, RZ, 0xc0, !PT ;  /* 0xffff00000b187812 */ /* 0x000fe200078ec0ff */
[-C--:B------:R-:W-:Y:S01]  /*c1b0*/  FMUL.FTZ R11, R6, R10.reuse ;  /* 0x0000000a060b7220 */ /* 0x080fe20000410000 */
[----:B------:R-:W-:Y:S01]  /*c1c0*/  SHF.L.U32 R21, R9, 0x10, RZ ;  /* 0x0000001009157819 */ /* 0x000fe200000006ff */
[----:B------:R-:W-:Y:S01]  /*c1d0*/  FMUL.FTZ R10, R7, R10 ;  /* 0x0000000a070a7220 */ /* 0x000fe20000410000 */
        /* <DEDUP_REMOVED lines=10> */
[-C--:B------:R-:W-:Y:S01]  /*c280*/  FFMA.FTZ R31, R8, R19.reuse, -R7 ;  /* 0x00000013081f7223 */ /* 0x080fe20000010807 */
[----:B------:R-:W-:Y:S01]  /*c290*/  SHF.L.U32 R7, R39, 0x10, RZ ;  /* 0x0000001027077819 */ /* 0x000fe200000006ff */
[----:B------:R-:W-:Y:S02]  /*c2a0*/  FFMA.FTZ R30, R9, R19, R11 ;  /* 0x00000013091e7223 */ /* 0x000fe4000001000b */
[-C--:B------:R-:W-:Y:S02]  /*c2b0*/  FMUL.FTZ R9, R12, R15.reuse ;  /* 0x0000000f0c097220 */ /* 0x080fe40000410000 */
[----:B------:R-:W-:-:S02]  /*c2c0*/  FMUL.FTZ R13, R6, R15 ;  /* 0x0000000f060d7220 */ /* 0x000fc40000410000 */
[----:B------:R-:W-:Y:S02]  /*c2d0*/  IMAD.U32 R8, R52, 0x10000, RZ ;  /* 0x0001000034087824 */ /* 0x000fe400078e00ff */
[----:B------:R-:W-:Y:S02]  /*c2e0*/  IMAD.U32 R10, R40, 0x10000, RZ ;  /* 0x00010000280a7824 */ /* 0x000fe400078e00ff */
[-C--:B------:R-:W-:Y:S01]  /*c2f0*/  FFMA.FTZ R29, R6, R22.reuse, -R9 ;  /* 0x00000016061d7223 */ /* 0x080fe20000010809 */
[----:B------:R-:W-:Y:S01]  /*c300*/  SHF.L.U32 R6, R48, 0x10, RZ ;  /* 0x0000001030067819 */ /* 0x000fe200000006ff */
[-C--:B------:R-:W-:Y:S02]  /*c310*/  FMUL.FTZ R11, R7, R21.reuse ;  /* 0x00000015070b7220 */ /* 0x080fe40000410000 */
[----:B------:R-:W-:Y:S02]  /*c320*/  FFMA.FTZ R22, R12, R22, R13 ;  /* 0x000000160c167223 */ /* 0x000fe4000001000d */
[----:B------:R-:W-:-:S02]  /*c330*/  FMUL.FTZ R9, R8, R21 ;  /* 0x0000001508097220 */ /* 0x000fc40000410000 */
[-C--:B------:R-:W-:Y:S02]  /*c340*/  FMUL.FTZ R12, R10, R20.reuse ;  /* 0x000000140a0c7220 */ /* 0x080fe40000410000 */
[-C--:B------:R-:W-:Y:S01]  /*c350*/  FFMA.FTZ R21, R8, R23.reuse, -R11 ;  /* 0x0000001708157223 */ /* 0x080fe2000001080b */
[----:B------:R-:W-:Y:S01]  /*c360*/  LOP3.LUT R8, R48, 0xffff0000, RZ, 0xc0, !PT ;  /* 0xffff000030087812 */ /* 0x000fe200078ec0ff */
[----:B------:R-:W-:Y:S01]  /*c370*/  FFMA.FTZ R19, R7, R23, R9 ;  /* 0x0000001707137223 */ /* 0x000fe20000010009 */
[----:B------:R-:W-:Y:S01]  /*c380*/  LOP3.LUT R7, R39, 0xffff0000, RZ, 0xc0, !PT ;  /* 0xffff000027077812 */ /* 0x000fe200078ec0ff */
[----:B------:R-:W-:Y:S01]  /*c390*/  FMUL.FTZ R11, R6, R20 ;  /* 0x00000014060b7220 */ /* 0x000fe20000410000 */
[----:B------:R-:W-:Y:S01]  /*c3a0*/  LOP3.LUT R9, R52, 0xffff0000, RZ, 0xc0, !PT ;  /* 0xffff000034097812 */ /* 0x000fe200078ec0ff */
[-C--:B------:R-:W-:Y:S01]  /*c3b0*/  FFMA.FTZ R18, R6, R26.reuse, -R12 ;  /* 0x0000001a06127223 */ /* 0x080fe2000001080c */
[----:B------:R-:W-:Y:S01]  /*c3c0*/  LOP3.LUT R6, R40, 0xffff0000, RZ, 0xc0, !PT ;  /* 0xffff000028067812 */ /* 0x000fe200078ec0ff */
[----:B------:R-:W-:-:S02]  /*c3d0*/  FFMA.FTZ R16, R10, R26, R11 ;  /* 0x0000001a0a107223 */ /* 0x000fc4000001000b */
[-C--:B------:R-:W-:Y:S02]  /*c3e0*/  FMUL.FTZ R13, R7, R25.reuse ;  /* 0x00000019070d7220 */ /* 0x080fe40000410000 */
[-C--:B------:R-:W-:Y:S02]  /*c3f0*/  FMUL.FTZ R11, R6, R24.reuse ;  /* 0x00000018060b7220 */ /* 0x080fe40000410000 */
[C---:B------:R-:W-:Y:S02]  /*c400*/  FMUL.FTZ R12, R9.reuse, R25 ;  /* 0x00000019090c7220 */ /* 0x040fe40000410000 */
[C---:B------:R-:W-:Y:S02]  /*c410*/  FMUL.FTZ R10, R8.reuse, R24 ;  /* 0x00000018080a7220 */ /* 0x040fe40000410000 */
[----:B------:R-:W-:Y:S02]  /*c420*/  FFMA.FTZ R13, R9, R28, -R13 ;  /* 0x0000001c090d7223 */ /* 0x000fe4000001080d */
        /* <DEDUP_REMOVED lines=12> */
.L_x_135:
[----:B------:R-:W-:Y:S05]  /*c4f0*/  BSYNC B0 ;  /* 0x0000000000007941 */ /* 0x000fea0003800000 */
.L_x_134:
[----:B------:R-:W-:Y:S01]  /*c500*/  IADD3 R6, R66, 0x10, RZ ;  /* 0x0000001042067810 */ /* 0x000fe20007ffe0ff */
[----:B------:R-:W-:Y:S03]  /*c510*/  BSSY B0, `(.L_x_136) ;  /* 0x000006f000007945 */ /* 0x000fe60003800000 */
[----:B------:R-:W-:-:S13]  /*c520*/  ISETP.GE.AND P0, PT, R6, c[0x0][0x27c], PT ;  /* 0x00009f0006007a0c */ /* 0x000fda0003f06270 */
[----:B------:R-:W-:Y:S05]  /*c530*/  @P0 BRA `(.L_x_137) ;  /* 0x000006c000000947 */ /* 0x000fea0003800000 */
[----:B------:R-:W-:Y:S01]  /*c540*/  SHF.R.S32.HI R7, RZ, 0x1f, R6 ;  /* 0x0000001fff077819 */ /* 0x000fe20000011406 */
[----:B-1----:R-:W-:Y:S01]  /*c550*/  IMAD.MOV.U32 R13, RZ, RZ, c[0x0][0x27c] ;  /* 0x00009f00ff0d7624 */ /* 0x002fe200078e00ff */
[----:B------:R-:W-:Y:S02]  /*c560*/  SHF.R.S32.HI R9, RZ, 0x1f, R17 ;  /* 0x0000001fff097819 */ /* 0x000fe40000011411 */
[CC--:B------:R-:W-:Y:S02]  /*c570*/  LEA.HI R8, R7.reuse, R6.reuse, RZ, 0x3 ;  /* 0x0000000607087211 */ /* 0x0c0fe400078f18ff */
[----:B------:R-:W-:Y:S02]  /*c580*/  LEA.HI R12, R7, R6, RZ, 0x5 ;  /* 0x00000006070c7211 */ /* 0x000fe400078f28ff */
[-C--:B------:R-:W-:Y:S02]  /*c590*/  LEA.HI R11, R17, R17.reuse, RZ, 0x1 ;  /* 0x00000011110b7211 */ /* 0x080fe400078f08ff */
[----:B------:R-:W-:-:S02]  /*c5a0*/  LEA.HI R6, R9, R17, RZ, 0x3 ;  /* 0x0000001109067211 */ /* 0x000fc400078f18ff */
[----:B------:R-:W-:Y:S01]  /*c5b0*/  SHF.R.S32.HI R7, RZ, 0x3, R8 ;  /* 0x00000003ff077819 */ /* 0x000fe20000011408 */
[C---:B------:R-:W-:Y:S01]  /*c5c0*/  IMAD.SHL.U32 R10, R11.reuse, 0x20, RZ ;  /* 0x000000200b0a7824 */ /* 0x040fe200078e00ff */
[----:B------:R-:W-:Y:S01]  /*c5d0*/  LOP3.LUT R11, R11, 0x7fffffe, RZ, 0xc0, !PT ;  /* 0x07fffffe0b0b7812 */ /* 0x000fe200078ec0ff */
[----:B------:R-:W-:Y:S01]  /*c5e0*/  IMAD.SHL.U32 R9, R6, 0x20, RZ ;  /* 0x0000002006097824 */ /* 0x000fe200078e00ff */
[----:B------:R-:W-:Y:S02]  /*c5f0*/  LEA.HI R7, R13, R7, RZ, 0x1d ;  /* 0x000000070d077211 */ /* 0x000fe400078fe8ff */
[----:B------:R-:W-:Y:S01]  /*c600*/  LOP3.LUT R6, R10, 0xc0, RZ, 0xc0, !PT ;  /* 0x000000c00a067812 */ /* 0x000fe200078ec0ff */
[----:B------:R-:W-:Y:S01]  /*c610*/  IMAD.SHL.U32 R10, R12, 0x80, RZ ;  /* 0x000000800c0a7824 */ /* 0x000fe200078e00ff */
[----:B------:R-:W-:Y:S02]  /*c620*/  IADD3 R11, R17, -R11, RZ ;  /* 0x8000000b110b7210 */ /* 0x000fe40007ffe0ff */
[----:B------:R-:W-:-:S02]  /*c630*/  LOP3.LUT R9, R9, 0xffffff00, RZ, 0xc0, !PT ;  /* 0xffffff0009097812 */ /* 0x000fc400078ec0ff */
[----:B------:R-:W-:Y:S02]  /*c640*/  LOP3.LUT R12, R6, 0x18, R8, 0xf8, !PT ;  /* 0x00000018060c7812 */ /* 0x000fe400078ef808 */
[----:B------:R-:W-:Y:S01]  /*c650*/  SHF.R.S32.HI R8, RZ, 0x1f, R7 ;  /* 0x0000001fff087819 */ /* 0x000fe20000011407 */
[----:B------:R-:W-:Y:S01]  /*c660*/  IMAD R16, R11, 0x20, R9 ;  /* 0x000000200b107824 */ /* 0x000fe200078e0209 */
[----:B------:R-:W-:Y:S01]  /*c670*/  SHF.R.U32.HI R13, RZ, 0x3, R6 ;  /* 0x00000003ff0d7819 */ /* 0x000fe20000011606 */
[----:B------:R-:W-:Y:S01]  /*c680*/  IMAD.SHL.U32 R11, R7, 0x8, RZ ;  /* 0x00000008070b7824 */ /* 0x000fe200078e00ff */
[----:B------:R-:W-:Y:S02]  /*c690*/  LEA.HI R7, R8, R7, RZ, 0x2 ;  /* 0x0000000708077211 */ /* 0x000fe400078f10ff */
[----:B------:R-:W-:Y:S02]  /*c6a0*/  LOP3.LUT R9, R10, 0x7ffff000, RZ, 0xc0, !PT ;  /* 0x7ffff0000a097812 */ /* 0x000fe400078ec0ff */
[----:B------:R-:W-:-:S02]  /*c6b0*/  LOP3.LUT R8, R6, 0x18, R11, 0xf8, !PT ;  /* 0x0000001806087812 */ /* 0x000fc400078ef80b */
[----:B------:R-:W-:Y:S02]  /*c6c0*/  SHF.L.U32 R6, R7, 0xa, RZ ;  /* 0x0000000a07067819 */ /* 0x000fe400000006ff */
[-C--:B------:R-:W-:Y:S02]  /*c6d0*/  LOP3.LUT R10, R12, R13.reuse, RZ, 0x3c, !PT ;  /* 0x0000000d0c0a7212 */ /* 0x080fe400078e3cff */
[----:B------:R-:W-:Y:S02]  /*c6e0*/  LOP3.LUT R8, R8, R13, RZ, 0x3c, !PT ;  /* 0x0000000d08087212 */ /* 0x000fe400078e3cff */
[----:B------:R-:W-:Y:S02]  /*c6f0*/  LOP3.LUT R6, R6, 0x7ffff000, RZ, 0xc0, !PT ;  /* 0x7ffff00006067812 */ /* 0x000fe400078ec0ff */
[----:B------:R-:W-:Y:S02]  /*c700*/  IADD3 R9, R10, R16, R9 ;  /* 0x000000100a097210 */ /* 0x000fe40007ffe009 */
[----:B------:R-:W-:-:S02]  /*c710*/  IADD3 R6, R8, R6, R16 ;  /* 0x0000000608067210 */ /* 0x000fc40007ffe010 */
[----:B------:R-:W-:Y:S01]  /*c720*/  SHF.L.U32 R7, R45, 0x10, RZ ;  /* 0x000000102d077819 */ /* 0x000fe200000006ff */
[----:B------:R-:W-:Y:S02]  /*c730*/  IMAD.SHL.U32 R35, R9, 0x2, RZ ;  /* 0x0000000209237824 */ /* 0x000fe400078e00ff */
[----:B------:R-:W-:Y:S01]  /*c740*/  IMAD.SHL.U32 R32, R6, 0x2, RZ ;  /* 0x0000000206207824 */ /* 0x000fe200078e00ff */
[----:B------:R-:W-:Y:S02]  /*c750*/  LOP3.LUT R6, R41, 0xffff0000, RZ, 0xc0, !PT ;  /* 0xffff000029067812 */ /* 0x000fe400078ec0ff */
[----:B------:R-:W1:Y:S04]  /*c760*/  LDS.128 R12, [R35+0x6100] ;  /* 0x00610000230c7984 */ /* 0x000e680000000c00 */
[----:B------:R-:W2:Y:S01]  /*c770*/  LDS.128 R8, [R32+0x6100] ;  /* 0x0061000020087984 */ /* 0x000ea20000000c00 */
[C---:B-1----:R-:W-:Y:S01]  /*c780*/  IMAD.U32 R19, R12.reuse, 0x10000, RZ ;  /* 0x000100000c137824 */ /* 0x042fe200078e00ff */
[----:B------:R-:W-:Y:S01]  /*c790*/  LOP3.LUT R22, R12, 0xffff0000, RZ, 0xc0, !PT ;  /* 0xffff00000c167812 */ /* 0x000fe200078ec0ff */
[----:B------:R-:W-:Y:S01]  /*c7a0*/  IMAD.U32 R16, R14, 0x10000, RZ ;  /* 0x000100000e107824 */ /* 0x000fe200078e00ff */
[----:B------:R-:W-:Y:S01]  /*c7b0*/  SHF.L.U32 R23, R13, 0x10, RZ ;  /* 0x000000100d177819 */ /* 0x000fe200000006ff */
[----:B------:R-:W-:Y:S01]  /*c7c0*/  IMAD.U32 R26, R15, 0x10000, RZ ;  /* 0x000100000f1a7824 */ /* 0x000fe200078e00ff */
[----:B------:R-:W-:Y:S01]  /*c7d0*/  LOP3.LUT R29, R13, 0xffff0000, RZ, 0xc0, !PT ;  /* 0xffff00000d1d7812 */ /* 0x000fe200078ec0ff */
[----:B------:R-:W-:Y:S01]  /*c7e0*/  IMAD.U32 R13, R41, 0x10000, RZ ;  /* 0x00010000290d7824 */ /* 0x000fe200078e00ff */
[----:B--2---:R-:W-:Y:S01]  /*c7f0*/  SHF.L.U32 R12, R10, 0x10, RZ ;  /* 0x000000100a0c7819 */ /* 0x004fe200000006ff */
[----:B------:R-:W-:Y:S01]  /*c800*/  IMAD.U32 R20, R11, 0x10000, RZ ;  /* 0x000100000b147824 */ /* 0x000fe200078e00ff */
[----:B------:R-:W-:Y:S01]  /*c810*/  LOP3.LUT R18, R14, 0xffff0000, RZ, 0xc0, !PT ;  /* 0xffff00000e127812 */ /* 0x000fe200078ec0ff */
[C---:B------:R-:W-:Y:S01]  /*c820*/  IMAD.U32 R14, R8.reuse, 0x10000, RZ ;  /* 0x00010000080e7824 */ /* 0x040fe200078e00ff */
[----:B------:R-:W-:Y:S01]  /*c830*/  LOP3.LUT R28, R15, 0xffff0000, RZ, 0xc0, !PT ;  /* 0xffff00000f1c7812 */ /* 0x000fe200078ec0ff */
[----:B------:R-:W-:Y:S01]  /*c840*/  IMAD.U32 R21, R9, 0x10000, RZ ;  /* 0x0001000009157824 */ /* 0x000fe200078e00ff */
[----:B------:R-:W-:Y:S01]  /*c850*/  LOP3.LUT R15, R8, 0xffff0000, RZ, 0xc0, !PT ;  /* 0xffff0000080f7812 */ /* 0x000fe200078ec0ff */
[-C--:B------:R-:W-:Y:S01]  /*c860*/  FMUL.FTZ R8, R13, R12.reuse ;  /* 0x0000000c0d087220 */ /* 0x080fe20000410000 */
[----:B------:R-:W-:Y:S01]  /*c870*/  LOP3.LUT R10, R10, 0xffff0000, RZ, 0xc0, !PT ;  /* 0xffff00000a0a7812 */ /* 0x000fe200078ec0ff */
[----:B------:R-:W-:Y:S01]  /*c880*/  FMUL.FTZ R12, R7, R12 ;  /* 0x0000000c070c7220 */ /* 0x000fe20000410000 */
[----:B------:R-:W-:Y:S01]  /*c890*/  LOP3.LUT R24, R11, 0xffff0000, RZ, 0xc0, !PT ;  /* 0xffff00000b187812 */ /* 0x000fe200078ec0ff */
[----:B------:R-:W-:Y:S01]  /*c8a0*/  FFMA.FTZ R37, R7, R16, -R8 ;  /* 0x0000001007257223 */ /* 0x000fe20000010808 */
[----:B------:R-:W-:Y:S01]  /*c8b0*/  LOP3.LUT R7, R45, 0xffff0000, RZ, 0xc0, !PT ;  /* 0xffff00002d077812 */ /* 0x000fe200078ec0ff */
[----:B------:R-:W-:Y:S01]  /*c8c0*/  FMUL.FTZ R11, R6, R10 ;  /* 0x0000000a060b7220 */ /* 0x000fe20000410000 */
[----:B------:R-:W-:Y:S01]  /*c8d0*/  SHF.L.U32 R8, R49, 0x10, RZ ;  /* 0x0000001031087819 */ /* 0x000fe200000006ff */
[----:B------:R-:W-:Y:S01]  /*c8e0*/  FFMA.FTZ R36, R13, R16, R12 ;  /* 0x000000100d247223 */ /* 0x000fe2000001000c */
[----:B------:R-:W-:Y:S01]  /*c8f0*/  LOP3.LUT R25, R9, 0xffff0000, RZ, 0xc0, !PT ;  /* 0xffff000009197812 */ /* 0x000fe200078ec0ff */
[----:B------:R-:W-:Y:S01]  /*c900*/  FMUL.FTZ R10, R7, R10 ;  /* 0x0000000a070a7220 */ /* 0x000fe20000410000 */
[C---:B------:R-:W-:Y:S01]  /*c910*/  LOP3.LUT R12, R42.reuse, 0xffff0000, RZ, 0xc0, !PT ;  /* 0xffff00002a0c7812 */ /* 0x040fe200078ec0ff */
[----:B------:R-:W-:-:S02]  /*c920*/  IMAD.U32 R9, R42, 0x10000, RZ ;  /* 0x000100002a097824 */ /* 0x000fc400078e00ff */
[----:B------:R-:W-:Y:S02]  /*c930*/  FFMA.FTZ R34, R7, R18, -R11 ;  /* 0x0000001207227223 */ /* 0x000fe4000001080b */
[----:B------:R-:W-:Y:S02]  /*c940*/  FMUL.FTZ R11, R8, R14 ;  /* 0x0000000e080b7220 */ /* 0x000fe40000410000 */
[----:B------:R-:W-:Y:S01]  /*c950*/  FFMA.FTZ R33, R6, R18, R10 ;  /* 0x0000001206217223 */ /* 0x000fe2000001000a */
[----:B------:R-:W-:Y:S01]  /*c960*/  LOP3.LUT R6, R49, 0xffff0000, RZ, 0xc0, !PT ;  /* 0xffff000031067812 */ /* 0x000fe200078ec0ff */
[C---:B------:R-:W-:Y:S01]  /*c970*/  FMUL.FTZ R7, R9.reuse, R14 ;  /* 0x0000000e09077220 */ /* 0x040fe20000410000 */
[----:B------:R-:W-:Y:S01]  /*c980*/  SHF.L.U32 R10, R44, 0x10, RZ ;  /* 0x000000102c0a7819 */ /* 0x000fe200000006ff */
[----:B------:R-:W-:Y:S01]  /*c990*/  FFMA.FTZ R30, R9, R19, R11 ;  /* 0x00000013091e7223 */ /* 0x000fe2000001000b */
[----:B------:R-:W-:Y:S01]  /*c9a0*/  F2FP.BF16.PACK_AB R14, R34, R37 ;  /* 0x00000025220e723e */ /* 0x000fe200000010ff */
[----:B------:R-:W-:-:S02]  /*c9b0*/  FFMA.FTZ R31, R8, R19, -R7 ;  /* 0x00000013081f7223 */ /* 0x000fc40000010807 */
[-C--:B------:R-:W-:Y:S02]  /*c9c0*/  FMUL.FTZ R9, R12, R15.reuse ;  /* 0x0000000f0c097220 */ /* 0x080fe40000410000 */
[----:B------:R-:W-:Y:S02]  /*c9d0*/  IMAD.U32 R7, R43, 0x10000, RZ ;  /* 0x000100002b077824 */ /* 0x000fe400078e00ff */
[----:B------:R-:W-:Y:S02]  /*c9e0*/  FMUL.FTZ R13, R6, R15 ;  /* 0x0000000f060d7220 */ /* 0x000fe40000410000 */
[----:B------:R-:W-:Y:S02]  /*c9f0*/  IMAD.U32 R8, R50, 0x10000, RZ ;  /* 0x0001000032087824 */ /* 0x000fe400078e00ff */
[----:B------:R-:W-:Y:S02]  /*ca00*/  FFMA.FTZ R27, R6, R22, -R9 ;  /* 0x00000016061b7223 */ /* 0x000fe40000010809 */
[----:B------:R-:W-:-:S02]  /*ca10*/  FMUL.FTZ R11, R7, R21 ;  /* 0x00000015070b7220 */ /* 0x000fc40000410000 */
[----:B------:R-:W-:Y:S02]  /*ca20*/  FFMA.FTZ R22, R12, R22, R13 ;  /* 0x000000160c167223 */ /* 0x000fe4000001000d */
[----:B------:R-:W-:Y:S02]  /*ca30*/  IMAD.U32 R6, R46, 0x10000, RZ ;  /* 0x000100002e067824 */ /* 0x000fe400078e00ff */
[----:B------:R-:W-:Y:S02]  /*ca40*/  FMUL.FTZ R9, R8, R21 ;  /* 0x0000001508097220 */ /* 0x000fe40000410000 */
        /* <DEDUP_REMOVED lines=14> */
[-C--:B------:R-:W-:Y:S02]  /*cb30*/  FFMA.FTZ R13, R9, R29.reuse, -R13 ;  /* 0x0000001d090d7223 */ /* 0x080fe4000001080d */
        /* <DEDUP_REMOVED lines=12> */
.L_x_137:
[----:B------:R-:W-:Y:S05]  /*cc00*/  BSYNC B0 ;  /* 0x0000000000007941 */ /* 0x000fea0003800000 */
.L_x_136:
[----:B------:R-:W-:-:S04]  /*cc10*/  IADD3 R6, R66, 0x20, RZ ;  /* 0x0000002042067810 */ /* 0x000fc80007ffe0ff */
[----:B------:R-:W-:-:S13]  /*cc20*/  ISETP.GE.AND P0, PT, R6, c[0x0][0x27c], PT ;  /* 0x00009f0006007a0c */ /* 0x000fda0003f06270 */
[----:B------:R-:W-:Y:S05]  /*cc30*/  @P0 BRA `(.L_x_115) ;  /* 0x000006c000000947 */ /* 0x000fea0003800000 */
[----:B-1----:R-:W-:Y:S01]  /*cc40*/  SHF.R.S32.HI R12, RZ, 0x1f, R6 ;  /* 0x0000001fff0c7819 */ /* 0x002fe20000011406 */
[----:B------:R-:W-:Y:S01]  /*cc50*/  IMAD.MOV.U32 R13, RZ, RZ, c[0x0][0x27c] ;  /* 0x00009f00ff0d7624 */ /* 0x000fe200078e00ff */
[----:B------:R-:W-:Y:S02]  /*cc60*/  SHF.R.S32.HI R7, RZ, 0x1f, R17 ;  /* 0x0000001fff077819 */ /* 0x000fe40000011411 */
[-C--:B------:R-:W-:Y:S02]  /*cc70*/  LEA.HI R9, R17, R17.reuse, RZ, 0x1 ;  /* 0x0000001111097211 */ /* 0x080fe400078f08ff */
[CC--:B------:R-:W-:Y:S02]  /*cc80*/  LEA.HI R8, R12.reuse, R6.reuse, RZ, 0x3 ;  /* 0x000000060c087211 */ /* 0x0c0fe400078f18ff */
[----:B------:R-:W-:Y:S02]  /*cc90*/  LEA.HI R12, R12, R6, RZ, 0x5 ;  /* 0x000000060c0c7211 */ /* 0x000fe400078f28ff */
[----:B------:R-:W-:-:S02]  /*cca0*/  LEA.HI R6, R7, R17, RZ, 0x3 ;  /* 0x0000001107067211 */ /* 0x000fc400078f18ff */
[C---:B------:R-:W-:Y:S01]  /*ccb0*/  LOP3.LUT R7, R9.reuse, 0x7fffffe, RZ, 0xc0, !PT ;  /* 0x07fffffe09077812 */ /* 0x040fe200078ec0ff */
[----:B------:R-:W-:Y:S01]  /*ccc0*/  IMAD.SHL.U32 R9, R9, 0x20, RZ ;  /* 0x0000002009097824 */ /* 0x000fe200078e00ff */
[----:B------:R-:W-:Y:S01]  /*ccd0*/  SHF.R.S32.HI R11, RZ, 0x3, R8 ;  /* 0x00000003ff0b7819 */ /* 0x000fe20000011408 */
[----:B------:R-:W-:Y:S01]  /*cce0*/  IMAD.SHL.U32 R10, R6, 0x20, RZ ;  /* 0x00000020060a7824 */ /* 0x000fe200078e00ff */
[----:B------:R-:W-:Y:S02]  /*ccf0*/  IADD3 R16, R17, -R7, RZ ;  /* 0x8000000711107210 */ /* 0x000fe40007ffe0ff */
[----:B------:R-:W-:Y:S02]  /*cd00*/  LOP3.LUT R6, R9, 0xc0, RZ, 0xc0, !PT ;  /* 0x000000c009067812 */ /* 0x000fe400078ec0ff */
[----:B------:R-:W-:Y:S01]  /*cd10*/  LEA.HI R7, R13, R11, RZ, 0x1d ;  /* 0x0000000b0d077211 */ /* 0x000fe200078fe8ff */
[----:B------:R-:W-:Y:S01]  /*cd20*/  IMAD.SHL.U32 R11, R12, 0x80, RZ ;  /* 0x000000800c0b7824 */ /* 0x000fe200078e00ff */
[----:B------:R-:W-:-:S02]  /*cd30*/  LOP3.LUT R9, R10, 0xffffff00, RZ, 0xc0, !PT ;  /* 0xffffff000a097812 */ /* 0x000fc400078ec0ff */
[----:B------:R-:W-:Y:S02]  /*cd40*/  LOP3.LUT R10, R6, 0x18, R8, 0xf8, !PT ;  /* 0x00000018060a7812 */ /* 0x000fe400078ef808 */
[----:B------:R-:W-:Y:S01]  /*cd50*/  SHF.R.U32.HI R12, RZ, 0x3, R6 ;  /* 0x00000003ff0c7819 */ /* 0x000fe20000011606 */
[----:B------:R-:W-:Y:S01]  /*cd60*/  IMAD R16, R16, 0x20, R9 ;  /* 0x0000002010107824 */ /* 0x000fe200078e0209 */
[----:B------:R-:W-:Y:S02]  /*cd70*/  SHF.R.S32.HI R8, RZ, 0x1f, R7 ;  /* 0x0000001fff087819 */ /* 0x000fe40000011407 */
[----:B------:R-:W-:Y:S01]  /*cd80*/  LOP3.LUT R9, R10, R12, RZ, 0x3c, !PT ;  /* 0x0000000c0a097212 */ /* 0x000fe200078e3cff */
[----:B------:R-:W-:Y:S01]  /*cd90*/  IMAD.SHL.U32 R10, R7, 0x8, RZ ;  /* 0x00000008070a7824 */ /* 0x000fe200078e00ff */
[----:B------:R-:W-:Y:S02]  /*cda0*/  LEA.HI R7, R8, R7, RZ, 0x2 ;  /* 0x0000000708077211 */ /* 0x000fe400078f10ff */
[----:B------:R-:W-:-:S02]  /*cdb0*/  LOP3.LUT R11, R11, 0x7ffff000, RZ, 0xc0, !PT ;  /* 0x7ffff0000b0b7812 */ /* 0x000fc400078ec0ff */
[----:B------:R-:W-:Y:S02]  /*cdc0*/  LOP3.LUT R8, R6, 0x18, R10, 0xf8, !PT ;  /* 0x0000001806087812 */ /* 0x000fe400078ef80a */
[----:B------:R-:W-:Y:S02]  /*cdd0*/  SHF.L.U32 R6, R7, 0xa, RZ ;  /* 0x0000000a07067819 */ /* 0x000fe400000006ff */
        /* <DEDUP_REMOVED lines=37> */
[-C--:B------:R-:W-:Y:S02]  /*d030*/  FFMA.FTZ R33, R7, R17.reuse, -R11 ;  /* 0x0000001107217223 */ /* 0x080fe4000001080b */
[-C--:B------:R-:W-:Y:S02]  /*d040*/  FMUL.FTZ R11, R8, R14.reuse ;  /* 0x0000000e080b7220 */ /* 0x080fe40000410000 */
        /* <DEDUP_REMOVED lines=9> */
[C---:B------:R-:W-:Y:S02]  /*d0e0*/  FMUL.FTZ R13, R6.reuse, R15 ;  /* 0x0000000f060d7220 */ /* 0x040fe40000410000 */
[----:B------:R-:W-:Y:S02]  /*d0f0*/  IMAD.U32 R8, R63, 0x10000, RZ ;  /* 0x000100003f087824 */ /* 0x000fe400078e00ff */
[----:B------:R-:W-:Y:S02]  /*d100*/  FFMA.FTZ R26, R6, R21, -R9 ;  /* 0x00000015061a7223 */ /* 0x000fe40000010809 */
[----:B------:R-:W-:-:S02]  /*d110*/  FMUL.FTZ R11, R7, R20 ;  /* 0x00000014070b7220 */ /* 0x000fc40000410000 */
[----:B------:R-:W-:Y:S02]  /*d120*/  FFMA.FTZ R21, R12, R21, R13 ;  /* 0x000000150c157223 */ /* 0x000fe4000001000d */
[C---:B------:R-:W-:Y:S02]  /*d130*/  IMAD.U32 R6, R61.reuse, 0x10000, RZ ;  /* 0x000100003d067824 */ /* 0x040fe400078e00ff */
[----:B------:R-:W-:Y:S02]  /*d140*/  FMUL.FTZ R9, R8, R20 ;  /* 0x0000001408097220 */ /* 0x000fe40000410000 */
[-C--:B------:R-:W-:Y:S02]  /*d150*/  FMUL.FTZ R12, R10, R19.reuse ;  /* 0x000000130a0c7220 */ /* 0x080fe40000410000 */
[-C--:B------:R-:W-:Y:S01]  /*d160*/  FFMA.FTZ R20, R8, R22.reuse, -R11 ;  /* 0x0000001608147223 */ /* 0x080fe2000001080b */
[----:B------:R-:W-:Y:S01]  /*d170*/  LOP3.LUT R8, R61, 0xffff0000, RZ, 0xc0, !PT ;  /* 0xffff00003d087812 */ /* 0x000fe200078ec0ff */
[----:B------:R-:W-:Y:S01]  /*d180*/  FFMA.FTZ R18, R7, R22, R9 ;  /* 0x0000001607127223 */ /* 0x000fe20000010009 */
[----:B------:R-:W-:Y:S01]  /*d190*/  LOP3.LUT R7, R57, 0xffff0000, RZ, 0xc0, !PT ;  /* 0xffff000039077812 */ /* 0x000fe200078ec0ff */
[C---:B------:R-:W-:Y:S01]  /*d1a0*/  FMUL.FTZ R11, R6.reuse, R19 ;  /* 0x00000013060b7220 */ /* 0x040fe20000410000 */
        /* <DEDUP_REMOVED lines=21> */
.L_x_115:
[----:B------:R-:W-:Y:S05]  /*d300*/  BSYNC B2 ;  /* 0x0000000000027941 */ /* 0x000fea0003800000 */
.L_x_99:
[----:B-1----:R-:W-:Y:S01]  /*d310*/  IMAD R8, R70, c[0x0][0x208], RZ ;  /* 0x0000820046087a24 */ /* 0x002fe200078e02ff */
[----:B------:R-:W-:-:S04]  /*d320*/  DEPBAR.LE SB0, 0x0 ;  /* 0x000080000000791a */ /* 0x000fc80000000000 */
[----:B------:R-:W-:Y:S01]  /*d330*/  IMAD.WIDE.U32 R6, R251, c[0x0][0x208], RZ ;  /* 0x00008200fb067a25 */ /* 0x000fe200078e00ff */
[C---:B------:R-:W-:Y:S02]  /*d340*/  ISETP.GE.AND P2, PT, R176.reuse, c[0x0][0x1d4], PT ;  /* 0x00007500b0007a0c */ /* 0x040fe40003f46270 */
[----:B------:R-:W-:Y:S01]  /*d350*/  SHF.L.U32 R220, R3, 0x1, RZ ;  /* 0x0000000103dc7819 */ /* 0x000fe200000006ff */
[----:B------:R-:W-:Y:S01]  /*d360*/  IMAD R8, R251, c[0x0][0x20c], R8 ;  /* 0x00008300fb087a24 */ /* 0x000fe200078e0208 */
[----:B------:R-:W-:Y:S01]  /*d370*/  BAR.SYNC.DEFER_BLOCKING 0x0 ;  /* 0x0000000000007b1d */ /* 0x000fe20000010000 */
[----:B------:R-:W-:Y:S01]  /*d380*/  IMAD.WIDE R14, R176, 0x2, RZ ;  /* 0x00000002b00e7825 */ /* 0x000fe200078e02ff */
[----:B------:R-:W-:Y:S02]  /*d390*/  SHF.L.U32 R224, R0, 0x1, RZ ;  /* 0x0000000100e07819 */ /* 0x000fe400000006ff */
[----:B------:R-:W-:Y:S01]  /*d3a0*/  IADD3 R7, R7, R8, RZ ;  /* 0x0000000807077210 */ /* 0x000fe20007ffe0ff */
[----:B------:R-:W-:Y:S01]  /*d3b0*/  IMAD R8, R71, c[0x0][0x218], RZ ;  /* 0x0000860047087a24 */ /* 0x000fe200078e02ff */
[----:B------:R-:W-:-:S02]  /*d3c0*/  LEA R0, R2, R220, 0x1 ;  /* 0x000000dc02007211 */ /* 0x000fc400078e08ff */
[----:B------:R-:W-:Y:S01]  /*d3d0*/  LEA R225, R4, R224, 0x1 ;  /* 0x000000e004e17211 */ /* 0x000fe200078e08ff */
[----:B------:R-:W-:Y:S01]  /*d3e0*/  IMAD.WIDE.U32 R6, R248, c[0x0][0x218], R6 ;  /* 0x00008600f8067a25 */ /* 0x000fe200078e0006 */
[----:B------:R-:W-:Y:S02]  /*d3f0*/  SHF.L.U32 R226, R226, 0x1, RZ ;  /* 0x00000001e2e27819 */ /* 0x000fe400000006ff */
[----:B------:R-:W-:Y:S01]  /*d400*/  P2R R34, PR, RZ, 0x8 ;  /* 0x00000008ff227803 */ /* 0x000fe20000000000 */
[----:B------:R-:W-:Y:S01]  /*d410*/  IMAD R8, R248, c[0x0][0x21c], R8 ;  /* 0x00008700f8087a24 */ /* 0x000fe200078e0208 */
[----:B------:R-:W-:Y:S02]  /*d420*/  IADD3 R6, P0, R74, R6, RZ ;  /* 0x000000064a067210 */ /* 0x000fe40007f1e0ff */
[----:B------:R-:W-:Y:S02]  /*d430*/  SHF.R.S32.HI R161, RZ, 0x1f, R176 ;  /* 0x0000001fffa17819 */ /* 0x000fe400000114b0 */
[----:B------:R-:W-:-:S02]  /*d440*/  IADD3.X R8, R72, R7, R8, P0, !PT ;  /* 0x0000000748087210 */ /* 0x000fc400007fe408 */
[----:B------:R-:W-:-:S04]  /*d450*/  LEA R7, P0, R6, c[0x0][0x1f8], 0x1 ;  /* 0x00007e0006077a11 */ /* 0x000fc800078008ff */
[----:B------:R-:W-:Y:S01]  /*d460*/  LEA.HI.X R6, R6, c[0x0][0x1fc], R8, 0x1, P0 ;  /* 0x00007f0006067a11 */ /* 0x000fe200000f0c08 */
[----:B------:R-:W1:Y:S04]  /*d470*/  SHFL.IDX PT, R13, R7, RZ, 0x1c1f ;  /* 0x001c1fff070d7589 */ /* 0x000e6800000e0000 */
[----:B------:R2:W3:Y:S04]  /*d480*/  SHFL.IDX PT, R11, R7, 0x1, 0x1c1f ;  /* 0x003c1f00070b7f89 */ /* 0x0004e800000e0000 */
[----:B------:R-:W4:Y:S04]  /*d490*/  SHFL.IDX PT, R12, R6, RZ, 0x1c1f ;  /* 0x001c1fff060c7589 */ /* 0x000f2800000e0000 */
[----:B------:R5:W5:Y:S04]  /*d4a0*/  SHFL.IDX PT, R10, R6, 0x1, 0x1c1f ;  /* 0x003c1f00060a7f89 */ /* 0x000b6800000e0000 */
[----:B------:R-:W-:Y:S04]  /*d4b0*/  LDSM.16.M88.4 R20, [R220+0x3100] ;  /* 0x00310000dc14783b */ /* 0x000fe80000000200 */
[----:B------:R-:W-:Y:S01]  /*d4c0*/  LDSM.16.M88.4 R52, [R220+0x3500] ;  /* 0x00350000dc34783b */ /* 0x000fe20000000200 */
[----:B-1----:R-:W-:-:S03]  /*d4d0*/  IADD3 R32, P1, R13, R14, RZ ;  /* 0x0000000e0d207210 */ /* 0x002fc60007f3e0ff */
[----:B------:R-:W-:Y:S01]  /*d4e0*/  LDSM.16.M88.4 R48, [R220+0x3900] ;  /* 0x00390000dc30783b */ /* 0x000fe20000000200 */
[----:B--2---:R-:W-:Y:S02]  /*d4f0*/  SHF.R.S32.HI R7, RZ, 0x1f, R69 ;  /* 0x0000001fff077819 */ /* 0x004fe40000011445 */
[----:B---3--:R-:W-:Y:S01]  /*d500*/  IADD3 R28, P0, R14, R11, RZ ;  /* 0x0000000b0e1c7210 */ /* 0x008fe20007f1e0ff */
[----:B------:R-:W-:Y:S01]  /*d510*/  LDSM.16.M88.4 R44, [R220+0x3d00] ;  /* 0x003d0000dc2c783b */ /* 0x000fe20000000200 */
[----:B------:R-:W-:Y:S02]  /*d520*/  LEA.HI R7, R7, R69, RZ, 0x3 ;  /* 0x0000004507077211 */ /* 0x000fe400078f18ff */
[----:B----4-:R-:W-:Y:S01]  /*d530*/  IADD3.X R33, R12, R15, RZ, P1, !PT ;  /* 0x0000000f0c217210 */ /* 0x010fe20000ffe4ff */
[----:B------:R-:W-:Y:S01]  /*d540*/  LDSM.16.M88.4 R56, [R0+0x3100] ;  /* 0x003100000038783b */ /* 0x000fe20000000200 */
[----:B-----5:R-:W-:Y:S02]  /*d550*/  SHF.R.S32.HI R6, RZ, 0x1f, R68 ;  /* 0x0000001fff067819 */ /* 0x020fe40000011444 */
[----:B------:R-:W-:Y:S01]  /*d560*/  LOP3.LUT R240, R7, 0xfffffff8, RZ, 0xc0, !PT ;  /* 0xfffffff807f07812 */ /* 0x000fe200078ec0ff */
[----:B------:R-:W-:Y:S01]  /*d570*/  LDSM.16.M88.4 R80, [R0+0x3500] ;  /* 0x003500000050783b */ /* 0x000fe20000000200 */
[----:B------:R-:W-:-:S02]  /*d580*/  LEA.HI R6, R6, R68, RZ, 0x3 ;  /* 0x0000004406067211 */ /* 0x000fc400078f18ff */
[----:B------:R-:W-:Y:S01]  /*d590*/  IADD3.X R29, R15, R10, RZ, P0, !PT ;  /* 0x0000000a0f1d7210 */ /* 0x000fe200007fe4ff */
[----:B------:R-:W-:Y:S01]  /*d5a0*/  IMAD.WIDE R8, R240, 0x2, RZ ;  /* 0x00000002f0087825 */ /* 0x000fe200078e02ff */
[----:B------:R-:W-:Y:S01]  /*d5b0*/  LOP3.LUT R241, R6, 0xfffffff8, RZ, 0xc0, !PT ;  /* 0xfffffff806f17812 */ /* 0x000fe200078ec0ff */
[----:B------:R-:W-:Y:S01]  /*d5c0*/  LDSM.16.M88.4 R100, [R0+0x3900] ;  /* 0x003900000064783b */ /* 0x000fe20000000200 */
[----:B------:R-:W-:Y:S02]  /*d5d0*/  SHF.R.S32.HI R160, RZ, 0x1f, R240 ;  /* 0x0000001fffa07819 */ /* 0x000fe400000114f0 */
[----:B------:R-:W-:Y:S01]  /*d5e0*/  IADD3 R30, P1, R13, R8, RZ ;  /* 0x000000080d1e7210 */ /* 0x000fe20007f3e0ff */
[----:B------:R-:W-:Y:S01]  /*d5f0*/  IMAD.WIDE R6, R241, 0x2, RZ ;  /* 0x00000002f1067825 */ /* 0x000fe200078e02ff */
[----:B------:R-:W-:Y:S01]  /*d600*/  IADD3 R26, P0, R8, R11, RZ ;  /* 0x0000000b081a7210 */ /* 0x000fe20007f1e0ff */
[----:B------:R1:W-:Y:S01]  /*d610*/  LDSM.16.M88.4 R104, [R0+0x3d00] ;  /* 0x003d00000068783b */ /* 0x0003e20000000200 */
[----:B------:R-:W-:-:S02]  /*d620*/  IADD3.X R31, R12, R9, RZ, P1, !PT ;  /* 0x000000090c1f7210 */ /* 0x000fc40000ffe4ff */
[----:B------:R-:W-:Y:S01]  /*d630*/  IADD3.X R27, R9, R10, RZ, P0, !PT ;  /* 0x0000000a091b7210 */ /* 0x000fe200007fe4ff */
[----:B------:R-:W-:Y:S01]  /*d640*/  LDSM.16.M88.4 R40, [R225+0x6100] ;  /* 0x00610000e128783b */ /* 0x000fe20000000200 */
[----:B------:R-:W-:Y:S02]  /*d650*/  IADD3 R24, P1, R13, R6, RZ ;  /* 0x000000060d187210 */ /* 0x000fe40007f3e0ff */
[----:B------:R-:W-:Y:S01]  /*d660*/  IADD3 R6, P0, R6, R11, RZ ;  /* 0x0000000b06067210 */ /* 0x000fe20007f1e0ff */
[----:B------:R-:W-:Y:S01]  /*d670*/  LDSM.16.M88.4 R16, [R225+0x7100] ;  /* 0x00710000e110783b */ /* 0x000fe20000000200 */
[----:B------:R-:W-:Y:S02]  /*d680*/  IADD3.X R25, R12, R7, RZ, P1, !PT ;  /* 0x000000070c197210 */ /* 0x000fe40000ffe4ff */
[----:B------:R-:W-:Y:S01]  /*d690*/  IADD3.X R7, R7, R10, RZ, P0, !PT ;  /* 0x0000000a07077210 */ /* 0x000fe200007fe4ff */
[----:B------:R-:W2:Y:S01]  /*d6a0*/  LDSM.16.M88.4 R12, [R224+0x6100] ;  /* 0x00610000e00c783b */ /* 0x000ea20000000200 */
[----:B------:R-:W-:-:S02]  /*d6b0*/  ISETP.LT.OR P0, PT, R67, 0x1, P2 ;  /* 0x000000014300780c */ /* 0x000fc40001701670 */
[----:B------:R-:W-:Y:S01]  /*d6c0*/  ISETP.GE.AND P1, PT, R69, c[0x0][0x1d4], PT ;  /* 0x0000750045007a0c */ /* 0x000fe20003f26270 */
[----:B------:R-:W3:Y:S01]  /*d6d0*/  LDSM.16.M88.4 R8, [R224+0x7100] ;  /* 0x00710000e008783b */ /* 0x000ee20000000200 */
[----:B------:R-:W-:Y:S02]  /*d6e0*/  ISETP.LT.OR P2, PT, R67, 0x21, P2 ;  /* 0x000000214300780c */ /* 0x000fe40001741670 */
[----:B------:R-:W-:Y:S02]  /*d6f0*/  SHF.R.S32.HI R157, RZ, 0x1f, R241 ;  /* 0x0000001fff9d7819 */ /* 0x000fe400000114f1 */
[----:B-1----:R-:W-:-:S05]  /*d700*/  IADD3 R0, R220, 0x3100, RZ ;  /* 0x00003100dc007810 */ /* 0x002fca0007ffe0ff */
[----:B------:R-:W-:Y:S01]  /*d710*/  @!PT LDS RZ, [RZ] ;  /* 0x00000000fffff984 */ /* 0x000fe20000000800 */
[----:B------:R-:W-:Y:S01]  /*d720*/  @!PT LDS RZ, [RZ] ;  /* 0x00000000fffff984 */ /* 0x000fe20000000800 */
[----:B------:R-:W-:Y:S01]  /*d730*/  @!PT LDS RZ, [RZ] ;  /* 0x00000000fffff984 */ /* 0x000fe20000000800 */
[----:B------:R1:W-:Y:S01]  /*d740*/  LDGSTS.E.BYPASS.LTC128B.128 [R226+0x100], [R32.64], !P0 ;  /* 0x0010000020e27fae */ /* 0x0003e2000c101d46 */
[C---:B------:R-:W-:Y:S02]  /*d750*/  ISETP.LT.OR P0, PT, R67.reuse, 0x1, P1 ;  /* 0x000000014300780c */ /* 0x040fe40000f01670 */
[----:B------:R-:W-:Y:S02]  /*d760*/  ISETP.LT.OR P1, PT, R67, 0x21, P1 ;  /* 0x000000214300780c */ /* 0x000fe40000f21670 */
[----:B------:R-:W-:-:S09]  /*d770*/  LEA R223, R2, R0, 0x1 ;  /* 0x0000000002df7211 */ /* 0x000fd200078e08ff */
[----:B------:R4:W-:Y:S01]  /*d780*/  LDGSTS.E.BYPASS.LTC128B.128 [R226+0x1100], [R30.64], !P0 ;  /* 0x011000001ee27fae */ /* 0x0009e2000c101d46 */
[----:B------:R-:W-:-:S04]  /*d790*/  ISETP.GE.AND P0, PT, R68, c[0x0][0x1d4], PT ;  /* 0x0000750044007a0c */ /* 0x000fc80003f06270 */
[C---:B------:R-:W-:Y:S02]  /*d7a0*/  ISETP.LT.OR P3, PT, R67.reuse, 0x1, P0 ;  /* 0x000000014300780c */ /* 0x040fe40000761670 */
[----:B------:R-:W-:Y:S01]  /*d7b0*/  ISETP.LT.OR P0, PT, R67, 0x21, P0 ;  /* 0x000000214300780c */ /* 0x000fe20000701670 */
[----:B--2---:R-:W-:Y:S10]  /*d7c0*/  HMMA.16816.F32.BF16 R76, R12, R22, RZ ;  /* 0x000000160c4c723c */ /* 0x004ff400000418ff */
[----:B------:R2:W-:Y:S01]  /*d7d0*/  LDGSTS.E.BYPASS.LTC128B.128 [R226+0x2100], [R24.64], !P3 ;  /* 0x0210000018e27fae */ /* 0x0005e2000d901d46 */
[----:B------:R-:W-:Y:S01]  /*d7e0*/  ISETP.NE.AND P3, PT, R34, RZ, PT ;  /* 0x000000ff2200720c */ /* 0x000fe20003f65270 */
[----:B---3--:R-:W-:Y:S02]  /*d7f0*/  HMMA.16816.F32.BF16 R92, R8, R52, RZ ;  /* 0x00000034085c723c */ /* 0x008fe400000418ff */
[----:B------:R4:W-:Y:S01]  /*d800*/  LDGSTS.E.BYPASS.LTC128B.128 [R226+0x900], [R28.64], !P2 ;  /* 0x009000001ce27fae */ /* 0x0009e2000d101d46 */
[----:B------:R-:W-:-:S03]  /*d810*/  ISETP.GE.AND P2, PT, R169, 0x41, PT ;  /* 0x00000041a900780c */ /* 0x000fc60003f46270 */
[----:B------:R2:W-:Y:S02]  /*d820*/  LDGSTS.E.BYPASS.LTC128B.128 [R226+0x1900], [R26.64], !P1 ;  /* 0x019000001ae27fae */ /* 0x0005e4000c901d46 */
[C---:B------:R-:W-:Y:S02]  /*d830*/  HMMA.16816.F32.BF16 R84, R8.reuse, R48, RZ ;  /* 0x000000300854723c */ /* 0x040fe400000418ff */
[----:B------:R3:W-:Y:S04]  /*d840*/  LDGSTS.E.BYPASS.LTC128B.128 [R226+0x2900], [R6.64], !P0 ;  /* 0x0290000006e27fae */ /* 0x0007e8000c101d46 */
[----:B------:R-:W-:Y:S02]  /*d850*/  LDSM.16.M88.4 R64, [R220+0x4100] ;  /* 0x00410000dc40783b */ /* 0x000fe40000000200 */
[C---:B------:R-:W-:Y:S02]  /*d860*/  HMMA.16816.F32.BF16 R68, R8.reuse, R44, RZ ;  /* 0x0000002c0844723c */ /* 0x040fe400000418ff */
[----:B------:R-:W5:Y:S04]  /*d870*/  LDSM.16.M88.4 R36, [R224+0x8100] ;  /* 0x00810000e024783b */ /* 0x000f680000000200 */
[----:B-1----:R-:W1:Y:S02]  /*d880*/  LDSM.16.M88.4 R32, [R224+0x9100] ;  /* 0x00910000e020783b */ /* 0x002e640000000200 */
[C---:B------:R-:W-:Y:S02]  /*d890*/  HMMA.16816.F32.BF16 R96, R8.reuse, R22, RZ ;  /* 0x000000160860723c */ /* 0x040fe400000418ff */
[----:B------:R-:W0:Y:S06]  /*d8a0*/  LDGDEPBAR ;  /* 0x00000000000079af */ /* 0x000e2c0000000000 */
[C---:B----4-:R-:W-:Y:S01]  /*d8b0*/  HMMA.16816.F32.BF16 R28, R8.reuse, R20, RZ ;  /* 0x00000014081c723c */ /* 0x050fe200000418ff */
[----:B--2---:R-:W-:Y:S07]  /*d8c0*/  LDSM.16.M88.4 R24, [R225+0x9100] ;  /* 0x00910000e118783b */ /* 0x004fee0000000200 */
[C---:B------:R-:W-:Y:S08]  /*d8d0*/  HMMA.16816.F32.BF16 R88, R8.reuse, R54, RZ ;  /* 0x000000360858723c */ /* 0x040ff000000418ff */
[C---:B------:R-:W-:Y:S08]  /*d8e0*/  HMMA.16816.F32.BF16 R72, R8.reuse, R50, RZ ;  /* 0x000000320848723c */ /* 0x040ff000000418ff */
[----:B------:R-:W-:Y:S08]  /*d8f0*/  HMMA.16816.F32.BF16 R60, R8, R46, RZ ;  /* 0x0000002e083c723c */ /* 0x000ff000000418ff */
[C---:B------:R-:W-:Y:S08]  /*d900*/  HMMA.16816.F32.BF16 R8, R12.reuse, R20, RZ ;  /* 0x000000140c08723c */ /* 0x040ff000000418ff */
[C---:B------:R-:W-:Y:S08]  /*d910*/  HMMA.16816.F32.BF16 R20, R12.reuse, R52, RZ ;  /* 0x000000340c14723c */ /* 0x040ff000000418ff */
[----:B------:R-:W-:Y:S01]  /*d920*/  HMMA.16816.F32.BF16 R116, R12, R54, RZ ;  /* 0x000000360c74723c */ /* 0x000fe200000418ff */
[----:B------:R-:W-:Y:S07]  /*d930*/  LDSM.16.M88.4 R52, [R223+0x1000] ;  /* 0x00100000df34783b */ /* 0x000fee0000000200 */
[----:B------:R-:W-:Y:S08]  /*d940*/  HMMA.16816.F32.BF16 R8, R40, R56, R8 ;  /* 0x000000382808723c */ /* 0x000ff00000041808 */
[C---:B------:R-:W-:Y:S08]  /*d950*/  HMMA.16816.F32.BF16 R108, R12.reuse, R48, RZ ;  /* 0x000000300c6c723c */ /* 0x040ff000000418ff */
[C---:B------:R-:W-:Y:S01]  /*d960*/  HMMA.16816.F32.BF16 R128, R12.reuse, R50, RZ ;  /* 0x000000320c80723c */ /* 0x040fe200000418ff */
[----:B------:R-:W-:Y:S07]  /*d970*/  LDSM.16.M88.4 R48, [R223+0x2000] ;  /* 0x00200000df30783b */ /* 0x000fee0000000200 */
[C---:B------:R-:W-:Y:S08]  /*d980*/  HMMA.16816.F32.BF16 R112, R12.reuse, R44, RZ ;  /* 0x0000002c0c70723c */ /* 0x040ff000000418ff */
[----:B------:R-:W-:Y:S01]  /*d990*/  HMMA.16816.F32.BF16 R120, R12, R46, RZ ;  /* 0x0000002e0c78723c */ /* 0x000fe200000418ff */
[----:B------:R-:W-:Y:S07]  /*d9a0*/  LDSM.16.M88.4 R44, [R220+0x5100] ;  /* 0x00510000dc2c783b */ /* 0x000fee0000000200 */
[----:B------:R-:W-:Y:S01]  /*d9b0*/  HMMA.16816.F32.BF16 R12, R16, R56, R28 ;  /* 0x00000038100c723c */ /* 0x000fe2000004181c */
[----:B------:R-:W2:Y:S07]  /*d9c0*/  LDSM.16.M88.4 R28, [R225+0x8100] ;  /* 0x00810000e11c783b */ /* 0x000eae0000000200 */
[----:B-----5:R-:W-:Y:S08]  /*d9d0*/  HMMA.16816.F32.BF16 R8, R36, R64, R8 ;  /* 0x000000402408723c */ /* 0x020ff00000041808 */
[----:B------:R-:W-:Y:S08]  /*d9e0*/  HMMA.16816.F32.BF16 R132, R16, R82, R88 ;  /* 0x000000521084723c */ /* 0x000ff00000041858 */
[----:B------:R-:W-:Y:S01]  /*d9f0*/  HMMA.16816.F32.BF16 R88, R40, R80, R20 ;  /* 0x000000502858723c */ /* 0x000fe20000041814 */
[----:B------:R-:W4:Y:S07]  /*da00*/  LDSM.16.M88.4 R20, [R224+0xa100] ;  /* 0x00a10000e014783b */ /* 0x000f2e0000000200 */
[-C--:B------:R-:W-:Y:S08]  /*da10*/  HMMA.16816.F32.BF16 R96, R16, R58.reuse, R96 ;  /* 0x0000003a1060723c */ /* 0x080ff00000041860 */
[----:B------:R-:W-:Y:S08]  /*da20*/  HMMA.16816.F32.BF16 R76, R40, R58, R76 ;  /* 0x0000003a284c723c */ /* 0x000ff0000004184c */
[----:B-1----:R-:W-:Y:S01]  /*da30*/  HMMA.16816.F32.BF16 R56, R32, R64, R12 ;  /* 0x000000402038723c */ /* 0x002fe2000004180c */
[----:B------:R-:W-:Y:S07]  /*da40*/  LDSM.16.M88.4 R12, [R225+0xa100] ;  /* 0x00a10000e10c783b */ /* 0x000fee0000000200 */
[C---:B------:R-:W-:Y:S08]  /*da50*/  HMMA.16816.F32.BF16 R124, R16.reuse, R80, R92 ;  /* 0x00000050107c723c */ /* 0x040ff0000004185c */
[C---:B------:R-:W-:Y:S08]  /*da60*/  HMMA.16816.F32.BF16 R136, R16.reuse, R100, R84 ;  /* 0x000000641088723c */ /* 0x040ff00000041854 */
[C---:B------:R-:W-:Y:S08]  /*da70*/  HMMA.16816.F32.BF16 R144, R16.reuse, R104, R68 ;  /* 0x000000681090723c */ /* 0x040ff00000041844 */
[C---:B------:R-:W-:Y:S08]  /*da80*/  HMMA.16816.F32.BF16 R140, R16.reuse, R102, R72 ;  /* 0x00000066108c723c */ /* 0x040ff00000041848 */
[----:B------:R-:W-:Y:S01]  /*da90*/  HMMA.16816.F32.BF16 R148, R16, R106, R60 ;  /* 0x0000006a1094723c */ /* 0x000fe2000004183c */
[----:B------:R-:W1:Y:S07]  /*daa0*/  LDSM.16.M88.4 R16, [R224+0xb100] ;  /* 0x00b10000e010783b */ /* 0x000e6e0000000200 */
[-C--:B--2---:R-:W-:Y:S01]  /*dab0*/  HMMA.16816.F32.BF16 R68, R28, R52.reuse, R8 ;  /* 0x000000341c44723c */ /* 0x084fe20000041808 */
[----:B------:R-:W-:Y:S07]  /*dac0*/  LDSM.16.M88.4 R8, [R225+0xb100] ;  /* 0x00b10000e108783b */ /* 0x000fee0000000200 */
[----:B------:R-:W-:Y:S01]  /*dad0*/  HMMA.16816.F32.BF16 R60, R24, R52, R56 ;  /* 0x00000034183c723c */ /* 0x000fe20000041838 */
[----:B------:R-:W2:Y:S07]  /*dae0*/  LDSM.16.M88.4 R56, [R220+0x4500] ;  /* 0x00450000dc38783b */ /* 0x000eae0000000200 */
[----:B------:R-:W-:Y:S08]  /*daf0*/  HMMA.16816.F32.BF16 R76, R36, R66, R76 ;  /* 0x00000042244c723c */ /* 0x000ff0000004184c */
[----:B----4-:R-:W-:Y:S08]  /*db00*/  HMMA.16816.F32.BF16 R72, R20, R44, R68 ;  /* 0x0000002c1448723c */ /* 0x010ff00000041844 */
[----:B------:R-:W-:Y:S08]  /*db10*/  HMMA.16816.F32.BF16 R92, R40, R82, R116 ;  /* 0x00000052285c723c */ /* 0x000ff00000041874 */
[----:B------:R-:W-:Y:S08]  /*db20*/  HMMA.16816.F32.BF16 R80, R32, R66, R96 ;  /* 0x000000422050723c */ /* 0x000ff00000041860 */
[----:B-1----:R-:W-:Y:S01]  /*db30*/  HMMA.16816.F32.BF16 R64, R16, R44, R60 ;  /* 0x0000002c1040723c */ /* 0x002fe2000004183c */
[----:B------:R-:W1:Y:S07]  /*db40*/  LDSM.16.M88.4 R60, [R223+0x1400] ;  /* 0x00140000df3c783b */ /* 0x000e6e0000000200 */
[----:B------:R-:W-:Y:S08]  /*db50*/  HMMA.16816.F32.BF16 R68, R28, R54, R76 ;  /* 0x000000361c44723c */ /* 0x000ff0000004184c */
[----:B------:R-:W-:Y:S08]  /*db60*/  HMMA.16816.F32.BF16 R84, R12, R48, R72 ;  /* 0x000000300c54723c */ /* 0x000ff00000041848 */
[----:B------:R-:W-:Y:S08]  /*db70*/  HMMA.16816.F32.BF16 R76, R24, R54, R80 ;  /* 0x00000036184c723c */ /* 0x000ff00000041850 */
[----:B--2---:R-:W-:Y:S08]  /*db80*/  HMMA.16816.F32.BF16 R72, R36, R56, R88 ;  /* 0x000000382448723c */ /* 0x004ff00000041858 */
[----:B------:R-:W-:Y:S01]  /*db90*/  HMMA.16816.F32.BF16 R108, R40, R100, R108 ;  /* 0x00000064286c723c */ /* 0x000fe2000004186c */
[----:B------:R-:W-:-:S04]  /*dba0*/  FMUL.FTZ R0, R84, c[0x0][0x320] ;  /* 0x0000c80054007a20 */ /* 0x000fc80000410000 */
[----:B------:R2:W4:Y:S03]  /*dbb0*/  MUFU.TANH R155, R0 ;  /* 0x00000000009b7308 */ /* 0x0005260000002400 */
[C---:B------:R-:W-:Y:S08]  /*dbc0*/  HMMA.16816.F32.BF16 R112, R40.reuse, R104, R112 ;  /* 0x000000682870723c */ /* 0x040ff00000041870 */
[----:B------:R-:W-:Y:S01]  /*dbd0*/  HMMA.16816.F32.BF16 R128, R40, R102, R128 ;  /* 0x000000662880723c */ /* 0x000fe20000041880 */
[----:B--2---:R-:W-:-:S07]  /*dbe0*/  FMUL.FTZ R0, R85, c[0x0][0x320] ;  /* 0x0000c80055007a20 */ /* 0x004fce0000410000 */
[----:B------:R-:W-:Y:S01]  /*dbf0*/  HMMA.16816.F32.BF16 R120, R40, R106, R120 ;  /* 0x0000006a2878723c */ /* 0x000fe20000041878 */
[----:B------:R-:W2:Y:S01]  /*dc00*/  LDSM.16.M88.4 R40, [R220+0x5500] ;  /* 0x00550000dc28783b */ /* 0x000ea20000000200 */
[----:B------:R5:W1:Y:S06]  /*dc10*/  MUFU.TANH R154, R0 ;  /* 0x00000000009a7308 */ /* 0x000a6c0000002400 */
[----:B------:R-:W-:Y:S08]  /*dc20*/  HMMA.16816.F32.BF16 R80, R8, R48, R64 ;  /* 0x000000300850723c */ /* 0x000ff00000041840 */
[----:B------:R-:W-:Y:S01]  /*dc30*/  HMMA.16816.F32.BF16 R64, R20, R46, R68 ;  /* 0x0000002e1440723c */ /* 0x000fe20000041844 */
[----:B-----5:R-:W-:-:S04]  /*dc40*/  FMUL.FTZ R0, R86, c[0x0][0x320] ;  /* 0x0000c80056007a20 */ /* 0x020fc80000410000 */
[----:B------:R5:W1:Y:S03]  /*dc50*/  MUFU.TANH R153, R0 ;  /* 0x0000000000997308 */ /* 0x000a660000002400 */
[----:B------:R-:W-:Y:S08]  /*dc60*/  HMMA.16816.F32.BF16 R52, R32, R56, R124 ;  /* 0x000000382034723c */ /* 0x000ff0000004187c */
[----:B------:R-:W-:Y:S01]  /*dc70*/  HMMA.16816.F32.BF16 R68, R16, R46, R76 ;  /* 0x0000002e1044723c */ /* 0x000fe2000004184c */
[----:B------:R-:W2:Y:S01]  /*dc80*/  LDSM.16.M88.4 R44, [R223+0x2400] ;  /* 0x00240000df2c783b */ /* 0x000ea20000000200 */
[----:B-----5:R-:W-:-:S06]  /*dc90*/  FMUL.FTZ R0, R87, c[0x0][0x320] ;  /* 0x0000c80057007a20 */ /* 0x020fcc0000410000 */
[----:B-1----:R-:W-:Y:S01]  /*dca0*/  HMMA.16816.F32.BF16 R72, R28, R60, R72 ;  /* 0x0000003c1c48723c */ /* 0x002fe20000041848 */
[----:B------:R1:W1:Y:S07]  /*dcb0*/  MUFU.TANH R152, R0 ;  /* 0x0000000000987308 */ /* 0x00026e0000002400 */
[----:B------:R-:W-:Y:S08]  /*dcc0*/  HMMA.16816.F32.BF16 R76, R12, R50, R64 ;  /* 0x000000320c4c723c */ /* 0x000ff00000041840 */
[----:B------:R-:W-:Y:S01]  /*dcd0*/  HMMA.16816.F32.BF16 R64, R24, R60, R52 ;  /* 0x0000003c1840723c */ /* 0x000fe20000041834 */
[----:B------:R-:W5:Y:S01]  /*dce0*/  LDSM.16.M88.4 R52, [R220+0x4900] ;  /* 0x00490000dc34783b */ /* 0x000f620000000200 */
[----:B-1----:R-:W-:-:S04]  /*dcf0*/  FMUL.FTZ R0, R80, c[0x0][0x320] ;  /* 0x0000c80050007a20 */ /* 0x002fc80000410000 */
[----:B------:R1:W1:Y:S02]  /*dd00*/  MUFU.TANH R127, R0 ;  /* 0x00000000007f7308 */ /* 0x0002640000002400 */
[----:B------:R-:W-:Y:S08]  /*dd10*/  HMMA.16816.F32.BF16 R84, R8, R50, R68 ;  /* 0x000000320854723c */ /* 0x000ff00000041844 */
[----:B------:R-:W-:Y:S01]  /*dd20*/  HMMA.16816.F32.BF16 R48, R36, R58, R92 ;  /* 0x0000003a2430723c */ /* 0x000fe2000004185c */
[----:B-1----:R-:W-:-:S07]  /*dd30*/  FMUL.FTZ R0, R81, c[0x0][0x320] ;  /* 0x0000c80051007a20 */ /* 0x002fce0000410000 */
[----:B--2---:R-:W-:Y:S01]  /*dd40*/  HMMA.16816.F32.BF16 R68, R20, R40, R72 ;  /* 0x000000281444723c */ /* 0x004fe20000041848 */
[----:B------:R1:W2:Y:S07]  /*dd50*/  MUFU.TANH R126, R0 ;  /* 0x00000000007e7308 */ /* 0x0002ae0000002400 */
[----:B------:R-:W-:Y:S08]  /*dd60*/  HMMA.16816.F32.BF16 R72, R32, R58, R132 ;  /* 0x0000003a2048723c */ /* 0x000ff00000041884 */
[----:B------:R-:W-:Y:S01]  /*dd70*/  HMMA.16816.F32.BF16 R56, R16, R40, R64 ;  /* 0x000000281038723c */ /* 0x000fe20000041840 */
[----:B-1----:R-:W-:-:S04]  /*dd80*/  FMUL.FTZ R0, R82, c[0x0][0x320] ;  /* 0x0000c80052007a20 */ /* 0x002fc80000410000 */
[----:B------:R1:W1:Y:S03]  /*dd90*/  MUFU.TANH R125, R0 ;  /* 0x00000000007d7308 */ /* 0x0002660000002400 */
[----:B------:R-:W-:Y:S01]  /*dda0*/  HMMA.16816.F32.BF16 R64, R28, R62, R48 ;  /* 0x0000003e1c40723c */ /* 0x000fe20000041830 */
[----:B------:R-:W2:Y:S01]  /*ddb0*/  LDSM.16.M88.4 R48, [R223+0x1800] ;  /* 0x00180000df30783b */ /* 0x000ea20000000200 */
[----:B-1----:R-:W-:Y:S11]  /*ddc0*/  FMUL.FTZ R0, R83, c[0x0][0x320] ;  /* 0x0000c80053007a20 */ /* 0x002ff60000410000 */
[----:B------:R-:W-:Y:S03]  /*ddd0*/  @!UPT UIADD3 URZ, URZ, URZ, URZ ;  /* 0x0000003f3f3ff290 */ /* 0x000fe6000fffe03f */
[----:B------:R-:W-:Y:S01]  /*dde0*/  HMMA.16816.F32.BF16 R80, R8, R44, R56 ;  /* 0x0000002c0850723c */ /* 0x000fe20000041838 */
[----:B------:R-:W1:Y:S01]  /*ddf0*/  LDSM.16.M88.4 R56, [R220+0x5900] ;  /* 0x00590000dc38783b */ /* 0x000e620000000200 */
        /* <DEDUP_REMOVED lines=12> */
[----:B-----5:R-:W-:Y:S01]  /*dec0*/  HMMA.16816.F32.BF16 R72, R36, R52, R108 ;  /* 0x000000342448723c */ /* 0x020fe2000004186c */
[----:B---3--:R-:W-:-:S04]  /*ded0*/  FMUL.FTZ R0, R84, c[0x0][0x320] ;  /* 0x0000c80054007a20 */ /* 0x008fc80000410000 */
[----:B------:R3:W1:Y:S03]  /*dee0*/  MUFU.TANH R107, R0 ;  /* 0x00000000006b7308 */ /* 0x0006660000002400 */
[----:B------:R-:W-:Y:S08]  /*def0*/  HMMA.16816.F32.BF16 R60, R32, R52, R136 ;  /* 0x00000034203c723c */ /* 0x000ff00000041888 */
[----:B------:R-:W-:Y:S01]  /*df00*/  HMMA.16816.F32.BF16 R68, R16, R42, R68 ;  /* 0x0000002a1044723c */ /* 0x000fe20000041844 */
[----:B------:R-:W5:Y:S01]  /*df10*/  LDSM.16.M88.4 R40, [R223+0x2800] ;  /* 0x00280000df28783b */ /* 0x000f620000000200 */
[----:B---3--:R-:W-:-:S06]  /*df20*/  FMUL.FTZ R0, R85, c[0x0][0x320] ;  /* 0x0000c80055007a20 */ /* 0x008fcc0000410000 */
[-C--:B--2---:R-:W-:Y:S01]  /*df30*/  HMMA.16816.F32.BF16 R72, R28, R48.reuse, R72 ;  /* 0x000000301c48723c */ /* 0x084fe20000041848 */
[----:B------:R2:W3:Y:S07]  /*df40*/  MUFU.TANH R106, R0 ;  /* 0x00000000006a7308 */ /* 0x0004ee0000002400 */
[----:B------:R-:W-:Y:S01]  /*df50*/  HMMA.16816.F32.BF16 R60, R24, R48, R60 ;  /* 0x00000030183c723c */ /* 0x000fe2000004183c */
[----:B--2---:R-:W-:-:S04]  /*df60*/  FMUL.FTZ R0, R86, c[0x0][0x320] ;  /* 0x0000c80056007a20 */ /* 0x004fc80000410000 */
[----:B------:R2:W2:Y:S11]  /*df70*/  MUFU.TANH R105, R0 ;  /* 0x0000000000697308 */ /* 0x0004b60000002400 */
[----:B------:R-:W-:Y:S08]  /*df80*/  @!UPT UIADD3 URZ, URZ, URZ, URZ ;  /* 0x0000003f3f3ff290 */ /* 0x000ff0000fffe03f */
[----:B-1----:R-:W-:Y:S01]  /*df90*/  HMMA.16816.F32.BF16 R60, R16, R56, R60 ;  /* 0x00000038103c723c */ /* 0x002fe2000004183c */
[----:B--2---:R-:W-:-:S07]  /*dfa0*/  FMUL.FTZ R0, R87, c[0x0][0x320] ;  /* 0x0000c80057007a20 */ /* 0x004fce0000410000 */
        /* <DEDUP_REMOVED lines=20> */
[----:B-----5:R-:W-:Y:S01]  /*e0f0*/  HMMA.16816.F32.BF16 R72, R8, R42, R72 ;  /* 0x0000002a0848723c */ /* 0x020fe20000041848 */
[----:B--2---:R-:W-:-:S04]  /*e100*/  FMUL.FTZ R0, R80, c[0x0][0x320] ;  /* 0x0000c80050007a20 */ /* 0x004fc80000410000 */
[----:B------:R2:W1:Y:S11]  /*e110*/  MUFU.TANH R99, R0 ;  /* 0x0000000000637308 */ /* 0x0004760000002400 */
[----:B------:R-:W-:Y:S01]  /*e120*/  HMMA.16816.F32.BF16 R64, R28, R50, R64 ;  /* 0x000000321c40723c */ /* 0x000fe20000041840 */
[----:B------:R-:W5:Y:S01]  /*e130*/  LDSM.16.M88.4 R48, [R220+0x5d00] ;  /* 0x005d0000dc30783b */ /* 0x000f620000000200 */
        /* <DEDUP_REMOVED lines=37> */
[----:B-----5:R-:W-:Y:S01]  /*e390*/  HMMA.16816.F32.BF16 R56, R20, R48, R56 ;  /* 0x000000301438723c */ /* 0x020fe20000041838 */
        /* <DEDUP_REMOVED lines=15> */
[----:B-----5:R-:W-:-:S07]  /*e490*/  FMUL.FTZ R0, R76, c[0x0][0x320] ;  /* 0x0000c8004c007a20 */ /* 0x020fce0000410000 */
[C---:B------:R-:W-:Y:S01]  /*e4a0*/  HMMA.16816.F32.BF16 R28, R8.reuse, R36, R40 ;  /* 0x00000024081c723c */ /* 0x040fe20000041828 */
[----:B------:R5:W1:Y:S07]  /*e4b0*/  MUFU.TANH R87, R0 ;  /* 0x0000000000577308 */ /* 0x000a6e0000002400 */
[----:B------:R-:W-:Y:S01]  /*e4c0*/  HMMA.16816.F32.BF16 R8, R8, R38, R16 ;  /* 0x000000260808723c */ /* 0x000fe20000041810 */
[----:B------:R-:W-:Y:S02]  /*e4d0*/  FMUL.FTZ R56, R56, c[0x0][0x320] ;  /* 0x0000c80038387a20 */ /* 0x000fe40000410000 */
[----:B------:R-:W-:-:S02]  /*e4e0*/  FMUL.FTZ R57, R57, c[0x0][0x320] ;  /* 0x0000c80039397a20 */ /* 0x000fc40000410000 */
[----:B------:R-:W-:Y:S02]  /*e4f0*/  FMUL.FTZ R58, R58, c[0x0][0x320] ;  /* 0x0000c8003a3a7a20 */ /* 0x000fe40000410000 */
[----:B------:R-:W1:Y:S01]  /*e500*/  MUFU.TANH R56, R56 ;  /* 0x0000003800387308 */ /* 0x000e620000002400 */
[----:B------:R-:W-:Y:S01]  /*e510*/  HMMA.16816.F32.BF16 R12, R12, R38, R20 ;  /* 0x000000260c0c723c */ /* 0x000fe20000041814 */
[----:B-----5:R-:W-:-:S06]  /*e520*/  FMUL.FTZ R0, R77, c[0x0][0x320] ;  /* 0x0000c8004d007a20 */ /* 0x020fcc0000410000 */
[----:B------:R5:W1:Y:S08]  /*e530*/  MUFU.TANH R86, R0 ;  /* 0x0000000000567308 */ /* 0x000a700000002400 */
[----:B------:R-:W1:Y:S01]  /*e540*/  MUFU.TANH R57, R57 ;  /* 0x0000003900397308 */ /* 0x000e620000002400 */
[----:B------:R-:W-:Y:S02]  /*e550*/  FMUL.FTZ R8, R8, c[0x0][0x320] ;  /* 0x0000c80008087a20 */ /* 0x000fe40000410000 */
[----:B------:R-:W-:-:S02]  /*e560*/  FMUL.FTZ R9, R9, c[0x0][0x320] ;  /* 0x0000c80009097a20 */ /* 0x000fc40000410000 */
[----:B------:R-:W-:Y:S02]  /*e570*/  FMUL.FTZ R10, R10, c[0x0][0x320] ;  /* 0x0000c8000a0a7a20 */ /* 0x000fe40000410000 */
[----:B------:R-:W-:Y:S01]  /*e580*/  FMUL.FTZ R11, R11, c[0x0][0x320] ;  /* 0x0000c8000b0b7a20 */ /* 0x000fe20000410000 */
[----:B------:R-:W1:Y:S01]  /*e590*/  MUFU.TANH R58, R58 ;  /* 0x0000003a003a7308 */ /* 0x000e620000002400 */
[----:B-----5:R-:W-:Y:S02]  /*e5a0*/  FMUL.FTZ R0, R78, c[0x0][0x320] ;  /* 0x0000c8004e007a20 */ /* 0x020fe40000410000 */
[----:B------:R-:W-:Y:S02]  /*e5b0*/  FMUL.FTZ R12, R12, c[0x0][0x320] ;  /* 0x0000c8000c0c7a20 */ /* 0x000fe40000410000 */
[----:B------:R-:W-:Y:S02]  /*e5c0*/  FMUL.FTZ R13, R13, c[0x0][0x320] ;  /* 0x0000c8000d0d7a20 */ /* 0x000fe40000410000 */
[----:B------:R-:W-:Y:S01]  /*e5d0*/  FMUL.FTZ R14, R14, c[0x0][0x320] ;  /* 0x0000c8000e0e7a20 */ /* 0x000fe20000410000 */
[----:B------:R5:W1:Y:S01]  /*e5e0*/  MUFU.TANH R85, R0 ;  /* 0x0000000000557308 */ /* 0x000a620000002400 */
[----:B------:R-:W-:-:S07]  /*e5f0*/  FMUL.FTZ R15, R15, c[0x0][0x320] ;  /* 0x0000c8000f0f7a20 */ /* 0x000fce0000410000 */
        /* <DEDUP_REMOVED lines=29> */
[----:B------:R-:W1:Y:S08]  /*e7d0*/  MUFU.TANH R30, R11 ;  /* 0x0000000b001e7308 */ /* 0x000e700000002400 */
[----:B------:R5:W1:Y:S02]  /*e7e0*/  MUFU.TANH R27, R0 ;  /* 0x00000000001b7308 */ /* 0x000a640000002400 */
[----:B-----5:R-:W-:-:S06]  /*e7f0*/  FMUL.FTZ R0, R31, c[0x0][0x320] ;  /* 0x0000c8001f007a20 */ /* 0x020fcc0000410000 */
[----:B------:R1:W1:Y:S08]  /*e800*/  MUFU.TANH R31, R13 ;  /* 0x0000000d001f7308 */ /* 0x0002700000002400 */
[----:B------:R1:W1:Y:S01]  /*e810*/  MUFU.TANH R29, R0 ;  /* 0x00000000001d7308 */ /* 0x0002620000002400 */
[----:B------:R-:W-:Y:S06]  /*e820*/  BAR.SYNC.DEFER_BLOCKING 0x0 ;  /* 0x0000000000007b1d */ /* 0x000fec0000010000 */
[----:B------:R-:W-:Y:S05]  /*e830*/  @!P2 BRA `(.L_x_138) ;  /* 0x000004200000a947 */ /* 0x000fea0003800000 */
[----:B--234-:R-:W-:Y:S01]  /*e840*/  ISETP.NE.AND P1, PT, R171, 0x1, PT ;  /* 0x00000001ab00780c */ /* 0x01cfe20003f25270 */
[----:B------:R-:W-:Y:S01]  /*e850*/  IMAD.MOV.U32 R248, RZ, RZ, RZ ;  /* 0x000000fffff87224 */ /* 0x000fe200078e00ff */
[----:B------:R-:W-:-:S04]  /*e860*/  IADD3 R2, R168, R173, R170 ;  /* 0x000000ada8027210 */ /* 0x000fc80007ffe0aa */
[----:B------:R-:W-:-:S05]  /*e870*/  IADD3 R2, R2, -0x80, RZ ;  /* 0xffffff8002027810 */ /* 0x000fca0007ffe0ff */
[----:B-1----:R-:W-:Y:S02]  /*e880*/  IMAD.MOV.U32 R0, RZ, RZ, R2 ;  /* 0x000000ffff007224 */ /* 0x002fe400078e0002 */
[----:B------:R-:W-:-:S05]  /*e890*/  @P1 IMAD.HI.U32 R3, R2, c[0x0][0x2bc], RZ ;  /* 0x0000af0002031a27 */ /* 0x000fca00078e00ff */
[----:B------:R-:W-:-:S04]  /*e8a0*/  @P1 SHF.R.U32.HI R0, RZ, c[0x0][0x2c0], R3 ;  /* 0x0000b000ff001a19 */ /* 0x000fc80000011603 */
[----:B------:R-:W-:-:S04]  /*e8b0*/  @!P3 IADD3 R3, P0, R0, R166, RZ ;  /* 0x000000a60003b210 */ /* 0x000fc80007f1e0ff */
[----:B------:R-:W-:Y:S02]  /*e8c0*/  @!P3 LEA.HI.X.SX32 R7, R0, R163, 0x1, P0 ;  /* 0x000000a30007b211 */ /* 0x000fe400000f0eff */
[----:B------:R-:W-:-:S04]  /*e8d0*/  @!P3 LEA R6, P0, R3, c[0x0][0x2a0], 0x2 ;  /* 0x0000a8000306ba11 */ /* 0x000fc800078010ff */
[----:B------:R-:W-:-:S05]  /*e8e0*/  @!P3 LEA.HI.X R7, R3, c[0x0][0x2a4], R7, 0x2, P0 ;  /* 0x0000a9000307ba11 */ /* 0x000fca00000f1407 */
[----:B------:R-:W2:Y:S01]  /*e8f0*/  @!P3 LDG.E R248, [R6.64] ;  /* 0x0000000606f8b981 */ /* 0x000ea2000c1e1900 */
[----:B------:R-:W-:Y:S01]  /*e900*/  IMAD.MOV R0, RZ, RZ, -R0 ;  /* 0x000000ffff007224 */ /* 0x000fe200078e0a00 */
[----:B------:R-:W-:Y:S01]  /*e910*/  SEL R21, RZ, 0x10, P6 ;  /* 0x00000010ff157807 */ /* 0x000fe20003000000 */
[----:B------:R-:W-:Y:S01]  /*e920*/  IMAD.SHL.U32 R10, R176, 0x2, RZ ;  /* 0x00000002b00a7824 */ /* 0x000fe200078e00ff */
[----:B------:R-:W-:Y:S01]  /*e930*/  SEL R20, RZ, 0x10, P5 ;  /* 0x00000010ff147807 */ /* 0x000fe20002800000 */
[----:B------:R-:W-:Y:S01]  /*e940*/  IMAD R251, R0, c[0x0][0x2b8], R2 ;  /* 0x0000ae0000fb7a24 */ /* 0x000fe200078e0202 */
[----:B------:R-:W-:Y:S01]  /*e950*/  SHF.L.U64.HI R9, R176, 0x1, R161 ;  /* 0x00000001b0097819 */ /* 0x000fe200000102a1 */
[----:B------:R-:W-:Y:S01]  /*e960*/  IMAD.SHL.U32 R8, R240, 0x2, RZ ;  /* 0x00000002f0087824 */ /* 0x000fe200078e00ff */
[----:B------:R-:W-:Y:S01]  /*e970*/  IADD3 R14, -R20, 0x10, RZ ;  /* 0x00000010140e7810 */ /* 0x000fe20007ffe1ff */
[----:B------:R-:W-:Y:S01]  /*e980*/  IMAD.WIDE.U32 R2, R251, c[0x0][0x1e0], RZ ;  /* 0x00007800fb027a25 */ /* 0x000fe200078e00ff */
[----:B------:R-:W-:-:S02]  /*e990*/  SHF.R.S32.HI R0, RZ, 0x1f, R251 ;  /* 0x0000001fff007819 */ /* 0x000fc400000114fb */
[----:B------:R-:W-:Y:S02]  /*e9a0*/  LOP3.LUT R14, R14, 0xf, RZ, 0xc0, !PT ;  /* 0x0000000f0e0e7812 */ /* 0x000fe400078ec0ff */
[----:B------:R-:W-:Y:S01]  /*e9b0*/  IADD3 R12, -R158, 0x10, RZ ;  /* 0x000000109e0c7810 */ /* 0x000fe20007ffe1ff */
[----:B------:R-:W-:Y:S01]  /*e9c0*/  IMAD R0, R0, c[0x0][0x1e0], RZ ;  /* 0x0000780000007a24 */ /* 0x000fe200078e02ff */
[----:B------:R-:W-:Y:S02]  /*e9d0*/  SHF.L.U64.HI R18, R240, 0x1, R160 ;  /* 0x00000001f0127819 */ /* 0x000fe400000102a0 */
[----:B------:R-:W-:Y:S01]  /*e9e0*/  LOP3.LUT R12, R12, 0xf, RZ, 0xc0, !PT ;  /* 0x0000000f0c0c7812 */ /* 0x000fe200078ec0ff */
[----:B------:R-:W-:Y:S01]  /*e9f0*/  IMAD R0, R251, c[0x0][0x1e4], R0 ;  /* 0x00007900fb007a24 */ /* 0x000fe200078e0200 */
[----:B------:R-:W-:-:S03]  /*ea00*/  SHF.L.U64.HI R19, R241, 0x1, R157 ;  /* 0x00000001f1137819 */ /* 0x000fc6000001029d */
[----:B------:R-:W-:Y:S01]  /*ea10*/  IMAD.IADD R3, R3, 0x1, R0 ;  /* 0x0000000103037824 */ /* 0x000fe200078e0200 */
[----:B--2---:R-:W-:-:S03]  /*ea20*/  SHF.R.S32.HI R0, RZ, 0x1f, R248 ;  /* 0x0000001fff007819 */ /* 0x004fc600000114f8 */
[----:B------:R-:W-:-:S04]  /*ea30*/  IMAD.WIDE.U32 R2, R248, c[0x0][0x1f0], R2 ;  /* 0x00007c00f8027a25 */ /* 0x000fc800078e0002 */
[----:B------:R-:W-:-:S04]  /*ea40*/  IMAD R0, R0, c[0x0][0x1f0], RZ ;  /* 0x00007c0000007a24 */ /* 0x000fc800078e02ff */
[----:B------:R-:W-:Y:S01]  /*ea50*/  IMAD R6, R248, c[0x0][0x1f4], R0 ;  /* 0x00007d00f8067a24 */ /* 0x000fe200078e0200 */
[----:B------:R-:W-:-:S04]  /*ea60*/  IADD3 R0, P0, R164, R2, RZ ;  /* 0x00000002a4007210 */ /* 0x000fc80007f1e0ff */
[----:B------:R-:W-:Y:S02]  /*ea70*/  IADD3.X R3, R162, R3, R6, P0, !PT ;  /* 0x00000003a2037210 */ /* 0x000fe400007fe406 */
[C---:B------:R-:W-:Y:S02]  /*ea80*/  LEA R7, P0, R0.reuse, c[0x0][0x1c8], 0x1 ;  /* 0x0000720000077a11 */ /* 0x040fe400078008ff */
[----:B------:R-:W-:Y:S02]  /*ea90*/  IADD3 R6, -R21, 0x10, RZ ;  /* 0x0000001015067810 */ /* 0x000fe40007ffe1ff */
[----:B------:R-:W-:Y:S02]  /*eaa0*/  LEA.HI.X R3, R0, c[0x0][0x1cc], R3, 0x1, P0 ;  /* 0x0000730000037a11 */ /* 0x000fe400000f0c03 */
[----:B------:R-:W1:Y:S01]  /*eab0*/  SHFL.IDX PT, R0, R7, 0x1, 0x1c1f ;  /* 0x003c1f0007007f89 */ /* 0x000e6200000e0000 */
[----:B------:R-:W-:-:S03]  /*eac0*/  LOP3.LUT R6, R6, 0xf, RZ, 0xc0, !PT ;  /* 0x0000000f06067812 */ /* 0x000fc600078ec0ff */
[----:B------:R-:W2:Y:S01]  /*ead0*/  SHFL.IDX PT, R2, R3, 0x1, 0x1c1f ;  /* 0x003c1f0003027f89 */ /* 0x000ea200000e0000 */
[----:B-1----:R-:W-:Y:S01]  /*eae0*/  IADD3 R16, P1, P0, R6, R0, R10 ;  /* 0x0000000006107210 */ /* 0x002fe2000783e00a */
[----:B------:R-:W-:-:S03]  /*eaf0*/  IMAD.SHL.U32 R6, R241, 0x2, RZ ;  /* 0x00000002f1067824 */ /* 0x000fc600078e00ff */
[----:B--2---:R-:W-:Y:S02]  /*eb00*/  IADD3.X R17, RZ, R2, R9, P1, P0 ;  /* 0x00000002ff117210 */ /* 0x004fe40000fe0409 */
[----:B------:R-:W-:-:S04]  /*eb10*/  IADD3 R14, P1, P0, R14, R0, R8 ;  /* 0x000000000e0e7210 */ /* 0x000fc8000783e008 */
[----:B------:R-:W-:Y:S02]  /*eb20*/  IADD3.X R15, RZ, R2, R18, P1, P0 ;  /* 0x00000002ff0f7210 */ /* 0x000fe40000fe0412 */
        /* <DEDUP_REMOVED lines=19> */
.L_x_138:
        /* <DEDUP_REMOVED lines=105> */
[----:B------:R-:W-:Y:S02]  /*f2f0*/  FMNMX.FTZ R6, R32, R36, !PT ;  /* 0x0000002420067209 */ /* 0x000fe40007810000 */
[----:B------:R-:W-:-:S02]  /*f300*/  ISETP.GT.AND P0, PT, R0, 0x39, PT ;  /* 0x000000390000780c */ /* 0x000fc40003f04270 */
[----:B------:R-:W-:Y:S02]  /*f310*/  FMNMX.FTZ R0, R205, R2, !PT ;  /* 0x00000002cd007209 */ /* 0x000fe40007810000 */
[----:B------:R-:W-:Y:S02]  /*f320*/  FMNMX.FTZ R2, R161, R3, !PT ;  /* 0x00000003a1027209 */ /* 0x000fe40007810000 */
[----:B------:R-:W-:Y:S02]  /*f330*/  FMNMX.FTZ R3, R40, R6, !PT ;  /* 0x0000000628037209 */ /* 0x000fe40007810000 */
[----:B------:R-:W-:Y:S02]  /*f340*/  FSEL R203, R24, -INF , P0 ;  /* 0xff80000018cb7808 */ /* 0x000fe40000000000 */
[----:B------:R-:W-:Y:S01]  /*f350*/  FMNMX.FTZ R0, R204, R0, !PT ;  /* 0x00000000cc007209 */ /* 0x000fe20007810000 */
[----:B------:R-:W-:Y:S01]  /*f360*/  LDSM.16.MT88.4 R24, [R221+0x100] ;  /* 0x00010000dd18783b */ /* 0x000fe20000004200 */
[----:B------:R-:W-:-:S02]  /*f370*/  FMNMX.FTZ R2, R162, R2, !PT ;  /* 0x00000002a2027209 */ /* 0x000fc40007810000 */
[----:B------:R-:W-:Y:S02]  /*f380*/  FMNMX.FTZ R3, R41, R3, !PT ;  /* 0x0000000329037209 */ /* 0x000fe40007810000 */
[----:B------:R-:W-:Y:S02]  /*f390*/  FMNMX.FTZ R6, R203, R0, !PT ;  /* 0x00000000cb067209 */ /* 0x000fe40007810000 */
[----:B------:R-:W-:Y:S02]  /*f3a0*/  FMNMX.FTZ R0, R163, R2, !PT ;  /* 0x00000002a3007209 */ /* 0x000fe40007810000 */
[----:B------:R-:W-:Y:S01]  /*f3b0*/  FMNMX.FTZ R2, R102, R3, !PT ;  /* 0x0000000366027209 */ /* 0x000fe20007810000 */
[----:B------:R-:W1:Y:S01]  /*f3c0*/  SHFL.BFLY PT, R7, R6, 0x2, 0x1f ;  /* 0x0c401f0006077f89 */ /* 0x000e6200000e0000 */
[----:B------:R-:W-:Y:S02]  /*f3d0*/  FMNMX.FTZ R0, R177, R0, !PT ;  /* 0x00000000b1007209 */ /* 0x000fe40007810000 */
[----:B------:R-:W-:-:S02]  /*f3e0*/  FMNMX.FTZ R2, R106, R2, !PT ;  /* 0x000000026a027209 */ /* 0x000fc40007810000 */
[----:B------:R-:W-:Y:S02]  /*f3f0*/  FMNMX.FTZ R0, R213, R0, !PT ;  /* 0x00000000d5007209 */ /* 0x000fe40007810000 */
[----:B------:R-:W-:Y:S02]  /*f400*/  FMNMX.FTZ R2, R107, R2, !PT ;  /* 0x000000026b027209 */ /* 0x000fe40007810000 */
[----:B------:R-:W-:Y:S02]  /*f410*/  FMNMX.FTZ R0, R215, R0, !PT ;  /* 0x00000000d7007209 */ /* 0x000fe40007810000 */
[----:B------:R-:W-:Y:S02]  /*f420*/  FMNMX.FTZ R2, R124, R2, !PT ;  /* 0x000000027c027209 */ /* 0x000fe40007810000 */
[----:B------:R-:W-:Y:S02]  /*f430*/  FSEL R207, R30, -INF , P0 ;  /* 0xff8000001ecf7808 */ /* 0x000fe40000000000 */
[----:B------:R-:W-:-:S02]  /*f440*/  FMNMX.FTZ R0, R212, R0, !PT ;  /* 0x00000000d4007209 */ /* 0x000fc40007810000 */
[----:B------:R-:W-:Y:S02]  /*f450*/  FMNMX.FTZ R2, R178, R2, !PT ;  /* 0x00000002b2027209 */ /* 0x000fe40007810000 */
[----:B------:R-:W-:Y:S02]  /*f460*/  FMNMX.FTZ R3, R42, R43, !PT ;  /* 0x0000002b2a037209 */ /* 0x000fe40007810000 */
[----:B------:R-:W-:Y:S02]  /*f470*/  FMNMX.FTZ R9, R207, R0, !PT ;  /* 0x00000000cf097209 */ /* 0x000fe40007810000 */
[----:B------:R-:W-:Y:S02]  /*f480*/  FMNMX.FTZ R0, R187, R2, !PT ;  /* 0x00000002bb007209 */ /* 0x000fe40007810000 */
[----:B------:R-:W-:Y:S01]  /*f490*/  FMNMX.FTZ R3, R44, R3, !PT ;  /* 0x000000032c037209 */ /* 0x000fe20007810000 */
[----:B------:R-:W2:Y:S01]  /*f4a0*/  SHFL.BFLY PT, R8, R9, 0x2, 0x1f ;  /* 0x0c401f0009087f89 */ /* 0x000ea200000e0000 */
[----:B------:R-:W-:-:S02]  /*f4b0*/  FMNMX.FTZ R0, R190, R0, !PT ;  /* 0x00000000be007209 */ /* 0x000fc40007810000 */
[----:B------:R-:W-:Y:S02]  /*f4c0*/  FMNMX.FTZ R2, R45, R3, !PT ;  /* 0x000000032d027209 */ /* 0x000fe40007810000 */
[----:B------:R-:W-:Y:S02]  /*f4d0*/  FMNMX.FTZ R0, R189, R0, !PT ;  /* 0x00000000bd007209 */ /* 0x000fe40007810000 */
[----:B------:R-:W-:Y:S02]  /*f4e0*/  FMNMX.FTZ R2, R125, R2, !PT ;  /* 0x000000027d027209 */ /* 0x000fe40007810000 */
[----:B------:R-:W-:Y:S02]  /*f4f0*/  FMNMX.FTZ R0, R229, R0, !PT ;  /* 0x00000000e5007209 */ /* 0x000fe40007810000 */
[----:B-1----:R-:W-:Y:S02]  /*f500*/  FMNMX.FTZ R6, R6, R7, !PT ;  /* 0x0000000706067209 */ /* 0x002fe40007810000 */
[----:B------:R-:W-:-:S02]  /*f510*/  FMNMX.FTZ R2, R126, R2, !PT ;  /* 0x000000027e027209 */ /* 0x000fc40007810000 */
[----:B------:R-:W-:Y:S01]  /*f520*/  FMNMX.FTZ R0, R228, R0, !PT ;  /* 0x00000000e4007209 */ /* 0x000fe20007810000 */
[----:B------:R-:W1:Y:S01]  /*f530*/  SHFL.BFLY PT, R103, R6, 0x1, 0x1f ;  /* 0x0c201f0006677f89 */ /* 0x000e6200000e0000 */
[----:B------:R-:W-:Y:S02]  /*f540*/  FMNMX.FTZ R2, R127, R2, !PT ;  /* 0x000000027f027209 */ /* 0x000fe40007810000 */
[----:B------:R-:W-:Y:S02]  /*f550*/  FSEL R214, R31, -INF , P0 ;  /* 0xff8000001fd67808 */ /* 0x000fe40000000000 */
[----:B------:R-:W-:Y:S02]  /*f560*/  FMNMX.FTZ R0, R234, R0, !PT ;  /* 0x00000000ea007209 */ /* 0x000fe40007810000 */
[----:B------:R-:W-:Y:S02]  /*f570*/  FMNMX.FTZ R2, R128, R2, !PT ;  /* 0x0000000280027209 */ /* 0x000fe40007810000 */
[----:B------:R-:W-:-:S02]  /*f580*/  FMNMX.FTZ R7, R214, R0, !PT ;  /* 0x00000000d6077209 */ /* 0x000fc40007810000 */
[----:B------:R-:W-:Y:S02]  /*f590*/  FMNMX.FTZ R2, R196, R2, !PT ;  /* 0x00000002c4027209 */ /* 0x000fe40007810000 */
[----:B--2---:R-:W-:Y:S02]  /*f5a0*/  FMNMX.FTZ R9, R9, R8, !PT ;  /* 0x0000000809097209 */ /* 0x004fe40007810000 */
[----:B------:R-:W2:Y:S01]  /*f5b0*/  SHFL.BFLY PT, R8, R7, 0x2, 0x1f ;  /* 0x0c401f0007087f89 */ /* 0x000ea200000e0000 */
[----:B------:R-:W-:Y:S02]  /*f5c0*/  FMNMX.FTZ R0, R198, R2, !PT ;  /* 0x00000002c6007209 */ /* 0x000fe40007810000 */
[----:B------:R-:W-:Y:S01]  /*f5d0*/  FSEL R227, R37, -INF , P0 ;  /* 0xff80000025e37808 */ /* 0x000fe20000000000 */
[----:B------:R-:W3:Y:S01]  /*f5e0*/  SHFL.BFLY PT, R2, R9, 0x1, 0x1f ;  /* 0x0c201f0009027f89 */ /* 0x000ee200000e0000 */
[----:B------:R-:W-:-:S04]  /*f5f0*/  FMNMX.FTZ R0, R200, R0, !PT ;  /* 0x00000000c8007209 */ /* 0x000fc80007810000 */
[----:B------:R-:W-:Y:S02]  /*f600*/  FMNMX.FTZ R0, R199, R0, !PT ;  /* 0x00000000c7007209 */ /* 0x000fe40007810000 */
[----:B-1----:R-:W-:Y:S02]  /*f610*/  FMNMX.FTZ R103, R6, R103, !PT ;  /* 0x0000006706677209 */ /* 0x002fe40007810000 */
[----:B------:R-:W-:Y:S02]  /*f620*/  FMNMX.FTZ R0, R179, R0, !PT ;  /* 0x00000000b3007209 */ /* 0x000fe40007810000 */
[C---:B------:R-:W-:Y:S01]  /*f630*/  FSETP.NEU.FTZ.AND P0, PT, R103.reuse, -INF , PT ;  /* 0xff8000006700780b */ /* 0x040fe20003f1d000 */
[----:B------:R-:W-:Y:S01]  /*f640*/  FMUL.FTZ R3, R103, c[0x0][0x2d0] ;  /* 0x0000b40067037a20 */ /* 0x000fe20000410000 */
[----:B------:R-:W-:-:S04]  /*f650*/  FMNMX.FTZ R6, R252, R0, !PT ;  /* 0x00000000fc067209 */ /* 0x000fc80007810000 */
[----:B------:R-:W-:Y:S02]  /*f660*/  FMNMX.FTZ R6, R250, R6, !PT ;  /* 0x00000006fa067209 */ /* 0x000fe40007810000 */
[----:B------:R-:W-:Y:S02]  /*f670*/  FSEL R3, R3, RZ, P0 ;  /* 0x000000ff03037208 */ /* 0x000fe40000000000 */
[----:B--2---:R-:W-:Y:S02]  /*f680*/  FMNMX.FTZ R8, R7, R8, !PT ;  /* 0x0000000807087209 */ /* 0x004fe40007810000 */
[----:B------:R-:W-:Y:S01]  /*f690*/  FMNMX.FTZ R6, R227, R6, !PT ;  /* 0x00000006e3067209 */ /* 0x000fe20007810000 */
[--C-:B------:R-:W-:Y:S01]  /*f6a0*/  FFMA.FTZ R0, R10, c[0x0][0x2d0], -R3.reuse ;  /* 0x0000b4000a007a23 */ /* 0x100fe20000010803 */
[----:B---3--:R-:W-:Y:S01]  /*f6b0*/  FMNMX.FTZ R2, R2, R9, !PT ;  /* 0x0000000902027209 */ /* 0x008fe20007810000 */
[----:B------:R-:W1:Y:S01]  /*f6c0*/  SHFL.BFLY PT, R10, R8, 0x1, 0x1f ;  /* 0x0c201f00080a7f89 */ /* 0x000e6200000e0000 */
[--C-:B------:R-:W-:Y:S01]  /*f6d0*/  FFMA.FTZ R7, R12, c[0x0][0x2d0], -R3.reuse ;  /* 0x0000b4000c077a23 */ /* 0x100fe20000010803 */
[----:B------:R2:W-:Y:S01]  /*f6e0*/  MUFU.EX2 R17, R0 ;  /* 0x0000000000117308 */ /* 0x0005e20000000800 */
[----:B------:R-:W-:Y:S01]  /*f6f0*/  FSETP.NEU.FTZ.AND P0, PT, R2, -INF , PT ;  /* 0xff8000000200780b */ /* 0x000fe20003f1d000 */
[----:B------:R-:W3:Y:S06]  /*f700*/  SHFL.BFLY PT, R9, R6, 0x2, 0x1f ;  /* 0x0c401f0006097f89 */ /* 0x000eec00000e0000 */
[----:B------:R4:W-:Y:S01]  /*f710*/  MUFU.EX2 R137, R7 ;  /* 0x0000000700897308 */ /* 0x0009e20000000800 */
[----:B--2---:R-:W-:-:S07]  /*f720*/  FFMA.FTZ R0, R11, c[0x0][0x2d0], -R3 ;  /* 0x0000b4000b007a23 */ /* 0x004fce0000010803 */
[----:B------:R2:W5:Y:S01]  /*f730*/  MUFU.EX2 R18, R0 ;  /* 0x0000000000127308 */ /* 0x0005620000000800 */
[----:B-1----:R-:W-:Y:S01]  /*f740*/  FMNMX.FTZ R105, R8, R10, !PT ;  /* 0x0000000a08697209 */ /* 0x002fe20007810000 */
[----:B----4-:R-:W-:Y:S01]  /*f750*/  FFMA.FTZ R7, R13, c[0x0][0x2d0], -R3 ;  /* 0x0000b4000d077a23 */ /* 0x010fe20000010803 */
[----:B---3--:R-:W-:-:S05]  /*f760*/  FMNMX.FTZ R6, R6, R9, !PT ;  /* 0x0000000906067209 */ /* 0x008fca0007810000 */
[----:B------:R1:W3:Y:S01]  /*f770*/  MUFU.EX2 R185, R7 ;  /* 0x0000000700b97308 */ /* 0x0002e20000000800 */
[----:B--2---:R-:W-:-:S05]  /*f780*/  FMUL.FTZ R0, R2, c[0x0][0x2d0] ;  /* 0x0000b40002007a20 */ /* 0x004fca0000410000 */
[----:B------:R-:W-:Y:S02]  /*f790*/  FSEL R0, R0, RZ, P0 ;  /* 0x000000ff00007208 */ /* 0x000fe40000000000 */
[----:B------:R-:W-:-:S03]  /*f7a0*/  FSETP.NEU.FTZ.AND P0, PT, R105, -INF , PT ;  /* 0xff8000006900780b */ /* 0x000fc60003f1d000 */
[--C-:B-1----:R-:W-:Y:S02]  /*f7b0*/  FFMA.FTZ R7, R14, c[0x0][0x2d0], -R0.reuse ;  /* 0x0000b4000e077a23 */ /* 0x102fe40000010800 */
[--C-:B------:R-:W-:Y:S02]  /*f7c0*/  FFMA.FTZ R4, R16, c[0x0][0x2d0], -R0.reuse ;  /* 0x0000b40010047a23 */ /* 0x100fe40000010800 */
[----:B------:R1:W-:Y:S01]  /*f7d0*/  MUFU.EX2 R138, R7 ;  /* 0x00000007008a7308 */ /* 0x0003e20000000800 */
[----:B------:R-:W-:Y:S02]  /*f7e0*/  FFMA.FTZ R5, R15, c[0x0][0x2d0], -R0 ;  /* 0x0000b4000f057a23 */ /* 0x000fe40000010800 */
[----:B-----5:R-:W-:Y:S02]  /*f7f0*/  IMAD.MOV.U32 R14, RZ, RZ, R18 ;  /* 0x000000ffff0e7224 */ /* 0x020fe400078e0012 */
[----:B------:R-:W-:Y:S02]  /*f800*/  IMAD.MOV.U32 R15, RZ, RZ, R17 ;  /* 0x000000ffff0f7224 */ /* 0x000fe400078e0011 */
[----:B------:R-:W-:Y:S01]  /*f810*/  LDSM.16.MT88.4 R16, [R222+0x100] ;  /* 0x00010000de10783b */ /* 0x000fe20000004200 */
[----:B------:R2:W-:Y:S03]  /*f820*/  MUFU.EX2 R136, R4 ;  /* 0x0000000400887308 */ /* 0x0005e60000000800 */
[----:B-1----:R-:W1:Y:S05]  /*f830*/  SHFL.BFLY PT, R7, R6, 0x1, 0x1f ;  /* 0x0c201f0006077f89 */ /* 0x002e6a00000e0000 */
[----:B------:R4:W5:Y:S01]  /*f840*/  MUFU.EX2 R139, R5 ;  /* 0x00000005008b7308 */ /* 0x0009620000000800 */
[----:B--2---:R-:W-:-:S05]  /*f850*/  FMUL.FTZ R4, R105, c[0x0][0x2d0] ;  /* 0x0000b40069047a20 */ /* 0x004fca0000410000 */
[----:B------:R-:W-:Y:S01]  /*f860*/  FSEL R12, R4, RZ, P0 ;  /* 0x000000ff040c7208 */ /* 0x000fe20000000000 */
[----:B----4-:R-:W-:-:S04]  /*f870*/  FFMA.FTZ R5, R28, c[0x0][0x2d0], -R0 ;  /* 0x0000b4001c057a23 */ /* 0x010fc80000010800 */
[--C-:B------:R-:W-:Y:S01]  /*f880*/  FFMA.FTZ R4, R32, c[0x0][0x2d0], -R12.reuse ;  /* 0x0000b40020047a23 */ /* 0x100fe2000001080c */
[----:B------:R-:W2:Y:S01]  /*f890*/  LDSM.16.MT88.4 R28, [R222+0x1100] ;  /* 0x00110000de1c783b */ /* 0x000ea20000004200 */
[----:B------:R5:W4:Y:S01]  /*f8a0*/  MUFU.EX2 R184, R5 ;  /* 0x0000000500b87308 */ /* 0x000b220000000800 */
[----:B------:R-:W-:Y:S02]  /*f8b0*/  FFMA.FTZ R9, R40, c[0x0][0x2d0], -R12 ;  /* 0x0000b40028097a23 */ /* 0x000fe4000001080c */
[----:B------:R-:W2:Y:S01]  /*f8c0*/  LDSM.16.MT88.4 R32, [R221+0x2100] ;  /* 0x00210000dd20783b */ /* 0x000ea20000004200 */
[----:B-1----:R-:W-:Y:S02]  /*f8d0*/  FMNMX.FTZ R104, R6, R7, !PT ;  /* 0x0000000706687209 */ /* 0x002fe40007810000 */
[----:B---3--:R-:W-:Y:S02]  /*f8e0*/  F2FP.BF16.PACK_AB R6, R185, R137 ;  /* 0x00000089b906723e */ /* 0x008fe400000010ff */
[----:B------:R1:W-:Y:S01]  /*f8f0*/  MUFU.EX2 R246, R4 ;  /* 0x0000000400f67308 */ /* 0x0003e20000000800 */
[C---:B------:R-:W-:Y:S01]  /*f900*/  FMUL.FTZ R8, R104.reuse, c[0x0][0x2d0] ;  /* 0x0000b40068087a20 */ /* 0x040fe20000410000 */
[----:B------:R-:W-:-:S04]  /*f910*/  FSETP.NEU.FTZ.AND P0, PT, R104, -INF , PT ;  /* 0xff8000006800780b */ /* 0x000fc80003f1d000 */
[----:B------:R-:W-:Y:S01]  /*f920*/  FSEL R13, R8, RZ, P0 ;  /* 0x000000ff080d7208 */ /* 0x000fe20000000000 */
[--C-:B------:R-:W-:Y:S01]  /*f930*/  FFMA.FTZ R8, R41, c[0x0][0x2d0], -R12.reuse ;  /* 0x0000b40029087a23 */ /* 0x100fe2000001080c */
[----:B-----5:R-:W-:Y:S01]  /*f940*/  F2FP.BF16.PACK_AB R5, R139, R138 ;  /* 0x0000008a8b05723e */ /* 0x020fe200000010ff */
[----:B------:R-:W-:Y:S01]  /*f950*/  MUFU.EX2 R247, R9 ;  /* 0x0000000900f77308 */ /* 0x000fe20000000800 */
[----:B----4-:R-:W-:Y:S01]  /*f960*/  F2FP.BF16.PACK_AB R7, R184, R136 ;  /* 0x00000088b807723e */ /* 0x010fe200000010ff */
[----:B-1----:R-:W-:-:S06]  /*f970*/  FFMA.FTZ R4, R36, c[0x0][0x2d0], -R12 ;  /* 0x0000b40024047a23 */ /* 0x002fcc000001080c */
[----:B------:R1:W3:Y:S01]  /*f980*/  MUFU.EX2 R249, R8 ;  /* 0x0000000800f97308 */ /* 0x0002e20000000800 */
[----:B------:R-:W4:Y:S07]  /*f990*/  LDSM.16.MT88.4 R36, [R222+0x2100] ;  /* 0x00210000de24783b */ /* 0x000f2e0000004200 */
[----:B------:R5:W-:Y:S01]  /*f9a0*/  MUFU.EX2 R239, R4 ;  /* 0x0000000400ef7308 */ /* 0x000be20000000800 */
[----:B-1----:R-:W-:Y:S01]  /*f9b0*/  FFMA.FTZ R8, R42, c[0x0][0x2d0], -R13 ;  /* 0x0000b4002a087a23 */ /* 0x002fe2000001080d */
[----:B---3--:R-:W-:-:S06]  /*f9c0*/  F2FP.BF16.PACK_AB R10, R249, R247 ;  /* 0x000000f7f90a723e */ /* 0x008fcc00000010ff */
[----:B------:R1:W-:Y:S01]  /*f9d0*/  MUFU.EX2 R236, R8 ;  /* 0x0000000800ec7308 */ /* 0x0003e20000000800 */
[----:B-----5:R-:W-:-:S07]  /*f9e0*/  F2FP.BF16.PACK_AB R4, R14, R15 ;  /* 0x0000000f0e04723e */ /* 0x020fce00000010ff */
[C---:B------:R-:W-:Y:S01]  /*f9f0*/  HMMA.16816.F32.BF16 R120, R4.reuse, R24, RZ ;  /* 0x000000180478723c */ /* 0x040fe200000418ff */
[--C-:B-1----:R-:W-:Y:S02]  /*fa00*/  FFMA.FTZ R8, R43, c[0x0][0x2d0], -R13.reuse ;  /* 0x0000b4002b087a23 */ /* 0x102fe4000001080d */
[----:B------:R-:W-:Y:S05]  /*fa10*/  LDSM.16.MT88.4 R40, [R222+0x2500] ;  /* 0x00250000de28783b */ /* 0x000fea0000004200 */
[C---:B------:R-:W-:Y:S01]  /*fa20*/  HMMA.16816.F32.BF16 R116, R4.reuse, R16, RZ ;  /* 0x000000100474723c */ /* 0x040fe200000418ff */
[----:B------:R1:W3:Y:S07]  /*fa30*/  MUFU.EX2 R235, R8 ;  /* 0x0000000800eb7308 */ /* 0x0002ee0000000800 */
[C---:B------:R-:W-:Y:S08]  /*fa40*/  HMMA.16816.F32.BF16 R112, R4.reuse, R20, RZ ;  /* 0x000000140470723c */ /* 0x040ff000000418ff */
[----:B--2---:R-:W-:Y:S01]  /*fa50*/  HMMA.16816.F32.BF16 R108, R4, R28, RZ ;  /* 0x0000001c046c723c */ /* 0x004fe200000418ff */
[----:B-1----:R-:W-:Y:S01]  /*fa60*/  FFMA.FTZ R8, R44, c[0x0][0x2d0], -R13 ;  /* 0x0000b4002c087a23 */ /* 0x002fe2000001080d */
[----:B---3--:R-:W-:-:S03]  /*fa70*/  F2FP.BF16.PACK_AB R9, R235, R236 ;  /* 0x000000eceb09723e */ /* 0x008fc600000010ff */
[----:B------:R1:W-:Y:S03]  /*fa80*/  MUFU.EX2 R238, R8 ;  /* 0x0000000800ee7308 */ /* 0x0003e60000000800 */
[C---:B------:R-:W-:Y:S08]  /*fa90*/  HMMA.16816.F32.BF16 R96, R4.reuse, R32, RZ ;  /* 0x000000200460723c */ /* 0x040ff000000418ff */
[----:B----4-:R-:W-:Y:S01]  /*faa0*/  HMMA.16816.F32.BF16 R92, R4, R36, RZ ;  /* 0x00000024045c723c */ /* 0x010fe200000418ff */
        /* <DEDUP_REMOVED lines=14> */
[----:B------:R-:W2:Y:S07]  /*fb90*/  LDSM.16.MT88.4 R24, [R221+0x500] ;  /* 0x00050000dd18783b */ /* 0x000eae0000004200 */
        /* <DEDUP_REMOVED lines=8> */
[----:B------:R-:W1:Y:S01]  /*fc20*/  LDSM.16.MT88.4 R20, [R222+0x500] ;  /* 0x00050000de14783b */ /* 0x000e620000004200 */
[----:B------:R3:W-:Y:S06]  /*fc30*/  MUFU.EX2 R243, R4 ;  /* 0x0000000400f37308 */ /* 0x0007ec0000000800 */
[C---:B------:R-:W-:Y:S08]  /*fc40*/  HMMA.16816.F32.BF16 R52, R8.reuse, R28, RZ ;  /* 0x0000001c0834723c */ /* 0x040ff000000418ff */
[----:B------:R-:W-:Y:S01]  /*fc50*/  HMMA.16816.F32.BF16 R152, R8, R30, RZ ;  /* 0x0000001e0898723c */ /* 0x000fe200000418ff */
[----:B------:R-:W4:Y:S01]  /*fc60*/  LDSM.16.MT88.4 R28, [R222+0x1500] ;  /* 0x00150000de1c783b */ /* 0x000f220000004200 */
[----:B---3--:R-:W-:-:S04]  /*fc70*/  FFMA.FTZ R4, R49, c[0x0][0x2d0], -R3 ;  /* 0x0000b40031047a23 */ /* 0x008fc80000010803 */
[----:B------:R3:W5:Y:S02]  /*fc80*/  MUFU.EX2 R242, R4 ;  /* 0x0000000400f27308 */ /* 0x0007640000000800 */
[C---:B------:R-:W-:Y:S08]  /*fc90*/  HMMA.16816.F32.BF16 R164, R8.reuse, R34, RZ ;  /* 0x0000002208a4723c */ /* 0x040ff000000418ff */
[----:B------:R-:W-:Y:S01]  /*fca0*/  HMMA.16816.F32.BF16 R44, R8, R36, RZ ;  /* 0x00000024082c723c */ /* 0x000fe200000418ff */
[----:B---3--:R-:W-:-:S07]  /*fcb0*/  FFMA.FTZ R4, R50, c[0x0][0x2d0], -R0 ;  /* 0x0000b40032047a23 */ /* 0x008fce0000010800 */
[----:B------:R-:W-:Y:S01]  /*fcc0*/  HMMA.16816.F32.BF16 R168, R8, R38, RZ ;  /* 0x0000002608a8723c */ /* 0x000fe200000418ff */
[----:B-----5:R-:W-:Y:S01]  /*fcd0*/  F2FP.BF16.PACK_AB R6, R242, R243 ;  /* 0x000000f3f206723e */ /* 0x020fe200000010ff */
[----:B------:R-:W-:Y:S01]  /*fce0*/  LDSM.16.MT88.4 R36, [R222+0x2900] ;  /* 0x00290000de24783b */ /* 0x000fe20000004200 */
[----:B------:R3:W-:Y:S02]  /*fcf0*/  MUFU.EX2 R230, R4 ;  /* 0x0000000400e67308 */ /* 0x0007e40000000800 */
[----:B---3--:R-:W-:-:S03]  /*fd00*/  FFMA.FTZ R4, R51, c[0x0][0x2d0], -R0 ;  /* 0x0000b40033047a23 */ /* 0x008fc60000010800 */
[----:B------:R-:W-:Y:S01]  /*fd10*/  HMMA.16816.F32.BF16 R48, R8, R32, RZ ;  /* 0x000000200830723c */ /* 0x000fe200000418ff */
[----:B------:R-:W3:Y:S02]  /*fd20*/  LDSM.16.MT88.4 R32, [R221+0x2500] ;  /* 0x00250000dd20783b */ /* 0x000ee40000004200 */
[----:B------:R5:W1:Y:S04]  /*fd30*/  MUFU.EX2 R233, R4 ;  /* 0x0000000400e97308 */ /* 0x000a680000000800 */
[----:B------:R-:W-:Y:S02]  /*fd40*/  FFMA.FTZ R8, R107, c[0x0][0x2d0], -R12 ;  /* 0x0000b4006b087a23 */ /* 0x000fe4000001080c */
[----:B------:R-:W-:Y:S02]  /*fd50*/  IMAD.MOV.U32 R9, RZ, RZ, R139 ;  /* 0x000000ffff097224 */ /* 0x000fe400078e008b */
[----:B------:R2:W-:Y:S01]  /*fd60*/  MUFU.EX2 R217, R8 ;  /* 0x0000000800d97308 */ /* 0x0005e20000000800 */
[----:B------:R-:W-:-:S02]  /*fd70*/  IMAD.MOV.U32 R11, RZ, RZ, R138 ;  /* 0x000000ffff0b7224 */ /* 0x000fc400078e008a */
[----:B------:R-:W-:Y:S02]  /*fd80*/  IMAD.MOV.U32 R10, RZ, RZ, R137 ;  /* 0x000000ffff0a7224 */ /* 0x000fe400078e0089 */
[----:B-----5:R-:W-:Y:S01]  /*fd90*/  FFMA.FTZ R4, R100, c[0x0][0x2d0], -R0 ;  /* 0x0000b40064047a23 */ /* 0x020fe20000010800 */
[----:B-1----:R-:W-:Y:S01]  /*fda0*/  F2FP.BF16.PACK_AB R5, R233, R230 ;  /* 0x000000e6e905723e */ /* 0x002fe200000010ff */
[----:B------:R-:W-:Y:S02]  /*fdb0*/  IMAD.MOV.U32 R100, RZ, RZ, R136 ;  /* 0x000000ffff647224 */ /* 0x000fe400078e0088 */
[----:B------:R1:W-:Y:S01]  /*fdc0*/  MUFU.EX2 R232, R4 ;  /* 0x0000000400e87308 */ /* 0x0003e20000000800 */
[----:B--2---:R-:W-:-:S07]  /*fdd0*/  FFMA.FTZ R8, R124, c[0x0][0x2d0], -R12 ;  /* 0x0000b4007c087a23 */ /* 0x004fce000001080c */
[----:B------:R2:W-:Y:S01]  /*fde0*/  MUFU.EX2 R216, R8 ;  /* 0x0000000800d87308 */ /* 0x0005e20000000800 */
[----:B-1----:R-:W-:-:S07]  /*fdf0*/  FFMA.FTZ R4, R101, c[0x0][0x2d0], -R0 ;  /* 0x0000b40065047a23 */ /* 0x002fce0000010800 */
[----:B------:R1:W5:Y:S01]  /*fe00*/  MUFU.EX2 R231, R4 ;  /* 0x0000000400e77308 */ /* 0x0003620000000800 */
[----:B--2---:R-:W-:-:S07]  /*fe10*/  FFMA.FTZ R8, R125, c[0x0][0x2d0], -R13 ;  /* 0x0000b4007d087a23 */ /* 0x004fce000001080d */
[----:B------:R2:W-:Y:S01]  /*fe20*/  MUFU.EX2 R210, R8 ;  /* 0x0000000800d27308 */ /* 0x0005e20000000800 */
[----:B-1----:R-:W-:Y:S01]  /*fe30*/  FFMA.FTZ R4, R102, c[0x0][0x2d0], -R12 ;  /* 0x0000b40066047a23 */ /* 0x002fe2000001080c */
[----:B-----5:R-:W-:-:S06]  /*fe40*/  F2FP.BF16.PACK_AB R7, R231, R232 ;  /* 0x000000e8e707723e */ /* 0x020fcc00000010ff */
[----:B------:R1:W-:Y:S01]  /*fe50*/  MUFU.EX2 R219, R4 ;  /* 0x0000000400db7308 */ /* 0x0003e20000000800 */
[----:B--2---:R-:W-:-:S07]  /*fe60*/  FFMA.FTZ R8, R126, c[0x0][0x2d0], -R13 ;  /* 0x0000b4007e087a23 */ /* 0x004fce000001080d */
[----:B------:R2:W-:Y:S01]  /*fe70*/  MUFU.EX2 R211, R8 ;  /* 0x0000000800d37308 */ /* 0x0005e20000000800 */
[----:B-1----:R-:W-:-:S07]  /*fe80*/  FFMA.FTZ R4, R106, c[0x0][0x2d0], -R12 ;  /* 0x0000b4006a047a23 */ /* 0x002fce000001080c */
[----:B------:R1:W5:Y:S01]  /*fe90*/  MUFU.EX2 R218, R4 ;  /* 0x0000000400da7308 */ /* 0x0003620000000800 */
[----:B--2---:R-:W-:Y:S02]  /*fea0*/  FFMA.FTZ R8, R127, c[0x0][0x2d0], -R13 ;  /* 0x0000b4007f087a23 */ /* 0x004fe4000001080d */
[----:B------:R-:W-:Y:S05]  /*feb0*/  LDSM.16.MT88.4 R124, [R221+0xd00] ;  /* 0x000d0000dd7c783b */ /* 0x000fea0000004200 */
[----:B------:R2:W-:Y:S01]  /*fec0*/  MUFU.EX2 R209, R8 ;  /* 0x0000000800d17308 */ /* 0x0005e20000000800 */
[----:B-1----:R-:W-:-:S07]  /*fed0*/  F2FP.BF16.PACK_AB R4, R244, R237 ;  /* 0x000000edf404723e */ /* 0x002fce00000010ff */
[----:B------:R-:W-:Y:S01]  /*fee0*/  HMMA.16816.F32.BF16 R180, R4, R24, R120 ;  /* 0x0000001804b4723c */ /* 0x000fe20000041878 */
[----:B--2---:R-:W-:-:S04]  /*fef0*/  FFMA.FTZ R8, R128, c[0x0][0x2d0], -R13 ;  /* 0x0000b40080087a23 */ /* 0x004fc8000001080d */
[----:B------:R1:W2:Y:S03]  /*ff00*/  MUFU.EX2 R208, R8 ;  /* 0x0000000800d07308 */ /* 0x0002a60000000800 */
[C---:B------:R-:W-:Y:S08]  /*ff10*/  HMMA.16816.F32.BF16 R172, R4.reuse, R20, R116 ;  /* 0x0000001404ac723c */ /* 0x040ff00000041874 */
[----:B----4-:R-:W-:Y:S01]  /*ff20*/  HMMA.16816.F32.BF16 R144, R4, R28, R108 ;  /* 0x0000001c0490723c */ /* 0x010fe2000004186c */
[----:B-1----:R-:W-:-:S07]  /*ff30*/  FFMA.FTZ R8, R129, c[0x0][0x2d0], -R3 ;  /* 0x0000b40081087a23 */ /* 0x002fce0000010803 */
[C---:B---3--:R-:W-:Y:S01]  /*ff40*/  HMMA.16816.F32.BF16 R116, R4.reuse, R32, R96 ;  /* 0x000000200474723c */ /* 0x048fe20000041860 */
[----:B------:R1:W-:Y:S07]  /*ff50*/  MUFU.EX2 R202, R8 ;  /* 0x0000000800ca7308 */ /* 0x0003ee0000000800 */
[C---:B------:R-:W-:Y:S08]  /*ff60*/  HMMA.16816.F32.BF16 R108, R4.reuse, R40, R92 ;  /* 0x00000028046c723c */ /* 0x040ff0000004185c */
[----:B------:R-:W-:Y:S01]  /*ff70*/  HMMA.16816.F32.BF16 R120, R4, R26, R88 ;  /* 0x0000001a0478723c */ /* 0x000fe20000041858 */
[----:B-1----:R-:W-:-:S04]  /*ff80*/  FFMA.FTZ R8, R160, c[0x0][0x2d0], -R3 ;  /* 0x0000b400a0087a23 */ /* 0x002fc80000010803 */
[----:B------:R1:W3:Y:S03]  /*ff90*/  MUFU.EX2 R201, R8 ;  /* 0x0000000800c97308 */ /* 0x0002e60000000800 */
[C---:B------:R-:W-:Y:S08]  /*ffa0*/  HMMA.16816.F32.BF16 R136, R4.reuse, R22, R84 ;  /* 0x000000160488723c */ /* 0x040ff00000041854 */
[----:B------:R-:W-:Y:S01]  /*ffb0*/  HMMA.16816.F32.BF16 R156, R4, R16, R112 ;  /* 0x00000010049c723c */ /* 0x000fe20000041870 */
[----:B-1----:R-:W-:-:S07]  /*ffc0*/  FFMA.FTZ R8, R131, c[0x0][0x2d0], -R3 ;  /* 0x0000b40083087a23 */ /* 0x002fce0000010803 */
[C---:B------:R-:W-:Y:S01]  /*ffd0*/  HMMA.16816.F32.BF16 R96, R4.reuse, R18, R80 ;  /* 0x000000120460723c */ /* 0x040fe20000041850 */
[----:B------:R1:W-:Y:S07]  /*ffe0*/  MUFU.EX2 R197, R8 ;  /* 0x0000000800c57308 */ /* 0x0003ee0000000800 */
[C---:B------:R-:W-:Y:S08]  /*fff0*/  HMMA.16816.F32.BF16 R92, R4.reuse, R30, R76 ;  /* 0x0000001e045c723c */ /* 0x040ff0000004184c */
[----:B------:R-:W-:Y:S01]  /*10000*/  HMMA.16816.F32.BF16 R88, R4, R34, R72 ;  /* 0x000000220458723c */ /* 0x000fe20000041848 */
[----:B-1----:R-:W-:-:S04]  /*10010*/  FFMA.FTZ R8, R130, c[0x0][0x2d0], -R3 ;  /* 0x0000b40082087a23 */ /* 0x002fc80000010803 */
[----:B------:R1:W-:Y:S03]  /*10020*/  MUFU.EX2 R191, R8 ;  /* 0x0000000800bf7308 */ /* 0x0003e60000000800 */
[----:B------:R-:W-:Y:S07]  /*10030*/  HMMA.16816.F32.BF16 R84, R4, R42, R64 ;  /* 0x0000002a0454723c */ /* 0x000fee0000041840 */
[----:B-----5:R-:W-:-:S02]  /*10040*/  F2FP.BF16.PACK_AB R4, R218, R219 ;  /* 0x000000dbda04723e */ /* 0x020fc400000010ff */
[----:B------:R-:W-:Y:S02]  /*10050*/  F2FP.BF16.PACK_AB R5, R211, R210 ;  /* 0x000000d2d305723e */ /* 0x000fe400000010ff */
[----:B------:R-:W-:Y:S02]  /*10060*/  F2FP.BF16.PACK_AB R6, R216, R217 ;  /* 0x000000d9d806723e */ /* 0x000fe400000010ff */
[----:B--2---:R-:W-:Y:S01]  /*10070*/  F2FP.BF16.PACK_AB R7, R208, R209 ;  /* 0x000000d1d007723e */ /* 0x004fe200000010ff */
[----:B-1----:R-:W-:-:S04]  /*10080*/  FFMA.FTZ R8, R161, c[0x0][0x2d0], -R0 ;  /* 0x0000b400a1087a23 */ /* 0x002fc80000010800 */
[----:B------:R1:W-:Y:S02]  /*10090*/  MUFU.EX2 R188, R8 ;  /* 0x0000000800bc7308 */ /* 0x0003e40000000800 */
[C---:B------:R-:W-:Y:S08]  /*100a0*/  HMMA.16816.F32.BF16 R192, R4.reuse, R40, R44 ;  /* 0x0000002804c0723c */ /* 0x040ff0000004182c */
[----:B------:R-:W-:Y:S01]  /*100b0*/  HMMA.16816.F32.BF16 R44, R4, R30, R152 ;  /* 0x0000001e042c723c */ /* 0x000fe20000041898 */
[----:B-1----:R-:W-:-:S06]  /*100c0*/  FFMA.FTZ R8, R162, c[0x0][0x2d0], -R0 ;  /* 0x0000b400a2087a23 */ /* 0x002fcc0000010800 */
[----:B------:R-:W-:Y:S01]  /*100d0*/  IMAD.MOV.U32 R153, RZ, RZ, R184 ;  /* 0x000000ffff997224 */ /* 0x000fe200078e00b8 */
[C---:B------:R-:W-:Y:S01]  /*100e0*/  HMMA.16816.F32.BF16 R76, R4.reuse, R20, R60 ;  /* 0x00000014044c723c */ /* 0x040fe2000004183c */
[----:B------:R1:W2:Y:S01]  /*100f0*/  MUFU.EX2 R186, R8 ;  /* 0x0000000800ba7308 */ /* 0x0002a20000000800 */
[----:B------:R-:W-:Y:S02]  /*10100*/  IMAD.MOV.U32 R154, RZ, RZ, R185 ;  /* 0x000000ffff9a7224 */ /* 0x000fe400078e00b9 */
[----:B------:R-:W-:Y:S02]  /*10110*/  IMAD.MOV.U32 R152, RZ, RZ, R179 ;  /* 0x000000ffff987224 */ /* 0x000fe400078e00b3 */
[----:B------:R-:W-:Y:S02]  /*10120*/  IMAD.MOV.U32 R155, RZ, RZ, R100 ;  /* 0x000000ffff9b7224 */ /* 0x000fe400078e0064 */
[C---:B------:R-:W-:Y:S08]  /*10130*/  HMMA.16816.F32.BF16 R80, R4.reuse, R24, R68 ;  /* 0x000000180450723c */ /* 0x040ff00000041844 */
[C---:B------:R-:W-:Y:S01]  /*10140*/  HMMA.16816.F32.BF16 R60, R4.reuse, R26, R148 ;  /* 0x0000001a043c723c */ /* 0x040fe20000041894 */
[--C-:B-1----:R-:W-:Y:S01]  /*10150*/  FFMA.FTZ R8, R163, c[0x0][0x2d0], -R0.reuse ;  /* 0x0000b400a3087a23 */ /* 0x102fe20000010800 */
[----:B------:R-:W1:Y:S03]  /*10160*/  LDSM.16.MT88.4 R24, [R221+0x900] ;  /* 0x00090000dd18783b */ /* 0x000e660000004200 */
[----:B------:R4:W-:Y:S03]  /*10170*/  MUFU.EX2 R184, R8 ;  /* 0x0000000800b87308 */ /* 0x0009e60000000800 */
[C---:B------:R-:W-:Y:S08]  /*10180*/  HMMA.16816.F32.BF16 R72, R4.reuse, R16, R56 ;  /* 0x000000100448723c */ /* 0x040ff00000041838 */
[----:B------:R-:W-:Y:S01]  /*10190*/  HMMA.16816.F32.BF16 R68, R4, R28, R52 ;  /* 0x0000001c0444723c */ /* 0x000fe20000041834 */
[----:B------:R-:W-:Y:S01]  /*101a0*/  LDSM.16.MT88.4 R28, [R222+0x1900] ;  /* 0x00190000de1c783b */ /* 0x000fe20000004200 */
[----:B----4-:R-:W-:-:S06]  /*101b0*/  FFMA.FTZ R8, R177, c[0x0][0x2d0], -R0 ;  /* 0x0000b400b1087a23 */ /* 0x010fcc0000010800 */
[C---:B------:R-:W-:Y:S01]  /*101c0*/  HMMA.16816.F32.BF16 R64, R4.reuse, R32, R48 ;  /* 0x000000200440723c */ /* 0x040fe20000041830 */
[----:B------:R4:W5:Y:S07]  /*101d0*/  MUFU.EX2 R185, R8 ;  /* 0x0000000800b97308 */ /* 0x00096e0000000800 */
[C---:B------:R-:W-:Y:S01]  /*101e0*/  HMMA.16816.F32.BF16 R52, R4.reuse, R22, R140 ;  /* 0x000000160434723c */ /* 0x040fe2000004188c */
[----:B------:R-:W-:Y:S04]  /*101f0*/  LDSM.16.MT88.4 R20, [R221+0x1900] ;  /* 0x00190000dd14783b */ /* 0x000fe80000004200 */
[----:B------:R-:W-:Y:S03]  /*10200*/  LDSM.16.MT88.4 R140, [R222+0xd00] ;  /* 0x000d0000de8c783b */ /* 0x000fe60000004200 */
[C---:B------:R-:W-:Y:S01]  /*10210*/  HMMA.16816.F32.BF16 R48, R4.reuse, R18, R132 ;  /* 0x000000120430723c */ /* 0x040fe20000041884 */
[--C-:B----4-:R-:W-:Y:S01]  /*10220*/  FFMA.FTZ R8, R178, c[0x0][0x2d0], -R12.reuse ;  /* 0x0000b400b2087a23 */ /* 0x110fe2000001080c */
[----:B------:R-:W4:Y:S03]  /*10230*/  LDSM.16.MT88.4 R16, [R222+0x900] ;  /* 0x00090000de10783b */ /* 0x000f260000004200 */
[----:B------:R1:W-:Y:S03]  /*10240*/  MUFU.EX2 R179, R8 ;  /* 0x0000000800b37308 */ /* 0x0003e60000000800 */
[C---:B------:R-:W-:Y:S01]  /*10250*/  HMMA.16816.F32.BF16 R56, R4.reuse, R34, R164 ;  /* 0x000000220438723c */ /* 0x040fe200000418a4 */
[----:B------:R-:W4:Y:S07]  /*10260*/  LDSM.16.MT88.4 R32, [R221+0x2900] ;  /* 0x00290000dd20783b */ /* 0x000f2e0000004200 */
[----:B------:R-:W-:Y:S01]  /*10270*/  HMMA.16816.F32.BF16 R40, R4, R42, R168 ;  /* 0x0000002a0428723c */ /* 0x000fe200000418a8 */
[----:B-1----:R-:W-:-:S06]  /*10280*/  FFMA.FTZ R8, R187, c[0x0][0x2d0], -R12 ;  /* 0x0000b400bb087a23 */ /* 0x002fcc000001080c */
[----:B---3--:R-:W-:Y:S01]  /*10290*/  F2FP.BF16.PACK_AB R4, R201, R202 ;  /* 0x000000cac904723e */ /* 0x008fe200000010ff */
[----:B------:R-:W-:Y:S01]  /*102a0*/  IMAD.MOV.U32 R187, RZ, RZ, R153 ;  /* 0x000000ffffbb7224 */ /* 0x000fe200078e0099 */
[----:B------:R1:W3:Y:S01]  /*102b0*/  MUFU.EX2 R107, R8 ;  /* 0x00000008006b7308 */ /* 0x0002e20000000800 */
[----:B--2---:R-:W-:Y:S02]  /*102c0*/  F2FP.BF16.PACK_AB R5, R186, R188 ;  /* 0x000000bcba05723e */ /* 0x004fe400000010ff */
[----:B------:R-:W-:Y:S02]  /*102d0*/  F2FP.BF16.PACK_AB R6, R191, R197 ;  /* 0x000000c5bf06723e */ /* 0x000fe400000010ff */
[----:B-----5:R-:W-:-:S07]  /*102e0*/  F2FP.BF16.PACK_AB R7, R185, R184 ;  /* 0x000000b8b907723e */ /* 0x020fce00000010ff */
[C---:B------:R-:W-:Y:S01]  /*102f0*/  HMMA.16816.F32.BF16 R112, R4.reuse, R24, R180 ;  /* 0x000000180470723c */ /* 0x040fe200000418b4 */
[----:B-1----:R-:W-:Y:S02]  /*10300*/  FFMA.FTZ R8, R190, c[0x0][0x2d0], -R12 ;  /* 0x0000b400be087a23 */ /* 0x002fe4000001080c */
[----:B------:R-:W-:Y:S02]  /*10310*/  IMAD.MOV.U32 R190, RZ, RZ, R154 ;  /* 0x000000ffffbe7224 */ /* 0x000fe400078e009a */
[----:B------:R1:W-:Y:S03]  /*10320*/  MUFU.EX2 R177, R8 ;  /* 0x0000000800b17308 */ /* 0x0003e60000000800 */
[C---:B------:R-:W-:Y:S08]  /*10330*/  HMMA.16816.F32.BF16 R180, R4.reuse, R36, R108 ;  /* 0x0000002404b4723c */ /* 0x040ff0000004186c */
[----:B----4-:R-:W-:Y:S01]  /*10340*/  HMMA.16816.F32.BF16 R132, R4, R16, R172 ;  /* 0x000000100484723c */ /* 0x010fe200000418ac */
[----:B------:R-:W-:Y:S01]  /*10350*/  LDSM.16.MT88.4 R172, [R222+0x1d00] ;  /* 0x001d0000deac783b */ /* 0x000fe20000004200 */
[----:B-1----:R-:W-:-:S06]  /*10360*/  FFMA.FTZ R8, R189, c[0x0][0x2d0], -R12 ;  /* 0x0000b400bd087a23 */ /* 0x002fcc000001080c */
[C---:B------:R-:W-:Y:S01]  /*10370*/  HMMA.16816.F32.BF16 R148, R4.reuse, R20, R156 ;  /* 0x000000140494723c */ /* 0x040fe2000004189c */
[----:B------:R-:W-:Y:S01]  /*10380*/  LDSM.16.MT88.4 R156, [R221+0x1d00] ;  /* 0x001d0000dd9c783b */ /* 0x000fe20000004200 */
[----:B------:R-:W-:Y:S01]  /*10390*/  IMAD.MOV.U32 R189, RZ, RZ, R155 ;  /* 0x000000ffffbd7224 */ /* 0x000fe200078e009b */
[----:B------:R1:W-:Y:S05]  /*103a0*/  MUFU.EX2 R178, R8 ;  /* 0x0000000800b27308 */ /* 0x0003ea0000000800 */
[C---:B------:R-:W-:Y:S08]  /*103b0*/  HMMA.16816.F32.BF16 R164, R4.reuse, R28, R144 ;  /* 0x0000001c04a4723c */ /* 0x040ff00000041890 */
[----:B------:R-:W-:Y:S01]  /*103c0*/  HMMA.16816.F32.BF16 R160, R4, R32, R116 ;  /* 0x0000002004a0723c */ /* 0x000fe20000041874 */
[----:B-1----:R-:W-:-:S02]  /*103d0*/  FFMA.FTZ R8, R196, c[0x0][0x2d0], -R13 ;  /* 0x0000b400c4087a23 */ /* 0x002fc4000001080d */
[----:B------:R-:W-:Y:S02]  /*103e0*/  IMAD.MOV.U32 R196, RZ, RZ, R9 ;  /* 0x000000ffffc47224 */ /* 0x000fe400078e0009 */
[----:B------:R1:W-:Y:S03]  /*103f0*/  MUFU.EX2 R106, R8 ;  /* 0x00000008006a7308 */ /* 0x0003e60000000800 */
[----:B------:R-:W-:Y:S01]  /*10400*/  HMMA.16816.F32.BF16 R120, R4, R26, R120 ;  /* 0x0000001a0478723c */ /* 0x000fe20000041878 */
[----:B------:R-:W-:-:S07]  /*10410*/  FADD.FTZ R9, R236, R235 ;  /* 0x000000ebec097221 */ /* 0x000fce0000010000 */
        /* <DEDUP_REMOVED lines=10> */
[----:B------:R-:W-:Y:S07]  /*104c0*/  HMMA.16816.F32.BF16 R108, R4, R38, R84 ;  /* 0x00000026046c723c */ /* 0x000fee0000041854 */
[----:B---3--:R-:W-:-:S02]  /*104d0*/  F2FP.BF16.PACK_AB R4, R107, R179 ;  /* 0x000000b36b04723e */ /* 0x008fc400000010ff */
[----:B--2---:R-:W-:Y:S02]  /*104e0*/  F2FP.BF16.PACK_AB R5, R102, R106 ;  /* 0x0000006a6605723e */ /* 0x004fe400000010ff */
[----:B------:R-:W-:Y:S01]  /*104f0*/  F2FP.BF16.PACK_AB R6, R178, R177 ;  /* 0x000000b1b206723e */ /* 0x000fe200000010ff */
[----:B-1----:R-:W-:-:S04]  /*10500*/  FFMA.FTZ R8, R199, c[0x0][0x2d0], -R13 ;  /* 0x0000b400c7087a23 */ /* 0x002fc8000001080d */
[----:B------:R-:W1:Y:S02]  /*10510*/  MUFU.EX2 R100, R8 ;  /* 0x0000000800647308 */ /* 0x000e640000000800 */
[----:B-1----:R-:W-:Y:S01]  /*10520*/  F2FP.BF16.PACK_AB R7, R100, R101 ;  /* 0x000000656407723e */ /* 0x002fe200000010ff */
[----:B------:R-:W-:-:S06]  /*10530*/  FFMA.FTZ R8, R206, c[0x0][0x2d0], -R3 ;  /* 0x0000b400ce087a23 */ /* 0x000fcc0000010803 */
[C---:B------:R-:W-:Y:S01]  /*10540*/  HMMA.16816.F32.BF16 R60, R4.reuse, R26, R60 ;  /* 0x0000001a043c723c */ /* 0x040fe2000004183c */
[----:B------:R1:W-:Y:S07]  /*10550*/  MUFU.EX2 R27, R8 ;  /* 0x00000008001b7308 */ /* 0x0003ee0000000800 */
[C---:B------:R-:W-:Y:S01]  /*10560*/  HMMA.16816.F32.BF16 R116, R4.reuse, R24, R80 ;  /* 0x000000180474723c */ /* 0x040fe20000041850 */
[----:B------:R-:W2:Y:S07]  /*10570*/  LDSM.16.MT88.4 R80, [R221+0x2d00] ;  /* 0x002d0000dd50783b */ /* 0x000eae0000004200 */
[----:B------:R-:W-:Y:S01]  /*10580*/  HMMA.16816.F32.BF16 R48, R4, R22, R48 ;  /* 0x000000160430723c */ /* 0x000fe20000041830 */
[----:B-1----:R-:W-:-:S04]  /*10590*/  FFMA.FTZ R8, R205, c[0x0][0x2d0], -R3 ;  /* 0x0000b400cd087a23 */ /* 0x002fc80000010803 */
[----:B------:R1:W3:Y:S03]  /*105a0*/  MUFU.EX2 R26, R8 ;  /* 0x00000008001a7308 */ /* 0x0002e60000000800 */
[C---:B------:R-:W-:Y:S08]  /*105b0*/  HMMA.16816.F32.BF16 R144, R4.reuse, R20, R72 ;  /* 0x000000140490723c */ /* 0x040ff00000041848 */
[----:B------:R-:W-:Y:S01]  /*105c0*/  HMMA.16816.F32.BF16 R52, R4, R18, R52 ;  /* 0x000000120434723c */ /* 0x000fe20000041834 */
[--C-:B-1----:R-:W-:Y:S01]  /*105d0*/  FFMA.FTZ R8, R204, c[0x0][0x2d0], -R3.reuse ;  /* 0x0000b400cc087a23 */ /* 0x102fe20000010803 */
[----:B---3--:R-:W-:Y:S01]  /*105e0*/  F2FP.BF16.PACK_AB R92, R26, R27 ;  /* 0x0000001b1a5c723e */ /* 0x008fe200000010ff */
[----:B------:R-:W-:-:S05]  /*105f0*/  FFMA.FTZ R3, R203, c[0x0][0x2d0], -R3 ;  /* 0x0000b400cb037a23 */ /* 0x000fca0000010803 */
[C---:B------:R-:W-:Y:S01]  /*10600*/  HMMA.16816.F32.BF16 R128, R4.reuse, R16, R76 ;  /* 0x000000100480723c */ /* 0x040fe2000004184c */
[----:B------:R1:W-:Y:S07]  /*10610*/  MUFU.EX2 R25, R8 ;  /* 0x0000000800197308 */ /* 0x0003ee0000000800 */
[C---:B------:R-:W-:Y:S01]  /*10620*/  HMMA.16816.F32.BF16 R68, R4.reuse, R28, R68 ;  /* 0x0000001c0444723c */ /* 0x040fe20000041844 */
[----:B------:R3:W4:Y:S07]  /*10630*/  MUFU.EX2 R24, R3 ;  /* 0x0000000300187308 */ /* 0x00072e0000000800 */
[----:B------:R-:W-:Y:S01]  /*10640*/  HMMA.16816.F32.BF16 R44, R4, R30, R44 ;  /* 0x0000001e042c723c */ /* 0x000fe2000004182c */
[----:B-1----:R-:W-:-:S04]  /*10650*/  FADD.FTZ R8, R198, R200 ;  /* 0x000000c8c6087221 */ /* 0x002fc80000010000 */
[----:B------:R-:W-:-:S03]  /*10660*/  FADD.FTZ R10, R10, R8 ;  /* 0x000000080a0a7221 */ /* 0x000fc60000010000 */
[----:B------:R-:W-:Y:S01]  /*10670*/  HMMA.16816.F32.BF16 R64, R4, R32, R64 ;  /* 0x000000200440723c */ /* 0x000fe20000041840 */
[----:B---3--:R-:W-:Y:S01]  /*10680*/  FFMA.FTZ R3, R213, c[0x0][0x2d0], -R0 ;  /* 0x0000b400d5037a23 */ /* 0x008fe20000010800 */
[----:B----4-:R-:W-:-:S03]  /*10690*/  F2FP.BF16.PACK_AB R94, R24, R25 ;  /* 0x00000019185e723e */ /* 0x010fc600000010ff */
[----:B------:R1:W-:Y:S03]  /*106a0*/  MUFU.EX2 R23, R3 ;  /* 0x0000000300177308 */ /* 0x0003e60000000800 */
[C---:B------:R-:W-:Y:S08]  /*106b0*/  HMMA.16816.F32.BF16 R56, R4.reuse, R34, R56 ;  /* 0x000000220438723c */ /* 0x040ff00000041838 */
[----:B------:R-:W-:Y:S01]  /*106c0*/  HMMA.16816.F32.BF16 R84, R4, R36, R192 ;  /* 0x000000240454723c */ /* 0x000fe200000418c0 */
[----:B-1----:R-:W-:-:S07]  /*106d0*/  FFMA.FTZ R3, R215, c[0x0][0x2d0], -R0 ;  /* 0x0000b400d7037a23 */ /* 0x002fce0000010800 */
[----:B------:R-:W-:Y:S01]  /*106e0*/  HMMA.16816.F32.BF16 R40, R4, R38, R40 ;  /* 0x000000260428723c */ /* 0x000fe20000041828 */
[----:B------:R1:W3:Y:S01]  /*106f0*/  MUFU.EX2 R22, R3 ;  /* 0x0000000300167308 */ /* 0x0002e20000000800 */
[----:B------:R-:W4:Y:S01]  /*10700*/  LDSM.16.MT88.4 R4, [R222+0x2d00] ;  /* 0x002d0000de04783b */ /* 0x000f220000004200 */
[--C-:B-1----:R-:W-:Y:S01]  /*10710*/  FFMA.FTZ R3, R212, c[0x0][0x2d0], -R0.reuse ;  /* 0x0000b400d4037a23 */ /* 0x102fe20000010800 */
[----:B---3--:R-:W-:Y:S01]  /*10720*/  F2FP.BF16.PACK_AB R93, R22, R23 ;  /* 0x00000017165d723e */ /* 0x008fe200000010ff */
[----:B------:R-:W-:-:S04]  /*10730*/  FFMA.FTZ R0, R207, c[0x0][0x2d0], -R0 ;  /* 0x0000b400cf007a23 */ /* 0x000fc80000010800 */
[----:B------:R1:W-:Y:S08]  /*10740*/  MUFU.EX2 R20, R3 ;  /* 0x0000000300147308 */ /* 0x0003f00000000800 */
[----:B------:R3:W5:Y:S01]  /*10750*/  MUFU.EX2 R21, R0 ;  /* 0x0000000000157308 */ /* 0x0007620000000800 */
[----:B-1----:R-:W-:Y:S02]  /*10760*/  FADD.FTZ R3, R11, R196 ;  /* 0x000000c40b037221 */ /* 0x002fe40000010000 */
[----:B------:R-:W-:-:S02]  /*10770*/  FADD.FTZ R11, R238, R9 ;  /* 0x00000009ee0b7221 */ /* 0x000fc40000010000 */
[----:B------:R-:W-:Y:S02]  /*10780*/  FADD.FTZ R9, R189, R3 ;  /* 0x00000003bd097221 */ /* 0x000fe40000010000 */
[----:B------:R-:W-:Y:S02]  /*10790*/  FADD.FTZ R3, R190, R10 ;  /* 0x0000000abe037221 */ /* 0x000fe40000010000 */
[----:B---3--:R-:W-:Y:S01]  /*107a0*/  FFMA.FTZ R0, R229, c[0x0][0x2d0], -R12 ;  /* 0x0000b400e5007a23 */ /* 0x008fe2000001080c */
[----:B-----5:R-:W-:-:S03]  /*107b0*/  F2FP.BF16.PACK_AB R95, R21, R20 ;  /* 0x00000014155f723e */ /* 0x020fc600000010ff */
[----:B------:R1:W-:Y:S04]  /*107c0*/  MUFU.EX2 R19, R0 ;  /* 0x0000000000137308 */ /* 0x0003e80000000800 */
[C---:B--2---:R-:W-:Y:S08]  /*107d0*/  HMMA.16816.F32.BF16 R76, R92.reuse, R82, R88 ;  /* 0x000000525c4c723c */ /* 0x044ff00000041858 */
[----:B----4-:R-:W-:Y:S01]  /*107e0*/  HMMA.16816.F32.BF16 R88, R92, R4, R180 ;  /* 0x000000045c58723c */ /* 0x010fe200000418b4 */
[----:B-1----:R-:W-:-:S04]  /*107f0*/  FFMA.FTZ R0, R228, c[0x0][0x2d0], -R12 ;  /* 0x0000b400e4007a23 */ /* 0x002fc8000001080c */
[----:B------:R1:W2:Y:S03]  /*10800*/  MUFU.EX2 R18, R0 ;  /* 0x0000000000127308 */ /* 0x0002a60000000800 */
        /* <DEDUP_REMOVED lines=14> */
[C---:B------:R-:W-:Y:S07]  /*108f0*/  HMMA.16816.F32.BF16 R152, R92.reuse, R158, R96 ;  /* 0x0000009e5c98723c */ /* 0x040fee0000041860 */
[----:B--2---:R-:W-:Y:S01]  /*10900*/  F2FP.BF16.PACK_AB R96, R18, R19 ;  /* 0x000000131260723e */ /* 0x004fe200000010ff */
[----:B------:R-:W-:Y:S01]  /*10910*/  HMMA.16816.F32.BF16 R92, R92, R6, R108 ;  /* 0x000000065c5c723c */ /* 0x000fe2000004186c */
[----:B---3--:R-:W-:Y:S01]  /*10920*/  F2FP.BF16.PACK_AB R98, R16, R17 ;  /* 0x000000111062723e */ /* 0x008fe200000010ff */
[----:B-1----:R-:W-:-:S04]  /*10930*/  FFMA.FTZ R0, R252, c[0x0][0x2d0], -R13 ;  /* 0x0000b400fc007a23 */ /* 0x002fc8000001080d */
[----:B------:R1:W2:Y:S02]  /*10940*/  MUFU.EX2 R14, R0 ;  /* 0x00000000000e7308 */ /* 0x0002a40000000800 */
[----:B-1----:R-:W-:Y:S01]  /*10950*/  FFMA.FTZ R0, R250, c[0x0][0x2d0], -R13 ;  /* 0x0000b400fa007a23 */ /* 0x002fe2000001080d */
[----:B--2---:R-:W-:-:S05]  /*10960*/  F2FP.BF16.PACK_AB R97, R14, R12 ;  /* 0x0000000c0e61723e */ /* 0x004fca00000010ff */
        /* <DEDUP_REMOVED lines=76> */
[----:B------:R-:W-:Y:S01]  /*10e30*/  IMAD.SHL.U32 R249, R176, 0x2, RZ ;  /* 0x00000002b0f97824 */ /* 0x000fe200078e00ff */
[----:B------:R-:W-:Y:S01]  /*10e40*/  SHF.R.S32.HI R190, RZ, 0x1f, R240 ;  /* 0x0000001fffbe7819 */ /* 0x000fe200000114f0 */
[----:B------:R-:W-:Y:S01]  /*10e50*/  IMAD.SHL.U32 R246, R240, 0x2, RZ ;  /* 0x00000002f0f67824 */ /* 0x000fe200078e00ff */
[----:B------:R-:W-:Y:S01]  /*10e60*/  SHF.L.U64.HI R250, R176, 0x1, R187 ;  /* 0x00000001b0fa7819 */ /* 0x000fe200000102bb */
[C---:B------:R-:W-:Y:S01]  /*10e70*/  IMAD.SHL.U32 R244, R241.reuse, 0x2, RZ ;  /* 0x00000002f1f47824 */ /* 0x040fe200078e00ff */
[----:B------:R-:W-:Y:S01]  /*10e80*/  SHF.R.S32.HI R187, RZ, 0x1f, R241 ;  /* 0x0000001fffbb7819 */ /* 0x000fe200000114f1 */
[----:B------:R-:W-:Y:S01]  /*10e90*/  IMAD.MOV.U32 R100, RZ, RZ, R104 ;  /* 0x000000ffff647224 */ /* 0x000fe200078e0068 */
[----:B------:R-:W-:Y:S01]  /*10ea0*/  SHF.L.U64.HI R247, R240, 0x1, R190 ;  /* 0x00000001f0f77819 */ /* 0x000fe200000102be */
[----:B--2---:R-:W-:Y:S01]  /*10eb0*/  IMAD.MOV.U32 R3, RZ, RZ, R105 ;  /* 0x000000ffff037224 */ /* 0x004fe200078e0069 */
[----:B------:R-:W-:Y:S01]  /*10ec0*/  SHF.L.U64.HI R245, R241, 0x1, R187 ;  /* 0x00000001f1f57819 */ /* 0x000fe200000102bb */
[----:B------:R-:W-:-:S02]  /*10ed0*/  IMAD.MOV.U32 R107, RZ, RZ, R2 ;  /* 0x000000ffff6b7224 */ /* 0x000fc400078e0002 */
[----:B------:R-:W-:Y:S01]  /*10ee0*/  IMAD.MOV.U32 R106, RZ, RZ, R103 ;  /* 0x000000ffff6a7224 */ /* 0x000fe200078e0067 */
[----:B---3--:R-:W-:Y:S01]  /*10ef0*/  LEA.HI.SX32 R243, R10, 0xfffffffe, 0x1a ;  /* 0xfffffffe0af37811 */ /* 0x008fe200078fd2ff */
[----:B------:R-:W-:Y:S05]  /*10f00*/  BRA `(.L_x_140) ;  /* 0x000003e000007947 */ /* 0x000fea0003800000 */
.L_x_142:
        /* <DEDUP_REMOVED lines=19> */
[----:B-1----:R-:W-:Y:S04]  /*11040*/  IMAD.WIDE.U32 R104, R101, c[0x0][0x1e8], RZ ;  /* 0x00007a0065687a25 */ /* 0x002fe800078e00ff */
        /* <DEDUP_REMOVED lines=12> */
[----:B------:R-:W-:Y:S04]  /*11110*/  IMAD.WIDE.U32 R4, R248, c[0x0][0x1f0], R4 ;  /* 0x00007c00f8047a25 */ /* 0x000fe800078e0004 */
        /* <DEDUP_REMOVED lines=29> */
.L_x_140:
[----:B------:R-:W-:Y:S04]  /*112f0*/  DEPBAR.LE SB0, 0x0 ;  /* 0x000080000000791a */ /* 0x000fe80000000000 */
[----:B------:R-:W-:Y:S01]  /*11300*/  BAR.SYNC.DEFER_BLOCKING 0x0 ;  /* 0x0000000000007b1d */ /* 0x000fe20000010000 */
[----:B------:R-:W-:Y:S01]  /*11310*/  SHF.R.S32.HI R0, RZ, 0x1f, R251 ;  /* 0x0000001fff007819 */ /* 0x000fe200000114fb */
[C---:B------:R-:W-:Y:S01]  /*11320*/  IMAD.WIDE.U32 R102, R251.reuse, c[0x0][0x208], RZ ;  /* 0x00008200fb667a25 */ /* 0x040fe200078e00ff */
[----:B------:R-:W-:Y:S03]  /*11330*/  SHF.R.S32.HI R2, RZ, 0x1f, R248 ;  /* 0x0000001fff027819 */ /* 0x000fe600000114f8 */
[----:B------:R-:W-:Y:S02]  /*11340*/  IMAD R0, R0, c[0x0][0x208], RZ ;  /* 0x0000820000007a24 */ /* 0x000fe400078e02ff */
[----:B------:R-:W-:Y:S02]  /*11350*/  IMAD R2, R2, c[0x0][0x218], RZ ;  /* 0x0000860002027a24 */ /* 0x000fe400078e02ff */
[----:B------:R-:W-:Y:S02]  /*11360*/  IMAD R0, R251, c[0x0][0x20c], R0 ;  /* 0x00008300fb007a24 */ /* 0x000fe400078e0200 */
[C---:B------:R-:W-:Y:S03]  /*11370*/  IMAD R2, R248.reuse, c[0x0][0x21c], R2 ;  /* 0x00008700f8027a24 */ /* 0x040fe600078e0202 */
        /* <DEDUP_REMOVED lines=303> */
.L_x_141:
        /* <DEDUP_REMOVED lines=621> */
.L_x_139:
        /* <DEDUP_REMOVED lines=153> */
.L_x_91:
        /* <DEDUP_REMOVED lines=151> */
.L_x_144:
        /* <DEDUP_REMOVED lines=151> */
.L_x_146:
[----:B---3--:R-:W-:Y:S05]  /*169b0*/  BSYNC B0 ;  /* 0x0000000000007941 */ /* 0x008fea0003800000 */
.L_x_145:
        /* <DEDUP_REMOVED lines=23> */
.L_x_148:
[----:B------:R-:W-:Y:S05]  /*16b30*/  BSYNC B0 ;  /* 0x0000000000007941 */ /* 0x000fea0003800000 */
.L_x_147:
        /* <DEDUP_REMOVED lines=23> */
.L_x_150:
[----:B------:R-:W-:Y:S05]  /*16cb0*/  BSYNC B0 ;  /* 0x0000000000007941 */ /* 0x000fea0003800000 */
.L_x_149:
        /* <DEDUP_REMOVED lines=24> */
.L_x_143:
        /* <DEDUP_REMOVED lines=19> */
.L_x_151:
        /* <DEDUP_REMOVED lines=43> */
.L_x_153:
[----:B---3--:R-:W-:Y:S05]  /*17220*/  BSYNC B0 ;  /* 0x0000000000007941 */ /* 0x008fea0003800000 */
.L_x_152:
        /* <DEDUP_REMOVED lines=64> */
.L_x_155:
[----:B------:R-:W-:Y:S05]  /*17630*/  BSYNC B0 ;  /* 0x0000000000007941 */ /* 0x000fea0003800000 */
.L_x_154:
        /* <DEDUP_REMOVED lines=21> */
.L_x_157:
[----:B------:R-:W-:Y:S05]  /*17790*/  BSYNC B0 ;  /* 0x0000000000007941 */ /* 0x000fea0003800000 */
.L_x_156:
        /* <DEDUP_REMOVED lines=21> */
.L_x_159:
[----:B------:R-:W-:Y:S05]  /*178f0*/  BSYNC B0 ;  /* 0x0000000000007941 */ /* 0x000fea0003800000 */
.L_x_158:
        /* <DEDUP_REMOVED lines=22> */
.L_x_160:
        /* <DEDUP_REMOVED lines=10> */
.L_x_857:


//--------------------- .text._ZN7cutlass13device_kernelIN5flash19enable_sm80_to_sm89INS1_16FlashAttnFwdSm80INS1_25CollectiveMainloopFwdSm80ILi4ELi1ELb0EN4cute5tupleIJNS5_1CILi128EEENS7_ILi48EEENS7_ILi96EEEEEELi96ENS_10bfloat16_tEfNS_4arch4Sm80ELb0ELb1ELb1ELb0ELb1ELb0ELb1ELb0EEENS1_21CollectiveEpilogueFwdINS6_IJS8_SA_S9_EEENS6_IJNS7_ILi1EEESI_SI_EEESC_SE_Li128ELb0ELb1ELb0ELb0EEENS1_19SingleTileSchedulerILb0ELb0ELb1ELi128EEEEEEEEEvNT_6ParamsE --------------------------
	.section	.text._ZN7cutlass13device_kernelIN5flash19enable_sm80_to_sm89INS1_16FlashAttnFwdSm80INS1_25CollectiveMainloopFwdSm80ILi4ELi1ELb0EN4cute5tupleIJNS5_1CILi128EEENS7_ILi48EEENS7_ILi96EEEEEELi96ENS_10bfloat16_tEfNS_4arch4Sm80ELb0ELb1ELb1ELb0ELb1ELb0ELb1ELb0EEENS1_21CollectiveEpilogueFwdINS6_IJS8_SA_S9_EEENS6_IJNS7_ILi1EEESI_SI_EEESC_SE_Li128ELb0ELb1ELb0ELb0EEENS1_19SingleTileSchedulerILb0ELb0ELb1ELi128EEEEEEEEEvNT_6ParamsE,"ax",@progbits
	.sectioninfo	@"SHI_REGISTERS=255"
	.align	128
.text._ZN7cutlass13device_kernelIN5flash19enable_sm80_to_sm89INS1_16FlashAttnFwdSm80INS1_25CollectiveMainloopFwdSm80ILi4ELi1ELb0EN4cute5tupleIJNS5_1CILi128EEENS7_ILi48EEENS7_ILi96EEEEEELi96ENS_10bfloat16_tEfNS_4arch4Sm80ELb0ELb1ELb1ELb0ELb1ELb0ELb1ELb0EEENS1_21CollectiveEpilogueFwdINS6_IJS8_SA_S9_EEENS6_IJNS7_ILi1EEESI_SI_EEESC_SE_Li128ELb0ELb1ELb0ELb0EEENS1_19SingleTileSchedulerILb0ELb0ELb1ELi128EEEEEEEEEvNT_6ParamsE:
        .type           _ZN7cutlass13device_kernelIN5flash19enable_sm80_to_sm89INS1_16FlashAttnFwdSm80INS1_25CollectiveMainloopFwdSm80ILi4ELi1ELb0EN4cute5tupleIJNS5_1CILi128EEENS7_ILi48EEENS7_ILi96EEEEEELi96ENS_10bfloat16_tEfNS_4arch4Sm80ELb0ELb1ELb1ELb0ELb1ELb0ELb1ELb0EEENS1_21CollectiveEpilogueFwdINS6_IJS8_SA_S9_EEENS6_IJNS7_ILi1EEESI_SI_EEESC_SE_Li128ELb0ELb1ELb0ELb0EEENS1_19SingleTileSchedulerILb0ELb0ELb1ELi128EEEEEEEEEvNT_6ParamsE,@function
        .size           _ZN7cutlass13device_kernelIN5flash19enable_sm80_to_sm89INS1_16FlashAttnFwdSm80INS1_25CollectiveMainloopFwdSm80ILi4ELi1ELb0EN4cute5tupleIJNS5_1CILi128EEENS7_ILi48EEENS7_ILi96EEEEEELi96ENS_10bfloat16_tEfNS_4arch4Sm80ELb0ELb1ELb1ELb0ELb1ELb0ELb1ELb0EEENS1_21CollectiveEpilogueFwdINS6_IJS8_SA_S9_EEENS6_IJNS7_ILi1EEESI_SI_EEESC_SE_Li128ELb0ELb1ELb0ELb0EEENS1_19SingleTileSchedulerILb0ELb0ELb1ELi128EEEEEEEEEvNT_6ParamsE,(.L_x_858 - _ZN7cutlass13device_kernelIN5flash19enable_sm80_to_sm89INS1_16FlashAttnFwdSm80INS1_25CollectiveMainloopFwdSm80ILi4ELi1ELb0EN4cute5tupleIJNS5_1CILi128EEENS7_ILi48EEENS7_ILi96EEEEEELi96ENS_10bfloat16_tEfNS_4arch4Sm80ELb0ELb1ELb1ELb0ELb1ELb0ELb1ELb0EEENS1_21CollectiveEpilogueFwdINS6_IJS8_SA_S9_EEENS6_IJNS7_ILi1EEESI_SI_EEESC_SE_Li128ELb0ELb1ELb0ELb0EEENS1_19SingleTileSchedulerILb0ELb0ELb1ELi128EEEEEEEEEvNT_6ParamsE)
        .other          _ZN7cutlass13device_kernelIN5flash19enable_sm80_to_sm89INS1_16FlashAttnFwdSm80INS1_25CollectiveMainloopFwdSm80ILi4ELi1ELb0EN4cute5tupleIJNS5_1CILi128EEENS7_ILi48EEENS7_ILi96EEEEEELi96ENS_10bfloat16_tEfNS_4arch4Sm80ELb0ELb1ELb1ELb0ELb1ELb0ELb1ELb0EEENS1_21CollectiveEpilogueFwdINS6_IJS8_SA_S9_EEENS6_IJNS7_ILi1EEESI_SI_EEESC_SE_Li128ELb0ELb1ELb0ELb0EEENS1_19SingleTileSchedulerILb0ELb0ELb1ELi128EEEEEEEEEvNT_6ParamsE,@"STO_CUDA_ENTRY STV_DEFAULT"
_ZN7cutlass13device_kernelIN5flash19enable_sm80_to_sm89INS1_16FlashAttnFwdSm80INS1_25CollectiveMainloopFwdSm80ILi4ELi1ELb0EN4cute5tupleIJNS5_1CILi128EEENS7_ILi48EEENS7_ILi96EEEEEELi96ENS_10bfloat16_tEfNS_4arch4Sm80ELb0ELb1ELb1ELb0ELb1ELb0ELb1ELb0EEENS1_21CollectiveEpilogueFwdINS6_IJS8_SA_S9_EEENS6_IJNS7_ILi1EEESI_SI_EEESC_SE_Li128ELb0ELb1ELb0ELb0EEENS1_19SingleTileSchedulerILb0ELb0ELb1ELi128EEEEEEEEEvNT_6ParamsE:
[----:B------:R-:W-:-:S03]  /*0000*/  MOV R1, c[0x0][0x28] ;  /* 0x00000a0000017a02 */ /* 0x000fc60000000f00 */
[----:B------:R-:W1:Y:S01]  /*0010*/  S2UR UR10, SR_CTAID.Z ;  /* 0x00000000000a79c3 */ /* 0x000e620000002700 */
[----:B------:R-:W-:Y:S02]  /*0020*/  IADD3 R1, R1, -0x30, RZ ;  /* 0xffffffd001017810 */ /* 0x000fe40007ffe0ff */
[----:B-1----:R-:W-:-:S13]  /*0030*/  ISETP.LE.AND P0, PT, RZ, UR10, PT ;  /* 0x0000000aff007c0c */ /* 0x002fda000bf03270 */
[----:B------:R-:W-:Y:S05]  /*0040*/  @!P0 EXIT ;  /* 0x000000000000894d */ /* 0x000fea0003800000 */
[----:B------:R-:W-:Y:S01]  /*0050*/  ULDC.64 UR4, c[0x0][0x370] ;  /* 0x0000dc0000047ab9 */ /* 0x000fe20000000a00 */
[----:B------:R-:W-:Y:S01]  /*0060*/  IMAD.MOV.U32 R16, RZ, RZ, RZ ;  /* 0x000000ffff107224 */ /* 0x000fe200078e00ff */
[----:B------:R-:W-:Y:S02]  /*0070*/  UISETP.NE.U32.AND UP0, UPT, URZ, UR4, UPT ;  /* 0x000000043f00728c */ /* 0x000fe4000bf05070 */
[----:B------:R-:W-:Y:S02]  /*0080*/  ULDC.64 UR6, c[0x0][0x370] ;  /* 0x0000dc0000067ab9 */ /* 0x000fe40000000a00 */
[----:B------:R-:W-:Y:S02]  /*0090*/  UISETP.NE.AND.EX UP0, UPT, URZ, UR5, UPT, UP0 ;  /* 0x000000053f00728c */ /* 0x000fe4000bf05300 */
[----:B------:R-:W-:-:S04]  /*00a0*/  ULDC.64 UR8, c[0x0][0x118] ;  /* 0x0000460000087ab9 */ /* 0x000fc80000000a00 */
[----:B------:R-:W-:-:S05]  /*00b0*/  PLOP3.LUT P0, PT, PT, PT, UP0, 0x80, 0x0 ;  /* 0x000000000000781c */ /* 0x000fca0003f0f008 */
[----:B------:R-:W-:Y:S02]  /*00c0*/  @UP0 UMOV UR4, 0x4 ;  /* 0x0000000400040882 */ /* 0x000fe40000000000 */
[----:B------:R-:W-:-:S06]  /*00d0*/  @UP0 UIMAD.WIDE UR4, UR10, UR4, UR6 ;  /* 0x000000040a0402a5 */ /* 0x000fcc000f8e0206 */
[----:B------:R-:W-:Y:S02]  /*00e0*/  IMAD.U32 R2, RZ, RZ, UR4 ;  /* 0x00000004ff027e24 */ /* 0x000fe4000f8e00ff */
[----:B------:R-:W-:-:S05]  /*00f0*/  IMAD.U32 R3, RZ, RZ, UR5 ;  /* 0x00000005ff037e24 */ /* 0x000fca000f8e00ff */
[----:B------:R1:W2:Y:S01]  /*0100*/  @P0 LDG.E R16, [R2.64] ;  /* 0x0000000802100981 */ /* 0x0002a2000c1e1900 */
[----:B------:R-:W-:Y:S01]  /*0110*/  IMAD.MOV.U32 R7, RZ, RZ, c[0x0][0x2c4] ;  /* 0x0000b100ff077624 */ /* 0x000fe200078e00ff */
[----:B------:R-:W3:Y:S01]  /*0120*/  S2UR UR7, SR_CTAID.Y ;  /* 0x00000000000779c3 */ /* 0x000ee20000002600 */
[----:B------:R-:W-:Y:S01]  /*0130*/  IMAD.MOV.U32 R4, RZ, RZ, 0x1 ;  /* 0x00000001ff047424 */ /* 0x000fe200078e00ff */
[----:B------:R-:W4:Y:S01]  /*0140*/  S2R R0, SR_CTAID.X ;  /* 0x0000000000007919 */ /* 0x000f220000002500 */
[----:B------:R-:W-:Y:S02]  /*0150*/  LOP3.LUT R24, R24, 0xffffefff, RZ, 0xc0, !PT ;  /* 0xffffefff18187812 */ /* 0x000fe400078ec0ff */
[----:B------:R-:W-:Y:S01]  /*0160*/  ISETP.NE.AND P1, PT, R7, 0x1, PT ;  /* 0x000000010700780c */ /* 0x000fe20003f25270 */
[----:B------:R-:W2:Y:S01]  /*0170*/  S2R R53, SR_TID.X ;  /* 0x0000000000357919 */ /* 0x000ea20000002100 */
[----:B------:R-:W-:-:S11]  /*0180*/  ISETP.LE.AND P2, PT, R4, c[0x0][0x32c], PT ;  /* 0x0000cb0004007a0c */ /* 0x000fd60003f43270 */
[----:B------:R-:W-:-:S04]  /*0190*/  @P1 LOP3.LUT R24, R24, 0x1000, RZ, 0xfc, !PT ;  /* 0x0000100018181812 */ /* 0x000fc800078efcff */
[----:B------:R-:W-:Y:S01]  /*01a0*/  LOP3.LUT R24, R24, 0xfffffbff, RZ, 0xc0, !PT ;  /* 0xfffffbff18187812 */ /* 0x000fe200078ec0ff */
[----:B-1----:R-:W-:Y:S01]  /*01b0*/  IMAD.MOV.U32 R2, RZ, RZ, c[0x0][0x2ac] ;  /* 0x0000ab00ff027624 */ /* 0x002fe200078e00ff */
[----:B---3--:R-:W-:Y:S01]  /*01c0*/  USHF.R.S32.HI UR6, URZ, 0x1f, UR7 ;  /* 0x0000001f3f067899 */ /* 0x008fe20008011407 */
[----:B----4-:R-:W-:Y:S01]  /*01d0*/  IMAD.SHL.U32 R164, R0, 0x80, RZ ;  /* 0x0000008000a47824 */ /* 0x010fe200078e00ff */
[----:B------:R-:W-:Y:S01]  /*01e0*/  @P2 LOP3.LUT R24, R24, 0x400, RZ, 0xfc, !PT ;  /* 0x0000040018182812 */ /* 0x000fe200078efcff */
[----:B------:R-:W-:-:S03]  /*01f0*/  IMAD R17, R2, c[0x0][0x1d0], RZ ;  /* 0x0000740002117a24 */ /* 0x000fc600078e02ff */
[C---:B------:R-:W-:Y:S02]  /*0200*/  @P1 IADD3 R0, R164.reuse, 0x7f, RZ ;  /* 0x0000007fa4001810 */ /* 0x040fe40007ffe0ff */
[----:B------:R-:W-:-:S03]  /*0210*/  IADD3 R2, R164, 0x7f, RZ ;  /* 0x0000007fa4027810 */ /* 0x000fc60007ffe0ff */
[----:B------:R-:W-:-:S05]  /*0220*/  @P1 IMAD.HI.U32 R0, R0, c[0x0][0x2c8], RZ ;  /* 0x0000b20000001a27 */ /* 0x000fca00078e00ff */
[----:B------:R-:W-:Y:S02]  /*0230*/  @P1 SHF.R.U32.HI R2, RZ, c[0x0][0x2cc], R0 ;  /* 0x0000b300ff021a19 */ /* 0x000fe40000011600 */
[----:B------:R-:W-:-:S05]  /*0240*/  IADD3 R0, R17, -c[0x0][0x168], R4 ;  /* 0x80005a0011007a10 */ /* 0x000fca0007ffe004 */
[----:B------:R-:W-:-:S05]  /*0250*/  IMAD.IADD R0, R0, 0x1, R2 ;  /* 0x0000000100007824 */ /* 0x000fca00078e0202 */
[----:B------:R-:W-:Y:S01]  /*0260*/  IADD3 R3, R0, c[0x0][0x328], RZ ;  /* 0x0000ca0000037a10 */ /* 0x000fe20007ffe0ff */
[----:B--2---:R1:W-:Y:S01]  /*0270*/  STL [R1+0x24], R16 ;  /* 0x0000241001007387 */ /* 0x0043e20000100800 */
[----:B------:R-:W-:Y:S05]  /*0280*/  @!P2 BRA `(.L_x_161) ;  /* 0x000000f00000a947 */ /* 0x000fea0003800000 */
[C---:B------:R-:W-:Y:S02]  /*0290*/  ISETP.GT.AND P0, PT, R0.reuse, RZ, PT ;  /* 0x000000ff0000720c */ /* 0x040fe40003f04270 */
[----:B------:R-:W-:-:S11]  /*02a0*/  IADD3 R2, R0, -0x1, RZ ;  /* 0xffffffff00027810 */ /* 0x000fd60007ffe0ff */
[----:B------:R-:W-:Y:S05]  /*02b0*/  @P0 BRA `(.L_x_162) ;  /* 0x0000006000000947 */ /* 0x000fea0003800000 */
[----:B------:R-:W-:Y:S01]  /*02c0*/  ISETP.NE.AND P0, PT, R4, c[0x0][0x32c], PT ;  /* 0x0000cb0004007a0c */ /* 0x000fe20003f05270 */
[----:B------:R-:W-:-:S12]  /*02d0*/  IMAD.MOV R0, RZ, RZ, -R0 ;  /* 0x000000ffff007224 */ /* 0x000fd800078e0a00 */
[----:B------:R-:W-:-:S05]  /*02e0*/  @P0 IMAD.HI.U32 R2, R0, c[0x0][0x330], RZ ;  /* 0x0000cc0000020a27 */ /* 0x000fca00078e00ff */
[----:B------:R-:W-:-:S04]  /*02f0*/  @P0 SHF.R.U32.HI R0, RZ, c[0x0][0x334], R2 ;  /* 0x0000cd00ff000a19 */ /* 0x000fc80000011602 */
[----:B------:R-:W-:Y:S01]  /*0300*/  LOP3.LUT R2, RZ, R0, RZ, 0x33, !PT ;  /* 0x00000000ff027212 */ /* 0x000fe200078e33ff */
[----:B------:R-:W-:Y:S05]  /*0310*/  BRA `(.L_x_163) ;  /* 0x0000003000007947 */ /* 0x000fea0003800000 */
.L_x_162:
[----:B------:R-:W-:-:S13]  /*0320*/  ISETP.NE.AND P0, PT, R4, c[0x0][0x32c], PT ;  /* 0x0000cb0004007a0c */ /* 0x000fda0003f05270 */
[----:B------:R-:W-:-:S05]  /*0330*/  @P0 IMAD.HI.U32 R0, R2, c[0x0][0x330], RZ ;  /* 0x0000cc0002000a27 */ /* 0x000fca00078e00ff */
[----:B------:R-:W-:Y:S02]  /*0340*/  @P0 SHF.R.U32.HI R2, RZ, c[0x0][0x334], R0 ;  /* 0x0000cd00ff020a19 */ /* 0x000fe40000011600 */
.L_x_163:
[----:B------:R-:W-:-:S05]  /*0350*/  MOV R0, c[0x0][0x32c] ;  /* 0x0000cb0000007a02 */ /* 0x000fca0000000f00 */
[----:B------:R-:W-:-:S05]  /*0360*/  IMAD R2, R2, R0, c[0x0][0x32c] ;  /* 0x0000cb0002027624 */ /* 0x000fca00078e0200 */
[----:B------:R-:W-:-:S04]  /*0370*/  IMNMX R3, R3, R2, PT ;  /* 0x0000000203037217 */ /* 0x000fc80003800200 */
.L_x_161:
[----:B------:R-:W-:Y:S01]  /*0380*/  IADD3 R2, R3, 0x2f, RZ ;  /* 0x0000002f03027810 */ /* 0x000fe20007ffe0ff */
[----:B------:R-:W-:Y:S01]  /*0390*/  @P1 IMAD.HI.U32 R3, R164, c[0x0][0x2c8], RZ ;  /* 0x0000b200a4031a27 */ /* 0x000fe200078e00ff */
[C---:B------:R-:W-:Y:S02]  /*03a0*/  IADD3 R4, R17.reuse, 0x2f, RZ ;  /* 0x0000002f11047810 */ /* 0x040fe40007ffe0ff */
[----:B------:R-:W-:Y:S01]  /*03b0*/  IADD3 R241, R17, -c[0x0][0x168], RZ ;  /* 0x80005a0011f17a10 */ /* 0x000fe20007ffe0ff */
[----:B------:R-:W-:-:S04]  /*03c0*/  IMAD.HI R5, R2, 0x2aaaaaab, RZ ;  /* 0x2aaaaaab02057827 */ /* 0x000fc800078e02ff */
[----:B------:R-:W-:Y:S01]  /*03d0*/  IMAD.HI R2, R4, 0x2aaaaaab, RZ ;  /* 0x2aaaaaab04027827 */ /* 0x000fe200078e02ff */
[----:B------:R-:W-:-:S03]  /*03e0*/  SHF.R.U32.HI R4, RZ, 0x1f, R5 ;  /* 0x0000001fff047819 */ /* 0x000fc60000011605 */
[----:B------:R-:W-:Y:S01]  /*03f0*/  IMAD.MOV.U32 R0, RZ, RZ, R164 ;  /* 0x000000ffff007224 */ /* 0x000fe200078e00a4 */
[----:B------:R-:W-:Y:S02]  /*0400*/  @P1 SHF.R.U32.HI R0, RZ, c[0x0][0x2cc], R3 ;  /* 0x0000b300ff001a19 */ /* 0x000fe40000011603 */
[----:B------:R-:W-:Y:S02]  /*0410*/  SHF.R.U32.HI R3, RZ, 0x1f, R2 ;  /* 0x0000001fff037819 */ /* 0x000fe40000011602 */
[----:B------:R-:W-:Y:S01]  /*0420*/  LEA.HI.SX32 R4, R5, R4, 0x1d ;  /* 0x0000000405047211 */ /* 0x000fe200078feaff */
[----:B------:R-:W-:Y:S01]  /*0430*/  IMAD.IADD R0, R241, 0x1, R0 ;  /* 0x00000001f1007824 */ /* 0x000fe200078e0200 */
[----:B------:R-:W-:-:S04]  /*0440*/  LEA.HI.SX32 R2, R2, R3, 0x1d ;  /* 0x0000000302027211 */ /* 0x000fc800078feaff */
[----:B------:R-:W-:Y:S02]  /*0450*/  IADD3 R3, R0, -c[0x0][0x324], RZ ;  /* 0x8000c90000037a10 */ /* 0x000fe40007ffe0ff */
[----:B------:R-:W-:Y:S01]  /*0460*/  IMNMX R224, R2, R4, PT ;  /* 0x0000000402e07217 */ /* 0x000fe20003800200 */
[----:B------:R-:W-:Y:S05]  /*0470*/  @!P2 BRA `(.L_x_164) ;  /* 0x000000f00000a947 */ /* 0x000fea0003800000 */
[----:B------:R-:W-:-:S13]  /*0480*/  ISETP.GT.AND P0, PT, R0, -0x1, PT ;  /* 0xffffffff0000780c */ /* 0x000fda0003f04270 */
[----:B------:R-:W-:Y:S05]  /*0490*/  @P0 BRA `(.L_x_165) ;  /* 0x0000007000000947 */ /* 0x000fea0003800000 */
[----:B------:R-:W-:Y:S01]  /*04a0*/  IMAD.MOV.U32 R2, RZ, RZ, c[0x0][0x32c] ;  /* 0x0000cb00ff027624 */ /* 0x000fe200078e00ff */
[----:B------:R-:W-:-:S04]  /*04b0*/  LOP3.LUT R0, RZ, R0, RZ, 0x33, !PT ;  /* 0x00000000ff007212 */ /* 0x000fc800078e33ff */
[----:B------:R-:W-:-:S13]  /*04c0*/  ISETP.NE.AND P0, PT, R2, 0x1, PT ;  /* 0x000000010200780c */ /* 0x000fda0003f05270 */
[----:B------:R-:W-:-:S05]  /*04d0*/  @P0 IMAD.HI.U32 R2, R0, c[0x0][0x330], RZ ;  /* 0x0000cc0000020a27 */ /* 0x000fca00078e00ff */
[----:B------:R-:W-:-:S04]  /*04e0*/  @P0 SHF.R.U32.HI R0, RZ, c[0x0][0x334], R2 ;  /* 0x0000cd00ff000a19 */ /* 0x000fc80000011602 */
[----:B------:R-:W-:Y:S01]  /*04f0*/  LOP3.LUT R0, RZ, R0, RZ, 0x33, !PT ;  /* 0x00000000ff007212 */ /* 0x000fe200078e33ff */
[----:B------:R-:W-:Y:S05]  /*0500*/  BRA `(.L_x_166) ;  /* 0x0000004000007947 */ /* 0x000fea0003800000 */
.L_x_165:
[----:B------:R-:W-:-:S04]  /*0510*/  MOV R2, c[0x0][0x32c] ;  /* 0x0000cb0000027a02 */ /* 0x000fc80000000f00 */
[----:B------:R-:W-:-:S13]  /*0520*/  ISETP.NE.AND P0, PT, R2, 0x1, PT ;  /* 0x000000010200780c */ /* 0x000fda0003f05270 */
[----:B------:R-:W-:-:S05]  /*0530*/  @P0 IMAD.HI.U32 R2, R0, c[0x0][0x330], RZ ;  /* 0x0000cc0000020a27 */ /* 0x000fca00078e00ff */
[----:B------:R-:W-:-:S05]  /*0540*/  @P0 SHF.R.U32.HI R0, RZ, c[0x0][0x334], R2 ;  /* 0x0000cd00ff000a19 */ /* 0x000fca0000011602 */
.L_x_166:
[----:B------:R-:W-:-:S05]  /*0550*/  IMAD R0, R0, c[0x0][0x32c], RZ ;  /* 0x0000cb0000007a24 */ /* 0x000fca00078e02ff */
[----:B------:R-:W-:-:S05]  /*0560*/  IMNMX R3, R3, R0, !PT ;  /* 0x0000000003037217 */ /* 0x000fca0007800200 */
.L_x_164:
[----:B------:R-:W-:Y:S01]  /*0570*/  IMAD.HI R0, R3, 0x2aaaaaab, RZ ;  /* 0x2aaaaaab03007827 */ /* 0x000fe200078e02ff */
[----:B------:R-:W-:Y:S01]  /*0580*/  PLOP3.LUT P4, PT, PT, PT, PT, 0x80, 0x0 ;  /* 0x000000000000781c */ /* 0x000fe20003f8f070 */
[----:B------:R-:W-:Y:S01]  /*0590*/  CS2R R94, SRZ ;  /* 0x00000000005e7805 */ /* 0x000fe2000001ff00 */
[----:B------:R-:W-:Y:S01]  /*05a0*/  CS2R R92, SRZ ;  /* 0x00000000005c7805 */ /* 0x000fe2000001ff00 */
[----:B------:R-:W-:Y:S01]  /*05b0*/  CS2R R22, SRZ ;  /* 0x0000000000167805 */ /* 0x000fe2000001ff00 */
[----:B------:R-:W-:Y:S01]  /*05c0*/  SHF.R.U32.HI R2, RZ, 0x1f, R0 ;  /* 0x0000001fff027819 */ /* 0x000fe20000011600 */
[----:B------:R-:W-:Y:S01]  /*05d0*/  IMAD.MOV.U32 R98, RZ, RZ, RZ ;  /* 0x000000ffff627224 */ /* 0x000fe200078e00ff */
[----:B------:R-:W-:Y:S01]  /*05e0*/  CS2R R90, SRZ ;  /* 0x00000000005a7805 */ /* 0x000fe2000001ff00 */
[----:B------:R-:W-:Y:S01]  /*05f0*/  IMAD.MOV.U32 R96, RZ, RZ, RZ ;  /* 0x000000ffff607224 */ /* 0x000fe200078e00ff */
[----:B------:R-:W-:Y:S01]  /*0600*/  LEA.HI.SX32 R0, R0, R2, 0x1d ;  /* 0x0000000200007211 */ /* 0x000fe200078feaff */
[----:B------:R-:W-:Y:S01]  /*0610*/  CS2R R88, SRZ ;  /* 0x0000000000587805 */ /* 0x000fe2000001ff00 */
[----:B------:R-:W-:Y:S01]  /*0620*/  CS2R R86, SRZ ;  /* 0x0000000000567805 */ /* 0x000fe2000001ff00 */
[----:B------:R-:W-:Y:S01]  /*0630*/  MOV R25, RZ ;  /* 0x000000ff00197202 */ /* 0x000fe20000000f00 */
[----:B------:R-:W-:Y:S01]  /*0640*/  IMAD.MOV.U32 R84, RZ, RZ, RZ ;  /* 0x000000ffff547224 */ /* 0x000fe200078e00ff */
[----:B------:R-:W-:Y:S01]  /*0650*/  IMNMX R4, RZ, R0, !PT ;  /* 0x00000000ff047217 */ /* 0x000fe20007800200 */
[----:B------:R-:W-:Y:S01]  /*0660*/  CS2R R78, SRZ ;  /* 0x00000000004e7805 */ /* 0x000fe2000001ff00 */
[----:B------:R-:W-:Y:S01]  /*0670*/  CS2R R76, SRZ ;  /* 0x00000000004c7805 */ /* 0x000fe2000001ff00 */
[----:B------:R-:W-:Y:S01]  /*0680*/  CS2R R82, SRZ ;  /* 0x0000000000527805 */ /* 0x000fe2000001ff00 */
[----:B------:R-:W-:Y:S01]  /*0690*/  ISETP.GT.AND P0, PT, R224, R4, PT ;  /* 0x00000004e000720c */ /* 0x000fe20003f04270 */
[----:B------:R2:W-:Y:S01]  /*06a0*/  STL [R1+0x14], R4 ;  /* 0x0000140401007387 */ /* 0x0005e20000100800 */
[----:B------:R-:W-:Y:S01]  /*06b0*/  CS2R R26, SRZ ;  /* 0x00000000001a7805 */ /* 0x000fe2000001ff00 */
[----:B------:R-:W-:Y:S01]  /*06c0*/  IMAD.MOV.U32 R80, RZ, RZ, RZ ;  /* 0x000000ffff507224 */ /* 0x000fe200078e00ff */
[----:B------:R-:W-:Y:S01]  /*06d0*/  CS2R R74, SRZ ;  /* 0x00000000004a7805 */ /* 0x000fe2000001ff00 */
[----:B------:R-:W-:Y:S01]  /*06e0*/  CS2R R72, SRZ ;  /* 0x0000000000487805 */ /* 0x000fe2000001ff00 */
[----:B------:R-:W-:Y:S01]  /*06f0*/  CS2R R70, SRZ ;  /* 0x0000000000467805 */ /* 0x000fe2000001ff00 */
[----:B------:R-:W-:Y:S01]  /*0700*/  MOV R68, RZ ;  /* 0x000000ff00447202 */ /* 0x000fe20000000f00 */
[----:B------:R-:W-:Y:S01]  /*0710*/  CS2R R62, SRZ ;  /* 0x00000000003e7805 */ /* 0x000fe2000001ff00 */
[----:B------:R-:W-:Y:S01]  /*0720*/  CS2R R60, SRZ ;  /* 0x00000000003c7805 */ /* 0x000fe2000001ff00 */
[----:B------:R-:W-:Y:S01]  /*0730*/  CS2R R66, SRZ ;  /* 0x0000000000427805 */ /* 0x000fe2000001ff00 */
        /* <DEDUP_REMOVED lines=33> */
[----:B------:R-:W-:Y:S05]  /*0950*/  @!P0 BRA `(.L_x_167) ;  /* 0x00011f1000008947 */ /* 0x000fea0003800000 */
[----:B--2---:R-:W-:Y:S02]  /*0960*/  ULDC.64 UR4, c[0x0][0x340] ;  /* 0x0000d00000047ab9 */ /* 0x004fe40000000a00 */
[----:B------:R-:W-:-:S02]  /*0970*/  UISETP.NE.U32.AND UP0, UPT, URZ, UR4, UPT ;  /* 0x000000043f00728c */ /* 0x000fc4000bf05070 */
[----:B------:R-:W-:Y:S02]  /*0980*/  ULDC.64 UR12, c[0x0][0x340] ;  /* 0x0000d000000c7ab9 */ /* 0x000fe40000000a00 */
[----:B------:R-:W-:-:S06]  /*0990*/  UISETP.NE.AND.EX UP0, UPT, URZ, UR5, UPT, UP0 ;  /* 0x000000053f00728c */ /* 0x000fcc000bf05300 */
[----:B------:R-:W-:-:S05]  /*09a0*/  PLOP3.LUT P2, PT, PT, PT, UP0, 0x80, 0x0 ;  /* 0x000000000000781c */ /* 0x000fca0003f4f008 */
[----:B------:R-:W-:Y:S02]  /*09b0*/  @UP0 UMOV UR4, 0x4 ;  /* 0x0000000400040882 */ /* 0x000fe40000000000 */
[----:B------:R-:W-:-:S06]  /*09c0*/  @UP0 UIMAD.WIDE UR4, UR10, UR4, UR12 ;  /* 0x000000040a0402a5 */ /* 0x000fcc000f8e020c */
[----:B------:R-:W-:Y:S02]  /*09d0*/  IMAD.U32 R2, RZ, RZ, UR4 ;  /* 0x00000004ff027e24 */ /* 0x000fe4000f8e00ff */
[----:B------:R-:W-:Y:S01]  /*09e0*/  IMAD.U32 R3, RZ, RZ, UR5 ;  /* 0x00000005ff037e24 */ /* 0x000fe2000f8e00ff */
[----:B------:R-:W-:Y:S01]  /*09f0*/  SHF.R.S32.HI R18, RZ, 0x1f, R53 ;  /* 0x0000001fff127819 */ /* 0x000fe20000011435 */
[----:B------:R-:W-:Y:S02]  /*0a00*/  ULDC.64 UR4, c[0x0][0x1b8] ;  /* 0x00006e0000047ab9 */ /* 0x000fe40000000a00 */
[----:B------:R-:W-:Y:S01]  /*0a10*/  UIMAD UR11, UR6, UR4, URZ ;  /* 0x00000004060b72a4 */ /* 0x000fe2000f8e023f */
[----:B------:R2:W3:Y:S01]  /*0a20*/  @P2 LDG.E R8, [R2.64] ;  /* 0x0000000802082981 */ /* 0x0004e2000c1e1900 */
[----:B------:R-:W-:Y:S01]  /*0a30*/  UIMAD.WIDE.U32 UR14, UR7, UR4, URZ ;  /* 0x00000004070e72a5 */ /* 0x000fe2000f8e003f */
[CC--:B------:R-:W-:Y:S01]  /*0a40*/  LEA.HI R20, R18.reuse, R53.reuse, RZ, 0x3 ;  /* 0x0000003512147211 */ /* 0x0c0fe200078f18ff */
[----:B------:R-:W-:Y:S01]  /*0a50*/  UIMAD UR11, UR7, UR5, UR11 ;  /* 0x00000005070b72a4 */ /* 0x000fe2000f8e020b */
[----:B------:R-:W-:Y:S01]  /*0a60*/  IMAD R15, R7, c[0x0][0x168], RZ ;  /* 0x00005a00070f7a24 */ /* 0x000fe200078e02ff */
[----:B------:R-:W-:Y:S01]  /*0a70*/  USHF.R.S32.HI UR12, URZ, 0x1f, UR10 ;  /* 0x0000001f3f0c7899 */ /* 0x000fe2000801140a */
[----:B------:R-:W-:Y:S01]  /*0a80*/  SHF.R.S32.HI R19, RZ, 0x3, R20 ;  /* 0x00000003ff137819 */ /* 0x000fe20000011414 */
[----:B------:R-:W-:Y:S01]  /*0a90*/  ULDC.64 UR4, c[0x0][0x1c0] ;  /* 0x0000700000047ab9 */ /* 0x000fe20000000a00 */
[----:B------:R-:W-:Y:S01]  /*0aa0*/  LEA.HI R126, R18, R53, RZ, 0x5 ;  /* 0x00000035127e7211 */ /* 0x000fe200078f28ff */
[----:B------:R-:W-:Y:S01]  /*0ab0*/  UIADD3 UR15, UR15, UR11, URZ ;  /* 0x0000000b0f0f7290 */ /* 0x000fe2000fffe03f */
[----:B------:R-:W-:Y:S01]  /*0ac0*/  IMAD.MOV.U32 R44, RZ, RZ, 0x30 ;  /* 0x00000030ff2c7424 */ /* 0x000fe200078e00ff */
[----:B------:R-:W-:Y:S01]  /*0ad0*/  UIMAD UR12, UR12, UR4, URZ ;  /* 0x000000040c0c72a4 */ /* 0x000fe2000f8e023f */
[----:B------:R-:W-:Y:S01]  /*0ae0*/  SHF.R.S32.HI R124, RZ, 0x5, R126 ;  /* 0x00000005ff7c7819 */ /* 0x000fe2000001147e */
[----:B------:R-:W-:Y:S01]  /*0af0*/  UIMAD.WIDE.U32 UR14, UR10, UR4, UR14 ;  /* 0x000000040a0e72a5 */ /* 0x000fe2000f8e000e */
[----:B------:R-:W-:Y:S01]  /*0b00*/  IMAD.MOV.U32 R22, RZ, RZ, c[0x0][0x2b8] ;  /* 0x0000ae00ff167624 */ /* 0x000fe200078e00ff */
[----:B------:R-:W-:Y:S01]  /*0b10*/  UIMAD UR5, UR10, UR5, UR12 ;  /* 0x000000050a0572a4 */ /* 0x000fe2000f8e020c */
[----:B------:R-:W-:-:S02]  /*0b20*/  IMAD R47, R224, R44, -0x30 ;  /* 0xffffffd0e02f7424 */ /* 0x000fc400078e022c */
[----:B------:R-:W-:Y:S01]  /*0b30*/  IMAD.MOV.U32 R222, RZ, RZ, RZ ;  /* 0x000000ffffde7224 */ /* 0x000fe200078e00ff */
[----:B------:R-:W-:Y:S01]  /*0b40*/  UIADD3 UR5, UR15, UR5, URZ ;  /* 0x000000050f057290 */ /* 0x000fe2000fffe03f */
[----:B------:R-:W-:Y:S02]  /*0b50*/  ISETP.NE.AND P5, PT, R22, 0x1, PT ;  /* 0x000000011600780c */ /* 0x000fe40003fa5270 */
[----:B--2---:R-:W-:Y:S01]  /*0b60*/  LEA.HI R2, R18, R53, RZ, 0x2 ;  /* 0x0000003512027211 */ /* 0x004fe200078f10ff */
[----:B------:R-:W-:Y:S02]  /*0b70*/  IMAD.U32 R3, RZ, RZ, UR15 ;  /* 0x0000000fff037e24 */ /* 0x000fe4000f8e00ff */
[----:B------:R-:W-:Y:S01]  /*0b80*/  IMAD.U32 R3, RZ, RZ, UR5 ;  /* 0x00000005ff037e24 */ /* 0x000fe2000f8e00ff */
[----:B------:R-:W-:Y:S01]  /*0b90*/  LOP3.LUT R0, R2, 0xfffffffc, RZ, 0xc0, !PT ;  /* 0xfffffffc02007812 */ /* 0x000fe200078ec0ff */
[----:B------:R-:W-:Y:S01]  /*0ba0*/  ULDC.64 UR4, c[0x0][0x2b0] ;  /* 0x0000ac0000047ab9 */ /* 0x000fe20000000a00 */
[----:B------:R-:W-:Y:S01]  /*0bb0*/  SHF.R.S32.HI R21, RZ, 0x2, R2 ;  /* 0x00000002ff157819 */ /* 0x000fe20000011402 */
[----:B------:R-:W-:-:S02]  /*0bc0*/  IMAD.U32 R2, RZ, RZ, UR14 ;  /* 0x0000000eff027e24 */ /* 0x000fc4000f8e00ff */
[----:B------:R-:W-:Y:S02]  /*0bd0*/  IMAD.IADD R45, R53, 0x1, -R0 ;  /* 0x00000001352d7824 */ /* 0x000fe400078e0a00 */
[C-C-:B------:R-:W-:Y:S02]  /*0be0*/  IMAD.IADD R14, R164.reuse, 0x1, R21.reuse ;  /* 0x00000001a40e7824 */ /* 0x140fe400078e0215 */
[C---:B------:R-:W-:Y:S02]  /*0bf0*/  IMAD R31, R45.reuse, 0x20, R21 ;  /* 0x000000202d1f7824 */ /* 0x040fe400078e0215 */
[----:B------:R-:W-:Y:S02]  /*0c00*/  IMAD.SHL.U32 R227, R45, 0x8, RZ ;  /* 0x000000082de37824 */ /* 0x000fe400078e00ff */
[----:B------:R-:W-:Y:S01]  /*0c10*/  IMAD.IADD R5, R164, 0x1, R31 ;  /* 0x00000001a4057824 */ /* 0x000fe200078e021f */
[----:B---3--:R2:W3:Y:S03]  /*0c20*/  @P2 R2UR UR11, R8 ;  /* 0x00000000080b23c2 */ /* 0x0084e600000e0000 */
[----:B------:R-:W-:Y:S01]  /*0c30*/  @P1 IMAD.HI.U32 R0, R5, c[0x0][0x2c8], RZ ;  /* 0x0000b20005001a27 */ /* 0x000fe200078e00ff */
[C---:B------:R-:W-:Y:S01]  /*0c40*/  IADD3 R35, R227.reuse, 0x20, RZ ;  /* 0x00000020e3237810 */ /* 0x040fe20007ffe0ff */
[----:B---3--:R-:W-:Y:S01]  /*0c50*/  @!UP0 UMOV UR11, UR10 ;  /* 0x0000000a000b8c82 */ /* 0x008fe20008000000 */
[C---:B------:R-:W-:Y:S01]  /*0c60*/  IADD3 R34, R227.reuse, 0x40, RZ ;  /* 0x00000040e3227810 */ /* 0x040fe20007ffe0ff */
[----:B------:R-:W-:Y:S01]  /*0c70*/  IMAD.MOV.U32 R4, RZ, RZ, R5 ;  /* 0x000000ffff047224 */ /* 0x000fe200078e0005 */
[----:B------:R-:W-:Y:S01]  /*0c80*/  @P1 SHF.R.U32.HI R4, RZ, c[0x0][0x2cc], R0 ;  /* 0x0000b300ff041a19 */ /* 0x000fe20000011600 */
[----:B------:R-:W-:Y:S01]  /*0c90*/  USHF.R.S32.HI UR10, URZ, 0x1f, UR11 ;  /* 0x0000001f3f0a7899 */ /* 0x000fe2000801140b */
[----:B------:R-:W-:Y:S01]  /*0ca0*/  ISETP.GE.AND P2, PT, R227, c[0x0][0x198], PT ;  /* 0x00006600e3007a0c */ /* 0x000fe20003f46270 */
[----:B------:R-:W-:Y:S01]  /*0cb0*/  UIMAD.WIDE.U32 UR12, UR11, UR4, URZ ;  /* 0x000000040b0c72a5 */ /* 0x000fe2000f8e003f */
[--C-:B------:R-:W-:Y:S01]  /*0cc0*/  SHF.R.S32.HI R6, RZ, 0x1f, R4.reuse ;  /* 0x0000001fff067819 */ /* 0x100fe20000011404 */
[----:B------:R-:W-:Y:S01]  /*0cd0*/  IMAD.MOV R0, RZ, RZ, -R4 ;  /* 0x000000ffff007224 */ /* 0x000fe200078e0a04 */
[----:B------:R-:W-:Y:S01]  /*0ce0*/  ISETP.GE.AND P3, PT, R35, c[0x0][0x198], PT ;  /* 0x0000660023007a0c */ /* 0x000fe20003f66270 */
[----:B------:R-:W-:Y:S01]  /*0cf0*/  IMAD.WIDE.U32 R2, R4, c[0x0][0x1b0], R2 ;  /* 0x00006c0004027a25 */ /* 0x000fe200078e0002 */
[----:B------:R-:W-:Y:S01]  /*0d00*/  ISETP.GE.AND P4, PT, R34, c[0x0][0x198], PT ;  /* 0x0000660022007a0c */ /* 0x000fe20003f86270 */
[----:B------:R-:W-:Y:S01]  /*0d10*/  UIMAD UR10, UR10, UR4, URZ ;  /* 0x000000040a0a72a4 */ /* 0x000fe2000f8e023f */
[----:B------:R-:W-:Y:S01]  /*0d20*/  LEA.HI R18, R18, R53, RZ, 0x4 ;  /* 0x0000003512127211 */ /* 0x000fe200078f20ff */
[----:B------:R-:W-:Y:S01]  /*0d30*/  IMAD R0, R0, c[0x0][0x2c4], R5 ;  /* 0x0000b10000007a24 */ /* 0x000fe200078e0205 */
[----:B------:R-:W-:Y:S01]  /*0d40*/  STL [R1+0x18], R31 ;  /* 0x0000181f01007387 */ /* 0x000fe20000100800 */
[----:B------:R-:W-:Y:S01]  /*0d50*/  IMAD R6, R6, c[0x0][0x1b0], RZ ;  /* 0x00006c0006067a24 */ /* 0x000fe200078e02ff */
[----:B------:R-:W-:-:S02]  /*0d60*/  UIMAD UR10, UR11, UR5, UR10 ;  /* 0x000000050b0a72a4 */ /* 0x000fc4000f8e020a */
[----:B------:R-:W-:Y:S01]  /*0d70*/  SHF.R.S32.HI R5, RZ, 0x1f, R0 ;  /* 0x0000001fff057819 */ /* 0x000fe20000011400 */
[----:B------:R-:W-:Y:S01]  /*0d80*/  IMAD R4, R4, c[0x0][0x1b4], R6 ;  /* 0x00006d0004047a24 */ /* 0x000fe200078e0206 */
[----:B------:R-:W-:Y:S02]  /*0d90*/  UIADD3 UR10, UR13, UR10, URZ ;  /* 0x0000000a0d0a7290 */ /* 0x000fe4000fffe03f */
[----:B------:R-:W-:Y:S01]  /*0da0*/  ULDC.64 UR4, c[0x0][0x1e8] ;  /* 0x00007a0000047ab9 */ /* 0x000fe20000000a00 */
[----:B------:R-:W-:Y:S02]  /*0db0*/  IMAD.IADD R3, R3, 0x1, R4 ;  /* 0x0000000103037824 */ /* 0x000fe400078e0204 */
[----:B------:R-:W-:Y:S02]  /*0dc0*/  IMAD R4, R5, c[0x0][0x1a8], RZ ;  /* 0x00006a0005047a24 */ /* 0x000fe400078e02ff */
[----:B------:R-:W-:Y:S02]  /*0dd0*/  IMAD.SHL.U32 R5, R19, 0x40, RZ ;  /* 0x0000004013057824 */ /* 0x000fe400078e00ff */
[----:B------:R-:W-:-:S02]  /*0de0*/  IMAD R6, R0, c[0x0][0x1ac], R4 ;  /* 0x00006b0000067a24 */ /* 0x000fc400078e0204 */
[----:B------:R-:W-:Y:S01]  /*0df0*/  IMAD.WIDE.U32 R2, R0, c[0x0][0x1a8], R2 ;  /* 0x00006a0000027a25 */ /* 0x000fe200078e0002 */
[----:B------:R-:W-:-:S04]  /*0e00*/  LOP3.LUT R0, R5, 0xc0, RZ, 0xc0, !PT ;  /* 0x000000c005007812 */ /* 0x000fc800078ec0ff */
[----:B------:R-:W-:Y:S02]  /*0e10*/  SHF.R.U32.HI R5, RZ, 0x3, R0 ;  /* 0x00000003ff057819 */ /* 0x000fe40000011600 */
[----:B------:R-:W-:Y:S01]  /*0e20*/  LOP3.LUT R4, R0, 0x18, R227, 0xf8, !PT ;  /* 0x0000001800047812 */ /* 0x000fe200078ef8e3 */
[----:B------:R-:W-:Y:S01]  /*0e30*/  IMAD.IADD R0, R3, 0x1, R6 ;  /* 0x0000000103007824 */ /* 0x000fe200078e0206 */
[C---:B------:R-:W-:Y:S02]  /*0e40*/  LEA R13, P0, R2.reuse, c[0x0][0x160], 0x1 ;  /* 0x00005800020d7a11 */ /* 0x040fe400078008ff */
[----:B------:R-:W-:Y:S02]  /*0e50*/  LEA.HI R6, R21, R21, RZ, 0x1 ;  /* 0x0000001515067211 */ /* 0x000fe400078f08ff */
[----:B------:R-:W-:Y:S02]  /*0e60*/  LEA.HI.X R12, R2, c[0x0][0x164], R0, 0x1, P0 ;  /* 0x00005900020c7a11 */ /* 0x000fe400000f0c00 */
[----:B------:R-:W-:-:S02]  /*0e70*/  LOP3.LUT R0, R6, 0x7fffffe, RZ, 0xc0, !PT ;  /* 0x07fffffe06007812 */ /* 0x000fc400078ec0ff */
[----:B------:R-:W-:Y:S01]  /*0e80*/  SHFL.IDX PT, R6, R13, RZ, 0x1c1f ;  /* 0x001c1fff0d067589 */ /* 0x000fe200000e0000 */
[----:B------:R-:W-:Y:S02]  /*0e90*/  IADD3 R2, R14, 0x20, RZ ;  /* 0x000000200e027810 */ /* 0x000fe40007ffe0ff */
[----:B------:R-:W-:Y:S01]  /*0ea0*/  IMAD.IADD R0, R21, 0x1, -R0 ;  /* 0x0000000115007824 */ /* 0x000fe200078e0a00 */
[----:B------:R-:W3:Y:S01]  /*0eb0*/  SHFL.IDX PT, R7, R12, RZ, 0x1c1f ;  /* 0x001c1fff0c077589 */ /* 0x000ee200000e0000 */
[----:B------:R-:W-:Y:S02]  /*0ec0*/  LOP3.LUT R3, R4, R5, RZ, 0x3c, !PT ;  /* 0x0000000504037212 */ /* 0x000fe400078e3cff */
[----:B------:R-:W-:Y:S01]  /*0ed0*/  IMAD R0, R124, 0x8, R0 ;  /* 0x000000087c007824 */ /* 0x000fe200078e0200 */
[----:B------:R-:W-:Y:S01]  /*0ee0*/  SHFL.IDX PT, R4, R13, 0x1, 0x1c1f ;  /* 0x003c1f000d047f89 */ /* 0x000fe200000e0000 */
[-C--:B------:R-:W-:Y:S02]  /*0ef0*/  ISETP.GE.AND P1, PT, R2, R15.reuse, PT ;  /* 0x0000000f0200720c */ /* 0x080fe40003f26270 */
[----:B------:R-:W-:Y:S01]  /*0f00*/  ISETP.GE.AND P0, PT, R14, R15, PT ;  /* 0x0000000f0e00720c */ /* 0x000fe20003f06270 */
[----:B------:R-:W4:Y:S01]  /*0f10*/  SHFL.IDX PT, R5, R12, 0x1, 0x1c1f ;  /* 0x003c1f000c057f89 */ /* 0x000f2200000e0000 */
[----:B------:R-:W-:Y:S01]  /*0f20*/  SHF.R.S32.HI R2, RZ, 0x1f, R35 ;  /* 0x0000001fff027819 */ /* 0x000fe20000011423 */
[----:B------:R-:W-:Y:S01]  /*0f30*/  IMAD.U32 R3, R0, 0x20, R3 ;  /* 0x0000002000037824 */ /* 0x000fe200078e0003 */
[----:B------:R-:W-:-:S02]  /*0f40*/  SHF.R.S32.HI R0, RZ, 0x1f, R34 ;  /* 0x0000001fff007819 */ /* 0x000fc40000011422 */
[----:B------:R-:W-:Y:S01]  /*0f50*/  LEA.HI R2, R2, R35, RZ, 0x3 ;  /* 0x0000002302027211 */ /* 0x000fe200078f18ff */
[----:B------:R-:W-:Y:S01]  /*0f60*/  IMAD.SHL.U32 R223, R3, 0x2, RZ ;  /* 0x0000000203df7824 */ /* 0x000fe200078e00ff */
[----:B------:R-:W-:Y:S01]  /*0f70*/  LEA.HI R0, R0, R34, RZ, 0x3 ;  /* 0x0000002200007211 */ /* 0x000fe200078f18ff */
[----:B------:R-:W-:Y:S01]  /*0f80*/  SHFL.IDX PT, R3, R12, 0x2, 0x1c1f ;  /* 0x005c1f000c037f89 */ /* 0x000fe200000e0000 */
[----:B------:R-:W-:Y:S02]  /*0f90*/  LOP3.LUT R33, R2, 0xfffffff8, RZ, 0xc0, !PT ;  /* 0xfffffff802217812 */ /* 0x000fe400078ec0ff */
[----:B------:R-:W-:Y:S01]  /*0fa0*/  LOP3.LUT R32, R0, 0xfffffff8, RZ, 0xc0, !PT ;  /* 0xfffffff800207812 */ /* 0x000fe200078ec0ff */
[----:B------:R-:W5:Y:S01]  /*0fb0*/  SHFL.IDX PT, R2, R13, 0x2, 0x1c1f ;  /* 0x005c1f000d027f89 */ /* 0x000f6200000e0000 */
[----:B------:R-:W-:Y:S01]  /*0fc0*/  IADD3 R0, R14, 0x40, RZ ;  /* 0x000000400e007810 */ /* 0x000fe20007ffe0ff */
[----:B---3--:R-:W-:-:S04]  /*0fd0*/  @!P0 IMAD.WIDE R10, R227, 0x2, R6 ;  /* 0x00000002e30a8825 */ /* 0x008fc800078e0206 */
[--C-:B--2---:R-:W-:Y:S01]  /*0fe0*/  @!P0 IMAD.WIDE R8, R33, 0x2, R6.reuse ;  /* 0x0000000221088825 */ /* 0x104fe200078e0206 */
[----:B------:R2:W-:Y:S03]  /*0ff0*/  @!P0 LDGSTS.E.BYPASS.LTC128B.128 [R223+0x6080], [R10.64], !P2 ;  /* 0x060800000adf8fae */ /* 0x0005e6000d101d48 */
[----:B------:R-:W-:Y:S01]  /*1000*/  @!P0 IMAD.WIDE R6, R32, 0x2, R6 ;  /* 0x0000000220068825 */ /* 0x000fe200078e0206 */
[----:B------:R4:W-:Y:S04]  /*1010*/  @!P0 LDGSTS.E.BYPASS.LTC128B.128 [R223+0x8080], [R8.64], !P3 ;  /* 0x0808000008df8fae */ /* 0x0009e8000d901d48 */
[----:B------:R3:W-:Y:S01]  /*1020*/  @!P0 LDGSTS.E.BYPASS.LTC128B.128 [R223+0xa080], [R6.64], !P4 ;  /* 0x0a08000006df8fae */ /* 0x0007e2000e101d48 */
[----:B------:R-:W-:-:S02]  /*1030*/  ISETP.GE.AND P0, PT, R0, R15, PT ;  /* 0x0000000f0000720c */ /* 0x000fc40003f06270 */
[----:B------:R-:W-:Y:S01]  /*1040*/  IADD3 R0, R14, 0x60, RZ ;  /* 0x000000600e007810 */ /* 0x000fe20007ffe0ff */
[----:B--2---:R-:W-:Y:S04]  /*1050*/  SHFL.IDX PT, R10, R13, 0x3, 0x1c1f ;  /* 0x007c1f000d0a7f89 */ /* 0x004fe800000e0000 */
[----:B------:R-:W2:Y:S01]  /*1060*/  SHFL.IDX PT, R11, R12, 0x3, 0x1c1f ;  /* 0x007c1f000c0b7f89 */ /* 0x000ea200000e0000 */
[----:B----4-:R-:W-:-:S04]  /*1070*/  @!P1 IMAD.WIDE R8, R227, 0x2, R4 ;  /* 0x00000002e3089825 */ /* 0x010fc800078e0204 */
[--C-:B---3--:R-:W-:Y:S01]  /*1080*/  @!P1 IMAD.WIDE R6, R33, 0x2, R4.reuse ;  /* 0x0000000221069825 */ /* 0x108fe200078e0204 */
[----:B------:R3:W-:Y:S03]  /*1090*/  @!P1 LDGSTS.E.BYPASS.LTC128B.128 [R223+0x6880], [R8.64], !P2 ;  /* 0x0688000008df9fae */ /* 0x0007e6000d101d48 */
[----:B------:R-:W-:Y:S01]  /*10a0*/  @!P1 IMAD.WIDE R4, R32, 0x2, R4 ;  /* 0x0000000220049825 */ /* 0x000fe200078e0204 */
[----:B------:R5:W-:Y:S04]  /*10b0*/  @!P1 LDGSTS.E.BYPASS.LTC128B.128 [R223+0x8880], [R6.64], !P3 ;  /* 0x0888000006df9fae */ /* 0x000be8000d901d48 */
[----:B------:R4:W-:Y:S01]  /*10c0*/  @!P1 LDGSTS.E.BYPASS.LTC128B.128 [R223+0xa880], [R4.64], !P4 ;  /* 0x0a88000004df9fae */ /* 0x0009e2000e101d48 */
[----:B------:R-:W-:Y:S01]  /*10d0*/  ISETP.GE.AND P1, PT, R0, R15, PT ;  /* 0x0000000f0000720c */ /* 0x000fe20003f26270 */
[----:B------:R-:W-:-:S02]  /*10e0*/  IMAD.IADD R0, R31, 0x1, R47 ;  /* 0x000000011f007824 */ /* 0x000fc400078e022f */
[----:B-----5:R-:W-:-:S04]  /*10f0*/  @!P0 IMAD.WIDE R6, R227, 0x2, R2 ;  /* 0x00000002e3068825 */ /* 0x020fc800078e0202 */
[--C-:B----4-:R-:W-:Y:S01]  /*1100*/  @!P0 IMAD.WIDE R4, R33, 0x2, R2.reuse ;  /* 0x0000000221048825 */ /* 0x110fe200078e0202 */
[----:B------:R4:W-:Y:S03]  /*1110*/  @!P0 LDGSTS.E.BYPASS.LTC128B.128 [R223+0x7080], [R6.64], !P2 ;  /* 0x0708000006df8fae */ /* 0x0009e6000d101d48 */
[----:B------:R-:W-:Y:S01]  /*1120*/  @!P0 IMAD.WIDE R2, R32, 0x2, R2 ;  /* 0x0000000220028825 */ /* 0x000fe200078e0202 */
[----:B------:R2:W-:Y:S04]  /*1130*/  @!P0 LDGSTS.E.BYPASS.LTC128B.128 [R223+0x9080], [R4.64], !P3 ;  /* 0x0908000004df8fae */ /* 0x0005e8000d901d48 */
[----:B------:R5:W-:Y:S01]  /*1140*/  @!P0 LDGSTS.E.BYPASS.LTC128B.128 [R223+0xb080], [R2.64], !P4 ;  /* 0x0b08000002df8fae */ /* 0x000be2000e101d48 */
[----:B------:R-:W-:-:S04]  /*1150*/  ISETP.GE.AND P0, PT, R0, R17, PT ;  /* 0x000000110000720c */ /* 0x000fc80003f06270 */
[----:B------:R-:W-:Y:S01]  /*1160*/  ISETP.GT.OR P0, PT, R31, 0x2f, P0 ;  /* 0x0000002f1f00780c */ /* 0x000fe20000704670 */
[----:B----4-:R-:W-:Y:S02]  /*1170*/  IMAD.IADD R7, R0, 0x1, R16 ;  /* 0x0000000100077824 */ /* 0x010fe400078e0210 */
[----:B--2---:R-:W-:-:S04]  /*1180*/  @!P1 IMAD.WIDE R4, R32, 0x2, R10 ;  /* 0x0000000220049825 */ /* 0x004fc800078e020a */
[----:B-----5:R-:W-:-:S04]  /*1190*/  @!P1 IMAD.WIDE R2, R227, 0x2, R10 ;  /* 0x00000002e3029825 */ /* 0x020fc800078e020a */
[----:B------:R-:W-:Y:S01]  /*11a0*/  @P5 IMAD.HI.U32 R0, R7, c[0x0][0x2bc], RZ ;  /* 0x0000af0007005a27 */ /* 0x000fe200078e00ff */
[----:B------:R2:W-:Y:S03]  /*11b0*/  @!P1 LDGSTS.E.BYPASS.LTC128B.128 [R223+0x7880], [R2.64], !P2 ;  /* 0x0788000002df9fae */ /* 0x0005e6000d101d48 */
[----:B------:R-:W-:Y:S01]  /*11c0*/  IMAD.MOV.U32 R6, RZ, RZ, R7 ;  /* 0x000000ffff067224 */ /* 0x000fe200078e0007 */
[----:B------:R-:W-:-:S04]  /*11d0*/  @P5 SHF.R.U32.HI R6, RZ, c[0x0][0x2c0], R0 ;  /* 0x0000b000ff065a19 */ /* 0x000fc80000011600 */
[----:B------:R-:W-:Y:S01]  /*11e0*/  @!P0 IADD3 R0, P2, R6, UR12, RZ ;  /* 0x0000000c06008c10 */ /* 0x000fe2000ff5e0ff */
[----:B--2---:R-:W-:-:S05]  /*11f0*/  @!P1 IMAD.WIDE R2, R33, 0x2, R10 ;  /* 0x0000000221029825 */ /* 0x004fca00078e020a */
[----:B------:R2:W-:Y:S04]  /*1200*/  @!P1 LDGSTS.E.BYPASS.LTC128B.128 [R223+0x9880], [R2.64], !P3 ;  /* 0x0988000002df9fae */ /* 0x0005e8000d901d48 */
[----:B------:R4:W-:Y:S04]  /*1210*/  @!P1 LDGSTS.E.BYPASS.LTC128B.128 [R223+0xb880], [R4.64], !P4 ;  /* 0x0b88000004df9fae */ /* 0x0009e8000e101d48 */
[----:B------:R-:W0:Y:S01]  /*1220*/  LDGDEPBAR ;  /* 0x00000000000079af */ /* 0x000e220000000000 */
[----:B--2---:R-:W-:Y:S02]  /*1230*/  @!P0 LEA.HI.X.SX32 R3, R6, UR10, 0x1, P2 ;  /* 0x0000000a06038c11 */ /* 0x004fe400090f0eff */
[----:B------:R-:W-:-:S04]  /*1240*/  @!P0 LEA R2, P2, R0, c[0x0][0x2a0], 0x2 ;  /* 0x0000a80000028a11 */ /* 0x000fc800078410ff */
[----:B------:R-:W-:Y:S01]  /*1250*/  @!P0 LEA.HI.X R3, R0, c[0x0][0x2a4], R3, 0x2, P2 ;  /* 0x0000a90000038a11 */ /* 0x000fe200010f1403 */
[----:B------:R-:W-:Y:S06]  /*1260*/  BAR.SYNC.DEFER_BLOCKING 0x0 ;  /* 0x0000000000007b1d */ /* 0x000fec0000010000 */
[----:B------:R2:W5:Y:S01]  /*1270*/  @!P0 LDG.E R222, [R2.64] ;  /* 0x0000000802de8981 */ /* 0x000562000c1e1900 */
[----:B------:R-:W-:Y:S01]  /*1280*/  IMAD.MOV R0, RZ, RZ, -R6 ;  /* 0x000000ffff007224 */ /* 0x000fe200078e0a06 */
[----:B------:R-:W-:Y:S01]  /*1290*/  UIMAD UR11, UR6, UR4, URZ ;  /* 0x00000004060b72a4 */ /* 0x000fe2000f8e023f */
[----:B----4-:R-:W-:Y:S01]  /*12a0*/  LOP3.LUT R5, R18, 0xfffffff0, RZ, 0xc0, !PT ;  /* 0xfffffff012057812 */ /* 0x010fe200078ec0ff */
[----:B------:R-:W-:Y:S01]  /*12b0*/  UIMAD.WIDE.U32 UR16, UR7, UR4, URZ ;  /* 0x00000004071072a5 */ /* 0x000fe2000f8e003f */
[----:B------:R-:W-:Y:S01]  /*12c0*/  IMAD R225, R0, c[0x0][0x2b8], R7 ;  /* 0x0000ae0000e17a24 */ /* 0x000fe200078e0207 */
[----:B------:R-:W-:Y:S01]  /*12d0*/  UIMAD UR5, UR7, UR5, UR11 ;  /* 0x00000005070572a4 */ /* 0x000fe2000f8e020b */
[----:B------:R-:W-:Y:S01]  /*12e0*/  IMAD R44, R224, -0x30, R44 ;  /* 0xffffffd0e02c7824 */ /* 0x000fe200078e022c */
[----:B------:R-:W-:Y:S01]  /*12f0*/  ISETP.GE.AND P3, PT, R227, c[0x0][0x1d4], PT ;  /* 0x00007500e3007a0c */ /* 0x000fe20003f66270 */
[----:B------:R-:W-:Y:S01]  /*1300*/  IMAD.IADD R13, R53, 0x1, -R5 ;  /* 0x00000001350d7824 */ /* 0x000fe200078e0a05 */
[----:B------:R-:W-:Y:S01]  /*1310*/  SHF.R.S32.HI R14, RZ, 0x1f, R225 ;  /* 0x0000001fff0e7819 */ /* 0x000fe200000114e1 */
[----:B------:R-:W-:Y:S01]  /*1320*/  UIADD3 UR14, UR17, UR5, URZ ;  /* 0x00000005110e7290 */ /* 0x000fe2000fffe03f */
[----:B------:R-:W-:Y:S01]  /*1330*/  IMAD.IADD R46, R44, 0x1, R17 ;  /* 0x000000012c2e7824 */ /* 0x000fe200078e0211 */
[----:B------:R-:W-:Y:S01]  /*1340*/  ISETP.GE.AND P6, PT, R35, c[0x0][0x1d4], PT ;  /* 0x0000750023007a0c */ /* 0x000fe20003fc6270 */
[----:B------:R-:W-:Y:S01]  /*1350*/  ULDC.64 UR4, c[0x0][0x210] ;  /* 0x0000840000047ab9 */ /* 0x000fe20000000a00 */
[----:B------:R-:W-:Y:S01]  /*1360*/  IMAD R0, R14, c[0x0][0x1e0], RZ ;  /* 0x000078000e007a24 */ /* 0x000fe200078e02ff */
[----:B------:R-:W-:Y:S01]  /*1370*/  ISETP.GE.AND P5, PT, R34, c[0x0][0x1d4], PT ;  /* 0x0000750022007a0c */ /* 0x000fe20003fa6270 */
[----:B------:R-:W-:Y:S01]  /*1380*/  UIMAD UR11, UR6, UR4, URZ ;  /* 0x00000004060b72a4 */ /* 0x000fe2000f8e023f */
[----:B------:R-:W-:Y:S01]  /*1390*/  IMNMX R7, R46, 0x30, PT ;  /* 0x000000302e077817 */ /* 0x000fe20003800200 */
[----:B------:R-:W-:Y:S01]  /*13a0*/  IMAD R0, R225, c[0x0][0x1e4], R0 ;  /* 0x00007900e1007a24 */ /* 0x000fe200078e0200 */
[----:B------:R-:W-:Y:S01]  /*13b0*/  LEA.HI R15, R13, R13, RZ, 0x1 ;  /* 0x0000000d0d0f7211 */ /* 0x000fe200078f08ff */
[----:B------:R-:W-:Y:S01]  /*13c0*/  UIMAD.WIDE.U32 UR18, UR7, UR4, URZ ;  /* 0x00000004071272a5 */ /* 0x000fe2000f8e003f */
[----:B------:R-:W-:Y:S01]  /*13d0*/  ISETP.GE.AND P2, PT, R35, c[0x0][0x1d4], PT ;  /* 0x0000750023007a0c */ /* 0x000fe20003f46270 */
[----:B------:R-:W-:Y:S01]  /*13e0*/  IMAD.IADD R12, R7, 0x1, -R21 ;  /* 0x00000001070c7824 */ /* 0x000fe200078e0a15 */
[----:B------:R-:W-:Y:S01]  /*13f0*/  UIMAD UR5, UR7, UR5, UR11 ;  /* 0x00000005070572a4 */ /* 0x000fe2000f8e020b */
[----:B--2---:R-:W-:Y:S01]  /*1400*/  IMAD.WIDE.U32 R2, R225, c[0x0][0x1e0], RZ ;  /* 0x00007800e1027a25 */ /* 0x004fe200078e00ff */
[----:B------:R-:W-:Y:S01]  /*1410*/  ISETP.GT.AND P4, PT, R53, 0x3f, PT ;  /* 0x0000003f3500780c */ /* 0x000fe20003f84270 */
[----:B------:R-:W-:Y:S01]  /*1420*/  BSSY B0, `(.L_x_168) ;  /* 0x00000a2000007945 */ /* 0x000fe20003800000 */
[----:B------:R-:W-:Y:S01]  /*1430*/  UIADD3 UR5, UR19, UR5, URZ ;  /* 0x0000000513057290 */ /* 0x000fe2000fffe03f */
[----:B------:R-:W-:Y:S01]  /*1440*/  IMAD.IADD R3, R3, 0x1, R0 ;  /* 0x0000000103037824 */ /* 0x000fe200078e0200 */
[----:B------:R-:W-:-:S02]  /*1450*/  IADD3 R125, R224, -0x1, RZ ;  /* 0xffffffffe07d7810 */ /* 0x000fc40007ffe0ff */
[----:B-1---5:R-:W-:Y:S01]  /*1460*/  SHF.R.S32.HI R16, RZ, 0x1f, R222 ;  /* 0x0000001fff107819 */ /* 0x022fe200000114de */
[----:B------:R-:W-:-:S04]  /*1470*/  IMAD.WIDE.U32 R2, R222, c[0x0][0x1f0], R2 ;  /* 0x00007c00de027a25 */ /* 0x000fc800078e0002 */
[----:B------:R-:W-:-:S04]  /*1480*/  IMAD R0, R16, c[0x0][0x1f0], RZ ;  /* 0x00007c0010007a24 */ /* 0x000fc800078e02ff */
[----:B------:R-:W-:Y:S01]  /*1490*/  IMAD R4, R222, c[0x0][0x1f4], R0 ;  /* 0x00007d00de047a24 */ /* 0x000fe200078e0200 */
[----:B------:R-:W-:-:S04]  /*14a0*/  IADD3 R0, P0, R2, UR16, RZ ;  /* 0x0000001002007c10 */ /* 0x000fc8000ff1e0ff */
[----:B------:R-:W-:Y:S02]  /*14b0*/  IADD3.X R2, R3, UR14, R4, P0, !PT ;  /* 0x0000000e03027c10 */ /* 0x000fe400087fe404 */
[C---:B------:R-:W-:Y:S02]  /*14c0*/  LEA R6, P0, R0.reuse, c[0x0][0x1c8], 0x1 ;  /* 0x0000720000067a11 */ /* 0x040fe400078008ff */
[--C-:B------:R-:W-:Y:S02]  /*14d0*/  SHF.R.S32.HI R4, RZ, 0x1, R15.reuse ;  /* 0x00000001ff047819 */ /* 0x100fe4000001140f */
[----:B------:R-:W-:Y:S02]  /*14e0*/  LEA.HI.X R5, R0, c[0x0][0x1cc], R2, 0x1, P0 ;  /* 0x0000730000057a11 */ /* 0x000fe400000f0c02 */
[----:B------:R-:W-:Y:S01]  /*14f0*/  SHFL.IDX PT, R2, R6, RZ, 0x1c1f ;  /* 0x001c1fff06027589 */ /* 0x000fe200000e0000 */
[----:B------:R-:W-:Y:S02]  /*1500*/  ISETP.GE.AND P0, PT, R12, 0x1, PT ;  /* 0x000000010c00780c */ /* 0x000fe40003f06270 */
[----:B------:R-:W-:Y:S01]  /*1510*/  SHF.R.S32.HI R0, RZ, 0x1f, R15 ;  /* 0x0000001fff007819 */ /* 0x000fe2000001140f */
[----:B------:R-:W1:Y:S03]  /*1520*/  SHFL.IDX PT, R3, R5, RZ, 0x1c1f ;  /* 0x001c1fff05037589 */ /* 0x000e6600000e0000 */
[----:B------:R-:W-:Y:S01]  /*1530*/  LEA.HI R0, R0, R4, RZ, 0x2 ;  /* 0x0000000400007211 */ /* 0x000fe200078f10ff */
[----:B------:R-:W-:Y:S03]  /*1540*/  SHFL.IDX PT, R6, R6, 0x1, 0x1c1f ;  /* 0x003c1f0006067f89 */ /* 0x000fe600000e0000 */
[----:B------:R-:W-:Y:S01]  /*1550*/  LOP3.LUT R0, R0, 0xfffffffc, RZ, 0xc0, !PT ;  /* 0xfffffffc00007812 */ /* 0x000fe200078ec0ff */
[----:B------:R2:W4:Y:S04]  /*1560*/  SHFL.IDX PT, R7, R5, 0x1, 0x1c1f ;  /* 0x003c1f0005077f89 */ /* 0x00052800000e0000 */
[----:B------:R-:W-:-:S02]  /*1570*/  IMAD.IADD R17, R4, 0x1, -R0 ;  /* 0x0000000104117824 */ /* 0x000fc400078e0a00 */
[----:B------:R-:W-:Y:S02]  /*1580*/  IMAD R0, R14, c[0x0][0x208], RZ ;  /* 0x000082000e007a24 */ /* 0x000fe400078e02ff */
[----:B------:R-:W-:Y:S01]  /*1590*/  IMAD.MOV.U32 R4, RZ, RZ, 0x10 ;  /* 0x00000010ff047424 */ /* 0x000fe200078e00ff */
[----:B------:R-:W-:Y:S01]  /*15a0*/  LOP3.LUT P1, RZ, R17, 0x2, RZ, 0xc0, !PT ;  /* 0x0000000211ff7812 */ /* 0x000fe2000782c0ff */
[----:B------:R-:W-:-:S03]  /*15b0*/  IMAD R0, R225, c[0x0][0x20c], R0 ;  /* 0x00008300e1007a24 */ /* 0x000fc600078e0200 */
[----:B------:R-:W-:Y:S02]  /*15c0*/  SEL R4, R4, 0xfffffff0, !P1 ;  /* 0xfffffff004047807 */ /* 0x000fe40004800000 */
[----:B------:R-:W-:Y:S01]  /*15d0*/  ISETP.GE.AND P1, PT, R34, c[0x0][0x1d4], PT ;  /* 0x0000750022007a0c */ /* 0x000fe20003f26270 */
[----:B-1----:R-:W-:-:S04]  /*15e0*/  @P0 IMAD.WIDE R10, R227, 0x2, R2 ;  /* 0x00000002e30a0825 */ /* 0x002fc800078e0202 */
[--C-:B---3--:R-:W-:Y:S01]  /*15f0*/  @P0 IMAD.WIDE R8, R33, 0x2, R2.reuse ;  /* 0x0000000221080825 */ /* 0x108fe200078e0202 */
[----:B------:R4:W-:Y:S01]  /*1600*/  @P0 LDGSTS.E.BYPASS.LTC128B.128 [R223+0x3c80], [R10.64], !P3 ;  /* 0x03c800000adf0fae */ /* 0x0009e2000d901d48 */
[----:B--2---:R-:W-:Y:S02]  /*1610*/  LOP3.LUT R5, R20, 0xfffffff8, RZ, 0xc0, !PT ;  /* 0xfffffff814057812 */ /* 0x004fe400078ec0ff */
[----:B------:R-:W-:Y:S01]  /*1620*/  @P0 IMAD.WIDE R2, R32, 0x2, R2 ;  /* 0x0000000220020825 */ /* 0x000fe200078e0202 */
[----:B------:R1:W-:Y:S04]  /*1630*/  @P0 LDGSTS.E.BYPASS.LTC128B.128 [R223+0x4880], [R8.64], !P6 ;  /* 0x0488000008df0fae */ /* 0x0003e8000f101d48 */
[----:B------:R2:W-:Y:S01]  /*1640*/  @P0 LDGSTS.E.BYPASS.LTC128B.128 [R223+0x5480], [R2.64], !P5 ;  /* 0x0548000002df0fae */ /* 0x0005e2000e901d48 */
[----:B------:R-:W-:-:S13]  /*1650*/  ISETP.GT.AND P0, PT, R12, 0x20, PT ;  /* 0x000000200c00780c */ /* 0x000fda0003f04270 */
[----:B----4-:R-:W-:-:S04]  /*1660*/  @P0 IMAD.WIDE R10, R227, 0x2, R6 ;  /* 0x00000002e30a0825 */ /* 0x010fc800078e0206 */
[--C-:B-1----:R-:W-:Y:S01]  /*1670*/  @P0 IMAD.WIDE R8, R33, 0x2, R6.reuse ;  /* 0x0000000221080825 */ /* 0x102fe200078e0206 */
[----:B------:R1:W-:Y:S01]  /*1680*/  @P0 LDGSTS.E.BYPASS.LTC128B.128 [R223+0x4480], [R10.64], !P3 ;  /* 0x044800000adf0fae */ /* 0x0003e2000d901d48 */
[----:B------:R-:W-:Y:S02]  /*1690*/  ISETP.GE.AND P3, PT, R227, c[0x0][0x1d4], PT ;  /* 0x00007500e3007a0c */ /* 0x000fe40003f66270 */
[----:B--2---:R-:W-:Y:S01]  /*16a0*/  IMAD.WIDE.U32 R2, R225, c[0x0][0x208], RZ ;  /* 0x00008200e1027a25 */ /* 0x004fe200078e00ff */
[----:B------:R2:W-:Y:S03]  /*16b0*/  @P0 LDGSTS.E.BYPASS.LTC128B.128 [R223+0x5080], [R8.64], !P6 ;  /* 0x0508000008df0fae */ /* 0x0005e6000f101d48 */
[----:B------:R-:W-:-:S04]  /*16c0*/  @P0 IMAD.WIDE R6, R32, 0x2, R6 ;  /* 0x0000000220060825 */ /* 0x000fc800078e0206 */
[----:B------:R-:W-:Y:S01]  /*16d0*/  IMAD.IADD R3, R3, 0x1, R0 ;  /* 0x0000000103037824 */ /* 0x000fe200078e0200 */
[----:B------:R3:W-:Y:S01]  /*16e0*/  @P0 LDGSTS.E.BYPASS.LTC128B.128 [R223+0x5c80], [R6.64], !P5 ;  /* 0x05c8000006df0fae */ /* 0x0007e2000e901d48 */
[----:B------:R-:W-:Y:S02]  /*16f0*/  IMAD R0, R16, c[0x0][0x218], RZ ;  /* 0x0000860010007a24 */ /* 0x000fe400078e02ff */
[----:B------:R-:W-:Y:S01]  /*1700*/  IMAD.WIDE.U32 R2, R222, c[0x0][0x218], R2 ;  /* 0x00008600de027a25 */ /* 0x000fe200078e0002 */
[----:B------:R-:W0:Y:S01]  /*1710*/  LDGDEPBAR ;  /* 0x00000000000079af */ /* 0x000e220000000000 */
[----:B--2---:R-:W-:-:S04]  /*1720*/  SHF.R.S32.HI R9, RZ, 0x4, R18 ;  /* 0x00000004ff097819 */ /* 0x004fc80000011412 */
[----:B---3--:R-:W-:Y:S01]  /*1730*/  LEA.HI R6, R18, R9, RZ, 0x1 ;  /* 0x0000000912067211 */ /* 0x008fe200078f08ff */
[----:B------:R-:W-:Y:S01]  /*1740*/  IMAD.IADD R7, R53, 0x1, -R5 ;  /* 0x0000000135077824 */ /* 0x000fe200078e0a05 */
[----:B------:R-:W-:-:S04]  /*1750*/  DEPBAR.LE SB0, 0x1 ;  /* 0x000080400000791a */ /* 0x000fc80000000000 */
[----:B------:R-:W-:Y:S01]  /*1760*/  LOP3.LUT R8, R6, 0xfffffffe, RZ, 0xc0, !PT ;  /* 0xfffffffe06087812 */ /* 0x000fe200078ec0ff */
[----:B------:R-:W-:Y:S01]  /*1770*/  IMAD R5, R222, c[0x0][0x21c], R0 ;  /* 0x00008700de057a24 */ /* 0x000fe200078e0200 */
[----:B------:R-:W-:Y:S01]  /*1780*/  IADD3 R6, P0, R2, UR18, RZ ;  /* 0x0000001202067c10 */ /* 0x000fe2000ff1e0ff */
[----:B------:R-:W-:-:S04]  /*1790*/  DEPBAR.LE SB0, 0x0 ;  /* 0x000080000000791a */ /* 0x000fc80000000000 */
[----:B------:R-:W-:Y:S01]  /*17a0*/  LEA.HI R0, R7, R7, RZ, 0x1 ;  /* 0x0000000707007211 */ /* 0x000fe200078f08ff */
[----:B------:R-:W-:Y:S01]  /*17b0*/  IMAD.IADD R8, R9, 0x1, -R8 ;  /* 0x0000000109087824 */ /* 0x000fe200078e0a08 */
[----:B------:R-:W-:Y:S02]  /*17c0*/  IADD3.X R5, R3, UR5, R5, P0, !PT ;  /* 0x0000000503057c10 */ /* 0x000fe400087fe405 */
[----:B------:R-:W-:Y:S01]  /*17d0*/  LOP3.LUT R2, R0, 0x3fffffe, RZ, 0xc0, !PT ;  /* 0x03fffffe00027812 */ /* 0x000fe200078ec0ff */
[----:B------:R-:W-:Y:S01]  /*17e0*/  BAR.SYNC.DEFER_BLOCKING 0x0 ;  /* 0x0000000000007b1d */ /* 0x000fe20000010000 */
[C---:B------:R-:W-:Y:S02]  /*17f0*/  LEA R30, P0, R6.reuse, c[0x0][0x1f8], 0x1 ;  /* 0x00007e00061e7a11 */ /* 0x040fe400078008ff */
[----:B------:R-:W-:Y:S01]  /*1800*/  SHF.R.S32.HI R0, RZ, 0x1, R0 ;  /* 0x00000001ff007819 */ /* 0x000fe20000011400 */
[----:B------:R-:W-:Y:S01]  /*1810*/  IMAD.IADD R2, R7, 0x1, -R2 ;  /* 0x0000000107027824 */ /* 0x000fe200078e0a02 */
[----:B------:R-:W-:Y:S01]  /*1820*/  LOP3.LUT R3, R15, 0x7fffffe, RZ, 0xc0, !PT ;  /* 0x07fffffe0f037812 */ /* 0x000fe200078ec0ff */
[----:B------:R-:W-:Y:S01]  /*1830*/  SHFL.IDX PT, R26, R30, RZ, 0x1c1f ;  /* 0x001c1fff1e1a7589 */ /* 0x000fe200000e0000 */
[----:B------:R-:W-:Y:S01]  /*1840*/  LEA.HI.X R28, R6, c[0x0][0x1fc], R5, 0x1, P0 ;  /* 0x00007f00061c7a11 */ /* 0x000fe200000f0c05 */
[C---:B------:R-:W-:Y:S01]  /*1850*/  IMAD.SHL.U32 R5, R0.reuse, 0x40, RZ ;  /* 0x0000004000057824 */ /* 0x040fe200078e00ff */
[----:B------:R-:W-:Y:S01]  /*1860*/  SHF.R.S32.HI R9, RZ, 0x1f, R13 ;  /* 0x0000001fff097819 */ /* 0x000fe2000001140d */
[----:B------:R-:W-:Y:S01]  /*1870*/  IMAD.IADD R29, R13, 0x1, -R3 ;  /* 0x000000010d1d7824 */ /* 0x000fe200078e0a03 */
[----:B------:R-:W-:Y:S01]  /*1880*/  LOP3.LUT P0, RZ, R0, 0x2, RZ, 0xc0, !PT ;  /* 0x0000000200ff7812 */ /* 0x000fe2000780c0ff */
[----:B------:R-:W-:Y:S01]  /*1890*/  IMAD.SHL.U32 R3, R19, 0x8, RZ ;  /* 0x0000000813037824 */ /* 0x000fe200078e00ff */
[----:B------:R-:W-:Y:S01]  /*18a0*/  LOP3.LUT R0, R5, 0xc0, RZ, 0xc0, !PT ;  /* 0x000000c005007812 */ /* 0x000fe200078ec0ff */
[----:B-1----:R-:W-:Y:S01]  /*18b0*/  IMAD R10, R8, 0x8, R2 ;  /* 0x00000008080a7824 */ /* 0x002fe200078e0202 */
[----:B------:R-:W-:Y:S01]  /*18c0*/  LEA.HI R9, R9, R13, RZ, 0x3 ;  /* 0x0000000d09097211 */ /* 0x000fe200078f18ff */
[----:B------:R-:W-:Y:S01]  /*18d0*/  IMAD.SHL.U32 R5, R17, 0x40, RZ ;  /* 0x0000004011057824 */ /* 0x000fe200078e00ff */
[----:B------:R-:W-:Y:S01]  /*18e0*/  LOP3.LUT R3, R0, 0x8, R3, 0xf8, !PT ;  /* 0x0000000800037812 */ /* 0x000fe200078ef803 */
[----:B------:R-:W-:Y:S01]  /*18f0*/  IMAD.SHL.U32 R6, R8, 0x8, RZ ;  /* 0x0000000808067824 */ /* 0x000fe200078e00ff */
[----:B------:R-:W-:Y:S01]  /*1900*/  SHF.R.U32.HI R2, RZ, 0x3, R0 ;  /* 0x00000003ff027819 */ /* 0x000fe20000011600 */
[----:B------:R-:W-:Y:S01]  /*1910*/  IMAD.SHL.U32 R7, R9, 0x20, RZ ;  /* 0x0000002009077824 */ /* 0x000fe200078e00ff */
[----:B------:R-:W-:Y:S01]  /*1920*/  LOP3.LUT R0, R5, 0xc0, RZ, 0xc0, !PT ;  /* 0x000000c005007812 */ /* 0x000fe200078ec0ff */
[----:B------:R-:W1:Y:S01]  /*1930*/  SHFL.IDX PT, R27, R28, RZ, 0x1c1f ;  /* 0x001c1fff1c1b7589 */ /* 0x000e6200000e0000 */
[----:B------:R-:W-:-:S02]  /*1940*/  LOP3.LUT R2, R3, R2, RZ, 0x3c, !PT ;  /* 0x0000000203027212 */ /* 0x000fc400078e3cff */
[----:B------:R-:W-:Y:S02]  /*1950*/  LOP3.LUT R25, R7, 0xffffff00, RZ, 0xc0, !PT ;  /* 0xffffff0007197812 */ /* 0x000fe400078ec0ff */
[----:B------:R-:W-:Y:S02]  /*1960*/  LOP3.LUT R5, R0, 0x8, R6, 0xf8, !PT ;  /* 0x0000000800057812 */ /* 0x000fe400078ef806 */
[----:B------:R-:W-:Y:S01]  /*1970*/  SHF.R.U32.HI R3, RZ, 0x3, R0 ;  /* 0x00000003ff037819 */ /* 0x000fe20000011600 */
[----:B------:R-:W-:Y:S02]  /*1980*/  IMAD.U32 R0, R10, 0x20, R2 ;  /* 0x000000200a007824 */ /* 0x000fe400078e0002 */
[----:B------:R-:W-:Y:S01]  /*1990*/  IMAD R2, R124, 0x200, R25 ;  /* 0x000002007c027824 */ /* 0x000fe200078e0219 */
[----:B------:R-:W-:Y:S01]  /*19a0*/  LOP3.LUT R3, R5, R3, RZ, 0x3c, !PT ;  /* 0x0000000305037212 */ /* 0x000fe200078e3cff */
[----:B------:R-:W-:Y:S02]  /*19b0*/  IMAD.SHL.U32 R208, R0, 0x2, RZ ;  /* 0x0000000200d07824 */ /* 0x000fe400078e00ff */
[----:B------:R-:W-:-:S02]  /*19c0*/  IMAD R0, R29, 0x20, R2 ;  /* 0x000000201d007824 */ /* 0x000fc400078e0202 */
[----:B------:R-:W-:Y:S01]  /*19d0*/  IMAD.IADD R5, R46, 0x1, -R21 ;  /* 0x000000012e057824 */ /* 0x000fe200078e0a15 */
[C---:B------:R-:W-:Y:S01]  /*19e0*/  IADD3 R2, R208.reuse, 0x3c80, RZ ;  /* 0x00003c80d0027810 */ /* 0x040fe20007ffe0ff */
[----:B------:R-:W-:Y:S01]  /*19f0*/  IMAD.IADD R0, R3, 0x1, R0 ;  /* 0x0000000103007824 */ /* 0x000fe200078e0200 */
[----:B------:R-:W-:Y:S01]  /*1a00*/  IADD3 R213, R208, 0x3ca0, RZ ;  /* 0x00003ca0d0d57810 */ /* 0x000fe20007ffe0ff */
[----:B------:R2:W3:Y:S01]  /*1a10*/  LDSM.16.M88.4 R48, [R208+0x3c80] ;  /* 0x003c8000d030783b */ /* 0x0004e20000000200 */
[----:B------:R-:W-:Y:S01]  /*1a20*/  @P0 IADD3 R213, R2, -0x20, RZ ;  /* 0xffffffe002d50810 */ /* 0x000fe20007ffe0ff */
[----:B------:R-:W-:Y:S01]  /*1a30*/  IMAD.SHL.U32 R211, R0, 0x2, RZ ;  /* 0x0000000200d37824 */ /* 0x000fe200078e00ff */
[----:B------:R-:W-:Y:S01]  /*1a40*/  ISETP.LT.OR P0, PT, R5, 0x1, P3 ;  /* 0x000000010500780c */ /* 0x000fe20001f01670 */
[----:B-1----:R-:W-:Y:S01]  /*1a50*/  IMAD.WIDE R6, R227, 0x2, R26 ;  /* 0x00000002e3067825 */ /* 0x002fe200078e021a */
[----:B------:R2:W1:Y:S01]  /*1a60*/  LDSM.16.M88.4 R40, [R208+0x4080] ;  /* 0x00408000d028783b */ /* 0x0004620000000200 */
[----:B------:R-:W-:-:S02]  /*1a70*/  SHF.R.S32.HI R2, RZ, 0x1f, R32 ;  /* 0x0000001fff027819 */ /* 0x000fc40000011420 */
[----:B------:R-:W-:Y:S01]  /*1a80*/  IMAD R212, R4, 0x2, R211 ;  /* 0x0000000204d47824 */ /* 0x000fe200078e02d3 */
[----:B------:R2:W4:Y:S01]  /*1a90*/  LDSM.16.M88.4 R16, [R211+0x6080] ;  /* 0x00608000d310783b */ /* 0x0005220000000200 */
[----:B------:R-:W-:Y:S01]  /*1aa0*/  IMAD R0, R29, 0x20, R25 ;  /* 0x000000201d007824 */ /* 0x000fe200078e0219 */
[----:B------:R-:W-:Y:S02]  /*1ab0*/  IADD3 R221, R213, 0x400, RZ ;  /* 0x00000400d5dd7810 */ /* 0x000fe40007ffe0ff */
[----:B------:R2:W1:Y:S01]  /*1ac0*/  LDSM.16.M88.4 R12, [R211+0x7080] ;  /* 0x00708000d30c783b */ /* 0x0004620000000200 */
[----:B------:R-:W-:Y:S01]  /*1ad0*/  IMAD.IADD R0, R3, 0x1, R0 ;  /* 0x0000000103007824 */ /* 0x000fe200078e0200 */
[----:B------:R-:W-:Y:S02]  /*1ae0*/  SHF.R.S32.HI R3, RZ, 0x1f, R33 ;  /* 0x0000001fff037819 */ /* 0x000fe40000011421 */
[----:B------:R2:W1:Y:S01]  /*1af0*/  LDSM.16.M88.4 R36, [R208+0x4480] ;  /* 0x00448000d024783b */ /* 0x0004620000000200 */
[----:B------:R-:W-:-:S03]  /*1b00*/  IADD3 R220, R213, 0x800, RZ ;  /* 0x00000800d5dc7810 */ /* 0x000fc60007ffe0ff */
[----:B------:R2:W1:Y:S04]  /*1b10*/  LDSM.16.M88.4 R20, [R212+0x6080] ;  /* 0x00608000d414783b */ /* 0x0004680000000200 */
[----:B------:R2:W1:Y:S04]  /*1b20*/  LDSM.16.M88.4 R8, [R212+0x7080] ;  /* 0x00708000d408783b */ /* 0x0004680000000200 */
[----:B------:R2:W1:Y:S04]  /*1b30*/  LDSM.16.M88.4 R64, [R213] ;  /* 0x00000000d540783b */ /* 0x0004680000000200 */
[----:B------:R2:W1:Y:S04]  /*1b40*/  LDSM.16.M88.4 R76, [R213+0x400] ;  /* 0x00040000d54c783b */ /* 0x0004680000000200 */
[----:B------:R2:W1:Y:S04]  /*1b50*/  LDSM.16.M88.4 R80, [R213+0x800] ;  /* 0x00080000d550783b */ /* 0x0004680000000200 */
[----:B------:R-:W-:Y:S01]  /*1b60*/  @!PT LDS RZ, [RZ] ;  /* 0x00000000fffff984 */ /* 0x000fe20000000800 */
[----:B------:R-:W-:Y:S01]  /*1b70*/  @!PT LDS RZ, [RZ] ;  /* 0x00000000fffff984 */ /* 0x000fe20000000800 */
[----:B------:R-:W-:Y:S01]  /*1b80*/  @!PT LDS RZ, [RZ] ;  /* 0x00000000fffff984 */ /* 0x000fe20000000800 */
[----:B------:R5:W-:Y:S01]  /*1b90*/  LDGSTS.E.BYPASS.LTC128B.128 [R223+0x1880], [R6.64], !P0 ;  /* 0x0188000006df7fae */ /* 0x000be2000c101d48 */
[----:B------:R-:W-:-:S03]  /*1ba0*/  ISETP.LT.OR P0, PT, R5, 0x1, P2 ;  /* 0x000000010500780c */ /* 0x000fc60001701670 */
[----:B------:R2:W-:Y:S04]  /*1bb0*/  STL [R1+0x2c], R3 ;  /* 0x00002c0301007387 */ /* 0x0005e80000100800 */
[----:B------:R2:W-:Y:S01]  /*1bc0*/  STL [R1+0x28], R2 ;  /* 0x0000280201007387 */ /* 0x0005e20000100800 */
[----:B-----5:R-:W-:-:S05]  /*1bd0*/  IMAD.WIDE R6, R33, 0x2, R26 ;  /* 0x0000000221067825 */ /* 0x020fca00078e021a */
[----:B------:R5:W-:Y:S01]  /*1be0*/  LDGSTS.E.BYPASS.LTC128B.128 [R223+0x2480], [R6.64], !P0 ;  /* 0x0248000006df7fae */ /* 0x000be2000c101d48 */
[----:B------:R-:W-:Y:S01]  /*1bf0*/  ISETP.LT.OR P0, PT, R5, 0x1, P1 ;  /* 0x000000010500780c */ /* 0x000fe20000f01670 */
[----:B-----5:R-:W-:-:S12]  /*1c00*/  IMAD.WIDE R6, R32, 0x2, R26 ;  /* 0x0000000220067825 */ /* 0x020fd800078e021a */
[----:B------:R5:W-:Y:S01]  /*1c10*/  LDGSTS.E.BYPASS.LTC128B.128 [R223+0x3080], [R6.64], !P0 ;  /* 0x0308000006df7fae */ /* 0x000be2000c101d48 */
[----:B------:R-:W-:Y:S02]  /*1c20*/  ISETP.GT.AND P0, PT, R31, 0x2f, PT ;  /* 0x0000002f1f00780c */ /* 0x000fe40003f04270 */
[----:B-----5:R-:W-:Y:S01]  /*1c30*/  SHF.R.S32.HI R6, RZ, 0x1f, R227 ;  /* 0x0000001fff067819 */ /* 0x020fe200000114e3 */
[----:B------:R-:W-:Y:S05]  /*1c40*/  @P4 BRA `(.L_x_169) ;  /* 0x000001f000004947 */ /* 0x000fea0003800000 */
[----:B-1234-:R-:W-:Y:S05]  /*1c50*/  BRA.DIV ~URZ, `(.L_x_170) ;  /* 0x00012d527f007947 */ /* 0x01efea000b800000 */
[----:B------:R1:W2:Y:S04]  /*1c60*/  SHFL.IDX PT, R6, R28, 0x1, 0x1c1f ;  /* 0x003c1f001c067f89 */ /* 0x0002a800000e0000 */
[----:B------:R1:W3:Y:S02]  /*1c70*/  SHFL.IDX PT, R2, R30, 0x1, 0x1c1f ;  /* 0x003c1f001e027f89 */ /* 0x0002e400000e0000 */
.L_x_259:
[----:B------:R-:W4:Y:S04]  /*1c80*/  LDL R31, [R1+0x2c] ;  /* 0x00002c00011f7983 */ /* 0x000f280000100800 */
[----:B------:R-:W5:Y:S01]  /*1c90*/  LDL R29, [R1+0x28] ;  /* 0x00002800011d7983 */ /* 0x000f620000100800 */
[----:B------:R-:W-:-:S02]  /*1ca0*/  IADD3 R3, R227, 0x20, RZ ;  /* 0x00000020e3037810 */ /* 0x000fc40007ffe0ff */
[C---:B-1----:R-:W-:Y:S02]  /*1cb0*/  IADD3 R30, R227.reuse, 0x20, RZ ;  /* 0x00000020e31e7810 */ /* 0x042fe40007ffe0ff */
[----:B------:R-:W-:Y:S02]  /*1cc0*/  SHF.R.S32.HI R3, RZ, 0x1f, R3 ;  /* 0x0000001fff037819 */ /* 0x000fe40000011403 */
[----:B------:R-:W-:Y:S02]  /*1cd0*/  IADD3 R7, R227, 0x40, RZ ;  /* 0x00000040e3077810 */ /* 0x000fe40007ffe0ff */
[----:B------:R-:W-:Y:S02]  /*1ce0*/  LEA.HI R3, R3, R30, RZ, 0x3 ;  /* 0x0000001e03037211 */ /* 0x000fe400078f18ff */
[----:B------:R-:W-:Y:S02]  /*1cf0*/  IADD3 R28, R227, 0x40, RZ ;  /* 0x00000040e31c7810 */ /* 0x000fe40007ffe0ff */
[----:B------:R-:W-:-:S02]  /*1d00*/  SHF.R.S32.HI R7, RZ, 0x1f, R7 ;  /* 0x0000001fff077819 */ /* 0x000fc40000011407 */
[----:B---3--:R-:W-:Y:S02]  /*1d10*/  LEA R26, P0, R227, R2, 0x1 ;  /* 0x00000002e31a7211 */ /* 0x008fe400078008ff */
[----:B------:R-:W-:Y:S02]  /*1d20*/  SHF.R.S32.HI R24, RZ, 0x1f, R227 ;  /* 0x0000001fff187819 */ /* 0x000fe400000114e3 */
[----:B------:R-:W-:Y:S02]  /*1d30*/  LOP3.LUT R3, R3, 0xfffffff8, RZ, 0xc0, !PT ;  /* 0xfffffff803037812 */ /* 0x000fe400078ec0ff */
[----:B------:R-:W-:Y:S02]  /*1d40*/  LEA.HI R7, R7, R28, RZ, 0x3 ;  /* 0x0000001c07077211 */ /* 0x000fe400078f18ff */
[----:B--2---:R-:W-:Y:S02]  /*1d50*/  LEA.HI.X R27, R227, R6, R24, 0x1, P0 ;  /* 0x00000006e31b7211 */ /* 0x004fe400000f0c18 */
[----:B------:R-:W-:-:S02]  /*1d60*/  LEA R24, P0, R3, R2, 0x1 ;  /* 0x0000000203187211 */ /* 0x000fc400078008ff */
[----:B------:R-:W-:Y:S02]  /*1d70*/  LOP3.LUT R7, R7, 0xfffffff8, RZ, 0xc0, !PT ;  /* 0xfffffff807077812 */ /* 0x000fe400078ec0ff */
[----:B----4-:R-:W-:Y:S02]  /*1d80*/  LEA.HI.X R25, R3, R6, R31, 0x1, P0 ;  /* 0x0000000603197211 */ /* 0x010fe400000f0c1f */
[----:B------:R-:W-:-:S04]  /*1d90*/  LEA R2, P0, R7, R2, 0x1 ;  /* 0x0000000207027211 */ /* 0x000fc800078008ff */
[----:B-----5:R-:W-:Y:S02]  /*1da0*/  LEA.HI.X R3, R7, R6, R29, 0x1, P0 ;  /* 0x0000000607037211 */ /* 0x020fe400000f0c1d */
[----:B------:R-:W-:-:S13]  /*1db0*/  ISETP.LT.OR P0, PT, R5, 0x21, P3 ;  /* 0x000000210500780c */ /* 0x000fda0001f01670 */
[----:B------:R-:W-:Y:S01]  /*1dc0*/  @!PT LDS RZ, [RZ] ;  /* 0x00000000fffff984 */ /* 0x000fe20000000800 */
[----:B------:R-:W-:Y:S01]  /*1dd0*/  @!PT LDS RZ, [RZ] ;  /* 0x00000000fffff984 */ /* 0x000fe20000000800 */
[----:B------:R-:W-:Y:S01]  /*1de0*/  @!PT LDS RZ, [RZ] ;  /* 0x00000000fffff984 */ /* 0x000fe20000000800 */
[----:B------:R1:W-:Y:S01]  /*1df0*/  LDGSTS.E.BYPASS.LTC128B.128 [R223+0x2080], [R26.64], !P0 ;  /* 0x020800001adf7fae */ /* 0x0003e2000c101d48 */
[----:B------:R-:W-:-:S13]  /*1e00*/  ISETP.LT.OR P0, PT, R5, 0x21, P2 ;  /* 0x000000210500780c */ /* 0x000fda0001701670 */
[----:B------:R1:W-:Y:S01]  /*1e10*/  LDGSTS.E.BYPASS.LTC128B.128 [R223+0x2c80], [R24.64], !P0 ;  /* 0x02c8000018df7fae */ /* 0x0003e2000c101d48 */
[----:B------:R-:W-:-:S13]  /*1e20*/  ISETP.LT.OR P0, PT, R5, 0x21, P1 ;  /* 0x000000210500780c */ /* 0x000fda0000f01670 */
[----:B------:R1:W-:Y:S02]  /*1e30*/  LDGSTS.E.BYPASS.LTC128B.128 [R223+0x3880], [R2.64], !P0 ;  /* 0x0388000002df7fae */ /* 0x0003e4000c101d48 */
.L_x_169:
[----:B-1234-:R-:W-:Y:S05]  /*1e40*/  BSYNC B0 ;  /* 0x0000000000007941 */ /* 0x01efea0003800000 */
.L_x_168:
[----:B------:R-:W2:Y:S01]  /*1e50*/  LDL R242, [R1+0x14] ;  /* 0x0000140001f27983 */ /* 0x000ea20000100800 */
[C---:B------:R-:W-:Y:S02]  /*1e60*/  IADD3 R219, R213.reuse, 0xc00, RZ ;  /* 0x00000c00d5db7810 */ /* 0x040fe40007ffe0ff */
[C---:B------:R-:W-:Y:S01]  /*1e70*/  IADD3 R218, R213.reuse, 0x1000, RZ ;  /* 0x00001000d5da7810 */ /* 0x040fe20007ffe0ff */
[----:B------:R-:W0:Y:S01]  /*1e80*/  LDGDEPBAR ;  /* 0x00000000000079af */ /* 0x000e220000000000 */
[----:B------:R-:W-:Y:S01]  /*1e90*/  WARPSYNC 0xffffffff ;  /* 0xffffffff00007948 */ /* 0x000fe20003800000 */
[----:B------:R-:W-:Y:S01]  /*1ea0*/  HMMA.16816.F32.BF16 R56, R12, R48, RZ ;  /* 0x000000300c38723c */ /* 0x000fe200000418ff */
[C---:B------:R-:W-:Y:S02]  /*1eb0*/  IADD3 R217, R213.reuse, 0x1400, RZ ;  /* 0x00001400d5d97810 */ /* 0x040fe40007ffe0ff */
[C---:B------:R-:W-:Y:S02]  /*1ec0*/  IADD3 R216, R213.reuse, 0x1800, RZ ;  /* 0x00001800d5d87810 */ /* 0x040fe40007ffe0ff */
[----:B------:R-:W-:-:S02]  /*1ed0*/  IADD3 R215, R213, 0x1c00, RZ ;  /* 0x00001c00d5d77810 */ /* 0x000fc40007ffe0ff */
[----:B------:R-:W-:Y:S01]  /*1ee0*/  IADD3 R214, R213, 0x2000, RZ ;  /* 0x00002000d5d67810 */ /* 0x000fe20007ffe0ff */
[C---:B------:R-:W-:Y:S08]  /*1ef0*/  HMMA.16816.F32.BF16 R32, R12.reuse, R40, RZ ;  /* 0x000000280c20723c */ /* 0x040ff000000418ff */
[C---:B------:R-:W-:Y:S08]  /*1f00*/  HMMA.16816.F32.BF16 R24, R12.reuse, R36, RZ ;  /* 0x000000240c18723c */ /* 0x040ff000000418ff */
[C---:B------:R-:W-:Y:S08]  /*1f10*/  HMMA.16816.F32.BF16 R52, R12.reuse, R50, RZ ;  /* 0x000000320c34723c */ /* 0x040ff000000418ff */
[C---:B------:R-:W-:Y:S08]  /*1f20*/  HMMA.16816.F32.BF16 R28, R12.reuse, R42, RZ ;  /* 0x0000002a0c1c723c */ /* 0x040ff000000418ff */
[----:B------:R-:W-:Y:S08]  /*1f30*/  HMMA.16816.F32.BF16 R12, R12, R38, RZ ;  /* 0x000000260c0c723c */ /* 0x000ff000000418ff */
[C---:B------:R-:W-:Y:S08]  /*1f40*/  HMMA.16816.F32.BF16 R60, R16.reuse, R48, RZ ;  /* 0x00000030103c723c */ /* 0x040ff000000418ff */
[C---:B------:R-:W-:Y:S08]  /*1f50*/  HMMA.16816.F32.BF16 R92, R16.reuse, R50, RZ ;  /* 0x00000032105c723c */ /* 0x040ff000000418ff */
[C---:B------:R-:W-:Y:S08]  /*1f60*/  HMMA.16816.F32.BF16 R72, R16.reuse, R40, RZ ;  /* 0x000000281048723c */ /* 0x040ff000000418ff */
[C---:B------:R-:W-:Y:S08]  /*1f70*/  HMMA.16816.F32.BF16 R88, R16.reuse, R36, RZ ;  /* 0x000000241058723c */ /* 0x040ff000000418ff */
[C---:B------:R-:W-:Y:S08]  /*1f80*/  HMMA.16816.F32.BF16 R40, R16.reuse, R42, RZ ;  /* 0x0000002a1028723c */ /* 0x040ff000000418ff */
[----:B------:R-:W-:Y:S01]  /*1f90*/  HMMA.16816.F32.BF16 R100, R16, R38, RZ ;  /* 0x000000261064723c */ /* 0x000fe200000418ff */
[----:B------:R-:W-:Y:S04]  /*1fa0*/  LDSM.16.M88.4 R36, [R208+0x4880] ;  /* 0x00488000d024783b */ /* 0x000fe80000000200 */
[----:B------:R-:W-:Y:S03]  /*1fb0*/  LDSM.16.M88.4 R16, [R208+0x5080] ;  /* 0x00508000d010783b */ /* 0x000fe60000000200 */
[C---:B------:R-:W-:Y:S01]  /*1fc0*/  HMMA.16816.F32.BF16 R116, R8.reuse, R64, R56 ;  /* 0x000000400874723c */ /* 0x040fe20000041838 */
[----:B------:R-:W-:Y:S07]  /*1fd0*/  LDSM.16.M88.4 R56, [R213+0x1000] ;  /* 0x00100000d538783b */ /* 0x000fee0000000200 */
[C---:B------:R-:W-:Y:S01]  /*1fe0*/  HMMA.16816.F32.BF16 R112, R8.reuse, R76, R32 ;  /* 0x0000004c0870723c */ /* 0x040fe20000041820 */
[----:B------:R-:W-:Y:S07]  /*1ff0*/  LDSM.16.M88.4 R32, [R208+0x4c80] ;  /* 0x004c8000d020783b */ /* 0x000fee0000000200 */
[C---:B------:R-:W-:Y:S01]  /*2000*/  HMMA.16816.F32.BF16 R108, R8.reuse, R80, R24 ;  /* 0x00000050086c723c */ /* 0x040fe20000041818 */
[----:B------:R-:W-:Y:S07]  /*2010*/  LDSM.16.M88.4 R24, [R212+0x9080] ;  /* 0x00908000d418783b */ /* 0x000fee0000000200 */
[C---:B------:R-:W-:Y:S08]  /*2020*/  HMMA.16816.F32.BF16 R104, R8.reuse, R66, R52 ;  /* 0x000000420868723c */ /* 0x040ff00000041834 */
[C---:B------:R-:W-:Y:S01]  /*2030*/  HMMA.16816.F32.BF16 R96, R8.reuse, R78, R28 ;  /* 0x0000004e0860723c */ /* 0x040fe2000004181c */
[----:B------:R-:W-:Y:S07]  /*2040*/  LDSM.16.M88.4 R28, [R212+0x8080] ;  /* 0x00808000d41c783b */ /* 0x000fee0000000200 */
[----:B------:R-:W-:Y:S01]  /*2050*/  HMMA.16816.F32.BF16 R84, R8, R82, R12 ;  /* 0x000000520854723c */ /* 0x000fe2000004180c */
[----:B------:R-:W1:Y:S04]  /*2060*/  LDSM.16.M88.4 R8, [R211+0x9080] ;  /* 0x00908000d308783b */ /* 0x000e680000000200 */
[----:B------:R-:W3:Y:S03]  /*2070*/  LDSM.16.M88.4 R12, [R211+0x8080] ;  /* 0x00808000d30c783b */ /* 0x000ee60000000200 */
[C---:B------:R-:W-:Y:S01]  /*2080*/  HMMA.16816.F32.BF16 R68, R20.reuse, R64, R60 ;  /* 0x000000401444723c */ /* 0x040fe2000004183c */
[----:B------:R-:W4:Y:S07]  /*2090*/  LDSM.16.M88.4 R60, [R213+0xc00] ;  /* 0x000c0000d53c783b */ /* 0x000f2e0000000200 */
[C---:B------:R-:W-:Y:S01]  /*20a0*/  HMMA.16816.F32.BF16 R52, R20.reuse, R66, R92 ;  /* 0x000000421434723c */ /* 0x040fe2000004185c */
[----:B------:R-:W5:Y:S07]  /*20b0*/  LDSM.16.M88.4 R64, [R213+0x1400] ;  /* 0x00140000d540783b */ /* 0x000f6e0000000200 */
[C---:B------:R-:W-:Y:S08]  /*20c0*/  HMMA.16816.F32.BF16 R48, R20.reuse, R76, R72 ;  /* 0x0000004c1430723c */ /* 0x040ff00000041848 */
[C---:B------:R-:W-:Y:S08]  /*20d0*/  HMMA.16816.F32.BF16 R72, R20.reuse, R80, R88 ;  /* 0x000000501448723c */ /* 0x040ff00000041858 */
[C---:B------:R-:W-:Y:S08]  /*20e0*/  HMMA.16816.F32.BF16 R40, R20.reuse, R78, R40 ;  /* 0x0000004e1428723c */ /* 0x040ff00000041828 */
[----:B------:R-:W-:Y:S08]  /*20f0*/  HMMA.16816.F32.BF16 R20, R20, R82, R100 ;  /* 0x000000521414723c */ /* 0x000ff00000041864 */
[C---:B-1----:R-:W-:Y:S08]  /*2100*/  HMMA.16816.F32.BF16 R112, R8.reuse, R32, R112 ;  /* 0x000000200870723c */ /* 0x042ff00000041870 */
[C---:B------:R-:W-:Y:S08]  /*2110*/  HMMA.16816.F32.BF16 R104, R8.reuse, R38, R104 ;  /* 0x000000260868723c */ /* 0x040ff00000041868 */
[C---:B------:R-:W-:Y:S08]  /*2120*/  HMMA.16816.F32.BF16 R88, R8.reuse, R36, R116 ;  /* 0x000000240858723c */ /* 0x040ff00000041874 */
[C---:B------:R-:W-:Y:S08]  /*2130*/  HMMA.16816.F32.BF16 R108, R8.reuse, R16, R108 ;  /* 0x00000010086c723c */ /* 0x040ff0000004186c */
[----:B------:R-:W-:Y:S08]  /*2140*/  HMMA.16816.F32.BF16 R96, R8, R34, R96 ;  /* 0x000000220860723c */ /* 0x000ff00000041860 */
[C---:B---3--:R-:W-:Y:S08]  /*2150*/  HMMA.16816.F32.BF16 R80, R12.reuse, R36, R68 ;  /* 0x000000240c50723c */ /* 0x048ff00000041844 */
[----:B------:R-:W-:Y:S01]  /*2160*/  HMMA.16816.F32.BF16 R76, R12, R38, R52 ;  /* 0x000000260c4c723c */ /* 0x000fe20000041834 */
[----:B------:R-:W-:Y:S07]  /*2170*/  LDSM.16.M88.4 R52, [R208+0x5480] ;  /* 0x00548000d034783b */ /* 0x000fee0000000200 */
[----:B------:R-:W-:Y:S08]  /*2180*/  HMMA.16816.F32.BF16 R84, R8, R18, R84 ;  /* 0x000000120854723c */ /* 0x000ff00000041854 */
[C---:B------:R-:W-:Y:S01]  /*2190*/  HMMA.16816.F32.BF16 R36, R12.reuse, R32, R48 ;  /* 0x000000200c24723c */ /* 0x040fe20000041830 */
[----:B------:R-:W-:Y:S07]  /*21a0*/  LDSM.16.M88.4 R48, [R208+0x5880] ;  /* 0x00588000d030783b */ /* 0x000fee0000000200 */
[C---:B------:R-:W-:Y:S01]  /*21b0*/  HMMA.16816.F32.BF16 R32, R12.reuse, R34, R40 ;  /* 0x000000220c20723c */ /* 0x040fe20000041828 */
[----:B------:R-:W-:Y:S07]  /*21c0*/  LDSM.16.M88.4 R40, [R208+0x5c80] ;  /* 0x005c8000d028783b */ /* 0x000fee0000000200 */
[C---:B------:R-:W-:Y:S08]  /*21d0*/  HMMA.16816.F32.BF16 R8, R12.reuse, R16, R72 ;  /* 0x000000100c08723c */ /* 0x040ff00000041848 */
[----:B------:R-:W-:Y:S01]  /*21e0*/  HMMA.16816.F32.BF16 R12, R12, R18, R20 ;  /* 0x000000120c0c723c */ /* 0x000fe20000041814 */
[----:B------:R-:W1:Y:S04]  /*21f0*/  LDSM.16.M88.4 R16, [R211+0xb080] ;  /* 0x00b08000d310783b */ /* 0x000e680000000200 */
[----:B------:R-:W3:Y:S03]  /*2200*/  LDSM.16.M88.4 R20, [R211+0xa080] ;  /* 0x00a08000d314783b */ /* 0x000ee60000000200 */
[----:B----4-:R-:W-:Y:S01]  /*2210*/  HMMA.16816.F32.BF16 R68, R24, R62, R104 ;  /* 0x0000003e1844723c */ /* 0x010fe20000041868 */
[----:B--2---:R-:W-:-:S07]  /*2220*/  ISETP.GT.AND P0, PT, R125, R242, PT ;  /* 0x000000f27d00720c */ /* 0x004fce0003f04270 */
[C---:B------:R-:W-:Y:S08]  /*2230*/  HMMA.16816.F32.BF16 R116, R24.reuse, R56, R112 ;  /* 0x000000381874723c */ /* 0x040ff00000041870 */
[C---:B------:R-:W-:Y:S08]  /*2240*/  HMMA.16816.F32.BF16 R72, R24.reuse, R60, R88 ;  /* 0x0000003c1848723c */ /* 0x040ff00000041858 */
[C---:B------:R-:W-:Y:S08]  /*2250*/  HMMA.16816.F32.BF16 R112, R24.reuse, R58, R96 ;  /* 0x0000003a1870723c */ /* 0x040ff00000041860 */
[----:B-----5:R-:W-:Y:S08]  /*2260*/  HMMA.16816.F32.BF16 R120, R24, R64, R108 ;  /* 0x000000401878723c */ /* 0x020ff0000004186c */
[----:B------:R-:W-:Y:S08]  /*2270*/  HMMA.16816.F32.BF16 R104, R28, R60, R80 ;  /* 0x0000003c1c68723c */ /* 0x000ff00000041850 */
[----:B------:R-:W-:Y:S01]  /*2280*/  HMMA.16816.F32.BF16 R108, R24, R66, R84 ;  /* 0x00000042186c723c */ /* 0x000fe20000041854 */
[----:B------:R-:W-:Y:S07]  /*2290*/  LDSM.16.M88.4 R24, [R213+0x2000] ;  /* 0x00200000d518783b */ /* 0x000fee0000000200 */
[C---:B------:R-:W-:Y:S08]  /*22a0*/  HMMA.16816.F32.BF16 R100, R28.reuse, R62, R76 ;  /* 0x0000003e1c64723c */ /* 0x040ff0000004184c */
[C---:B------:R-:W-:Y:S01]  /*22b0*/  HMMA.16816.F32.BF16 R96, R28.reuse, R56, R36 ;  /* 0x000000381c60723c */ /* 0x040fe20000041824 */
[----:B------:R-:W-:Y:S07]  /*22c0*/  LDSM.16.M88.4 R36, [R213+0x1800] ;  /* 0x00180000d524783b */ /* 0x000fee0000000200 */
[C---:B------:R-:W-:Y:S01]  /*22d0*/  HMMA.16816.F32.BF16 R92, R28.reuse, R58, R32 ;  /* 0x0000003a1c5c723c */ /* 0x040fe20000041820 */
[----:B------:R-:W-:Y:S07]  /*22e0*/  LDSM.16.M88.4 R32, [R213+0x1c00] ;  /* 0x001c0000d520783b */ /* 0x000fee0000000200 */
[C---:B------:R-:W-:Y:S01]  /*22f0*/  HMMA.16816.F32.BF16 R88, R28.reuse, R64, R8 ;  /* 0x000000401c58723c */ /* 0x040fe20000041808 */
[----:B------:R-:W2:Y:S07]  /*2300*/  LDSM.16.M88.4 R8, [R212+0xb080] ;  /* 0x00b08000d408783b */ /* 0x000eae0000000200 */
[----:B------:R-:W-:Y:S01]  /*2310*/  HMMA.16816.F32.BF16 R84, R28, R66, R12 ;  /* 0x000000421c54723c */ /* 0x000fe2000004180c */
[----:B------:R-:W4:Y:S01]  /*2320*/  LDSM.16.M88.4 R12, [R212+0xa080] ;  /* 0x00a08000d40c783b */ /* 0x000f220000000200 */
[----:B------:R-:W-:-:S06]  /*2330*/  DEPBAR.LE SB0, 0x0 ;  /* 0x000080000000791a */ /* 0x000fcc0000000000 */
[C---:B-1----:R-:W-:Y:S08]  /*2340*/  HMMA.16816.F32.BF16 R80, R16.reuse, R52, R72 ;  /* 0x000000341050723c */ /* 0x042ff00000041848 */
[----:B------:R-:W-:Y:S08]  /*2350*/  HMMA.16816.F32.BF16 R76, R16, R54, R68 ;  /* 0x00000036104c723c */ /* 0x000ff00000041844 */
[----:B---3--:R-:W-:Y:S08]  /*2360*/  HMMA.16816.F32.BF16 R56, R20, R52, R104 ;  /* 0x000000341438723c */ /* 0x008ff00000041868 */
[C---:B------:R-:W-:Y:S08]  /*2370*/  HMMA.16816.F32.BF16 R72, R16.reuse, R48, R116 ;  /* 0x000000301048723c */ /* 0x040ff00000041874 */
[C---:B------:R-:W-:Y:S08]  /*2380*/  HMMA.16816.F32.BF16 R68, R16.reuse, R50, R112 ;  /* 0x000000321044723c */ /* 0x040ff00000041870 */
[C---:B------:R-:W-:Y:S08]  /*2390*/  HMMA.16816.F32.BF16 R64, R16.reuse, R40, R120 ;  /* 0x000000281040723c */ /* 0x040ff00000041878 */
[----:B------:R-:W-:Y:S08]  /*23a0*/  HMMA.16816.F32.BF16 R60, R16, R42, R108 ;  /* 0x0000002a103c723c */ /* 0x000ff0000004186c */
[C---:B------:R-:W-:Y:S08]  /*23b0*/  HMMA.16816.F32.BF16 R52, R20.reuse, R54, R100 ;  /* 0x000000361434723c */ /* 0x040ff00000041864 */
[C---:B------:R-:W-:Y:S08]  /*23c0*/  HMMA.16816.F32.BF16 R28, R20.reuse, R48, R96 ;  /* 0x00000030141c723c */ /* 0x040ff00000041860 */
[C---:B------:R-:W-:Y:S08]  /*23d0*/  HMMA.16816.F32.BF16 R48, R20.reuse, R50, R92 ;  /* 0x000000321430723c */ /* 0x040ff0000004185c */
[C---:B------:R-:W-:Y:S08]  /*23e0*/  HMMA.16816.F32.BF16 R16, R20.reuse, R40, R88 ;  /* 0x000000281410723c */ /* 0x040ff00000041858 */
[----:B------:R-:W-:Y:S08]  /*23f0*/  HMMA.16816.F32.BF16 R20, R20, R42, R84 ;  /* 0x0000002a1414723c */ /* 0x000ff00000041854 */
[C---:B--2---:R-:W-:Y:S08]  /*2400*/  HMMA.16816.F32.BF16 R88, R8.reuse, R36, R80 ;  /* 0x000000240858723c */ /* 0x044ff00000041850 */
[C---:B------:R-:W-:Y:S08]  /*2410*/  HMMA.16816.F32.BF16 R76, R8.reuse, R38, R76 ;  /* 0x00000026084c723c */ /* 0x040ff0000004184c */
[----:B------:R-:W-:Y:S08]  /*2420*/  HMMA.16816.F32.BF16 R84, R8, R32, R72 ;  /* 0x000000200854723c */ /* 0x000ff00000041848 */
[C---:B----4-:R-:W-:Y:S08]  /*2430*/  HMMA.16816.F32.BF16 R56, R12.reuse, R36, R56 ;  /* 0x000000240c38723c */ /* 0x050ff00000041838 */
[----:B------:R-:W-:Y:S08]  /*2440*/  HMMA.16816.F32.BF16 R52, R12, R38, R52 ;  /* 0x000000260c34723c */ /* 0x000ff00000041834 */
[----:B------:R-:W-:Y:S08]  /*2450*/  HMMA.16816.F32.BF16 R72, R8, R34, R68 ;  /* 0x000000220848723c */ /* 0x000ff00000041844 */
[C---:B------:R-:W-:Y:S08]  /*2460*/  HMMA.16816.F32.BF16 R36, R12.reuse, R32, R28 ;  /* 0x000000200c24723c */ /* 0x040ff0000004181c */
[----:B------:R-:W-:Y:S08]  /*2470*/  HMMA.16816.F32.BF16 R48, R12, R34, R48 ;  /* 0x000000220c30723c */ /* 0x000ff00000041830 */
[C---:B------:R-:W-:Y:S08]  /*2480*/  HMMA.16816.F32.BF16 R64, R8.reuse, R24, R64 ;  /* 0x000000180840723c */ /* 0x040ff00000041840 */
[----:B------:R-:W-:Y:S08]  /*2490*/  HMMA.16816.F32.BF16 R60, R8, R26, R60 ;  /* 0x0000001a083c723c */ /* 0x000ff0000004183c */
[C---:B------:R-:W-:Y:S08]  /*24a0*/  HMMA.16816.F32.BF16 R32, R12.reuse, R24, R16 ;  /* 0x000000180c20723c */ /* 0x040ff00000041810 */
[----:B------:R-:W-:Y:S01]  /*24b0*/  HMMA.16816.F32.BF16 R28, R12, R26, R20 ;  /* 0x0000001a0c1c723c */ /* 0x000fe20000041814 */
[----:B------:R-:W-:Y:S06]  /*24c0*/  BAR.SYNC.DEFER_BLOCKING 0x0 ;  /* 0x0000000000007b1d */ /* 0x000fec0000010000 */
[----:B------:R-:W-:Y:S05]  /*24d0*/  @!P0 BRA `(.L_x_171) ;  /* 0x0000056000008947 */ /* 0x000fea0003800000 */
[----:B------:R-:W2:Y:S04]  /*24e0*/  LDL R3, [R1+0x28] ;  /* 0x0000280001037983 */ /* 0x000ea80000100800 */
[----:B------:R-:W3:Y:S04]  /*24f0*/  LDL R2, [R1+0x2c] ;  /* 0x00002c0001027983 */ /* 0x000ee80000100800 */
[----:B------:R-:W1:Y:S01]  /*2500*/  S2R R7, SR_TID.X ;  /* 0x0000000000077919 */ /* 0x000e620000002100 */
[----:B--2---:R-:W-:-:S03]  /*2510*/  IMAD.MOV.U32 R5, RZ, RZ, R3 ;  /* 0x000000ffff057224 */ /* 0x004fc600078e0003 */
[----:B------:R-:W2:Y:S01]  /*2520*/  LDL R3, [R1+0x24] ;  /* 0x0000240001037983 */ /* 0x000ea20000100800 */
[----:B-1----:R-:W-:Y:S01]  /*2530*/  SHF.R.S32.HI R6, RZ, 0x1f, R7 ;  /* 0x0000001fff067819 */ /* 0x002fe20000011407 */
[----:B------:R-:W-:Y:S02]  /*2540*/  IMAD.MOV.U32 R129, RZ, RZ, R5 ;  /* 0x000000ffff817224 */ /* 0x000fe400078e0005 */
[----:B---3--:R-:W-:Y:S01]  /*2550*/  IMAD.MOV.U32 R132, RZ, RZ, R2 ;  /* 0x000000ffff847224 */ /* 0x008fe200078e0002 */
[----:B------:R-:W-:Y:S01]  /*2560*/  LEA.HI R6, R6, R7, RZ, 0x2 ;  /* 0x0000000706067211 */ /* 0x000fe200078f10ff */
[----:B------:R-:W-:Y:S02]  /*2570*/  IMAD.MOV.U32 R7, RZ, RZ, c[0x0][0x2b8] ;  /* 0x0000ae00ff077624 */ /* 0x000fe400078e00ff */
[----:B------:R-:W-:Y:S01]  /*2580*/  IMAD.MOV.U32 R222, RZ, RZ, RZ ;  /* 0x000000ffffde7224 */ /* 0x000fe200078e00ff */
[----:B------:R-:W-:Y:S02]  /*2590*/  SHF.R.S32.HI R6, RZ, 0x2, R6 ;  /* 0x00000002ff067819 */ /* 0x000fe40000011406 */
[----:B------:R-:W-:-:S03]  /*25a0*/  ISETP.NE.AND P2, PT, R7, 0x1, PT ;  /* 0x000000010700780c */ /* 0x000fc60003f45270 */
[----:B------:R-:W-:-:S05]  /*25b0*/  IMAD R6, R45, 0x20, R6 ;  /* 0x000000202d067824 */ /* 0x000fca00078e0206 */
[C---:B------:R-:W-:Y:S02]  /*25c0*/  ISETP.GT.AND P1, PT, R6.reuse, 0x2f, PT ;  /* 0x0000002f0600780c */ /* 0x040fe40003f24270 */
[----:B--2---:R-:W-:-:S04]  /*25d0*/  IADD3 R3, R6, R47, R3 ;  /* 0x0000002f06037210 */ /* 0x004fc80007ffe003 */
[----:B------:R-:W-:-:S05]  /*25e0*/  IADD3 R3, R3, -0x30, RZ ;  /* 0xffffffd003037810 */ /* 0x000fca0007ffe0ff */
[----:B------:R-:W-:-:S04]  /*25f0*/  @P2 IMAD.HI.U32 R5, R3, c[0x0][0x2bc], RZ ;  /* 0x0000af0003052a27 */ /* 0x000fc800078e00ff */
[----:B------:R-:W-:Y:S01]  /*2600*/  IMAD.MOV.U32 R2, RZ, RZ, R3 ;  /* 0x000000ffff027224 */ /* 0x000fe200078e0003 */
[----:B------:R-:W-:-:S04]  /*2610*/  @P2 SHF.R.U32.HI R2, RZ, c[0x0][0x2c0], R5 ;  /* 0x0000b000ff022a19 */ /* 0x000fc80000011605 */
[----:B------:R-:W-:-:S04]  /*2620*/  @!P1 IADD3 R5, P0, R2, UR12, RZ ;  /* 0x0000000c02059c10 */ /* 0x000fc8000ff1e0ff */
[----:B------:R-:W-:Y:S02]  /*2630*/  @!P1 LEA.HI.X.SX32 R7, R2, UR10, 0x1, P0 ;  /* 0x0000000a02079c11 */ /* 0x000fe400080f0eff */
[----:B------:R-:W-:-:S04]  /*2640*/  @!P1 LEA R6, P0, R5, c[0x0][0x2a0], 0x2 ;  /* 0x0000a80005069a11 */ /* 0x000fc800078010ff */
[----:B------:R-:W-:-:S05]  /*2650*/  @!P1 LEA.HI.X R7, R5, c[0x0][0x2a4], R7, 0x2, P0 ;  /* 0x0000a90005079a11 */ /* 0x000fca00000f1407 */
[----:B------:R1:W2:Y:S01]  /*2660*/  @!P1 LDG.E R222, [R6.64] ;  /* 0x0000000806de9981 */ /* 0x0002a2000c1e1900 */
[----:B------:R-:W-:Y:S01]  /*2670*/  IMAD.MOV R2, RZ, RZ, -R2 ;  /* 0x000000ffff027224 */ /* 0x000fe200078e0a02 */
[C---:B------:R-:W-:Y:S02]  /*2680*/  IADD3 R130, R227.reuse, 0x20, RZ ;  /* 0x00000020e3827810 */ /* 0x040fe40007ffe0ff */
[----:B------:R-:W3:Y:S01]  /*2690*/  S2R R127, SR_TID.X ;  /* 0x00000000007f7919 */ /* 0x000ee20000002100 */
[----:B------:R-:W-:Y:S01]  /*26a0*/  IMAD R225, R2, c[0x0][0x2b8], R3 ;  /* 0x0000ae0002e17a24 */ /* 0x000fe200078e0203 */
[----:B------:R-:W-:Y:S02]  /*26b0*/  IADD3 R131, R227, 0x20, RZ ;  /* 0x00000020e3837810 */ /* 0x000fe40007ffe0ff */
[----:B------:R-:W-:Y:S02]  /*26c0*/  SHF.R.S32.HI R130, RZ, 0x1f, R130 ;  /* 0x0000001fff827819 */ /* 0x000fe40000011482 */
[----:B------:R-:W-:-:S02]  /*26d0*/  SHF.R.S32.HI R2, RZ, 0x1f, R225 ;  /* 0x0000001fff027819 */ /* 0x000fc400000114e1 */
[----:B------:R-:W-:Y:S02]  /*26e0*/  LEA.HI R130, R130, R131, RZ, 0x3 ;  /* 0x0000008382827211 */ /* 0x000fe400078f18ff */
[----:B------:R-:W-:Y:S01]  /*26f0*/  IADD3 R128, R227, 0x40, RZ ;  /* 0x00000040e3807810 */ /* 0x000fe20007ffe0ff */
[----:B------:R-:W-:Y:S01]  /*2700*/  IMAD R5, R2, c[0x0][0x1e0], RZ ;  /* 0x0000780002057a24 */ /* 0x000fe200078e02ff */
[----:B------:R-:W-:Y:S01]  /*2710*/  SHF.R.S32.HI R133, RZ, 0x1f, R227 ;  /* 0x0000001fff857819 */ /* 0x000fe200000114e3 */
[----:B------:R-:W-:Y:S01]  /*2720*/  IMAD.WIDE.U32 R2, R225, c[0x0][0x1e0], RZ ;  /* 0x00007800e1027a25 */ /* 0x000fe200078e00ff */
[----:B------:R-:W-:Y:S02]  /*2730*/  LOP3.LUT R130, R130, 0xfffffff8, RZ, 0xc0, !PT ;  /* 0xfffffff882827812 */ /* 0x000fe400078ec0ff */
[----:B------:R-:W-:Y:S01]  /*2740*/  IADD3 R17, R227, 0x20, RZ ;  /* 0x00000020e3117810 */ /* 0x000fe20007ffe0ff */
[----:B------:R-:W-:Y:S01]  /*2750*/  IMAD R5, R225, c[0x0][0x1e4], R5 ;  /* 0x00007900e1057a24 */ /* 0x000fe200078e0205 */
[----:B------:R-:W-:-:S02]  /*2760*/  IADD3 R16, R227, 0x40, RZ ;  /* 0x00000040e3107810 */ /* 0x000fc40007ffe0ff */
[----:B------:R-:W-:Y:S01]  /*2770*/  ISETP.GE.AND P5, PT, R227, c[0x0][0x1d4], PT ;  /* 0x00007500e3007a0c */ /* 0x000fe20003fa6270 */
[----:B------:R-:W-:Y:S01]  /*2780*/  IMAD.IADD R3, R3, 0x1, R5 ;  /* 0x0000000103037824 */ /* 0x000fe200078e0205 */
[----:B------:R-:W-:Y:S02]  /*2790*/  ISETP.GE.AND P4, PT, R17, c[0x0][0x1d4], PT ;  /* 0x0000750011007a0c */ /* 0x000fe40003f86270 */
[----:B---3--:R-:W-:Y:S02]  /*27a0*/  SHF.R.S32.HI R8, RZ, 0x1f, R127 ;  /* 0x0000001fff087819 */ /* 0x008fe4000001147f */
[----:B------:R-:W-:Y:S02]  /*27b0*/  ISETP.GE.AND P3, PT, R16, c[0x0][0x1d4], PT ;  /* 0x0000750010007a0c */ /* 0x000fe40003f66270 */
[----:B------:R-:W-:Y:S02]  /*27c0*/  LEA.HI R8, R8, R127, RZ, 0x2 ;  /* 0x0000007f08087211 */ /* 0x000fe400078f10ff */
[----:B------:R-:W-:-:S02]  /*27d0*/  IADD3 R127, R227, 0x40, RZ ;  /* 0x00000040e37f7810 */ /* 0x000fc40007ffe0ff */
[----:B------:R-:W-:Y:S02]  /*27e0*/  SHF.R.S32.HI R8, RZ, 0x2, R8 ;  /* 0x00000002ff087819 */ /* 0x000fe40000011408 */
[----:B------:R-:W-:Y:S02]  /*27f0*/  SHF.R.S32.HI R127, RZ, 0x1f, R127 ;  /* 0x0000001fff7f7819 */ /* 0x000fe4000001147f */
[----:B-1----:R-:W-:Y:S02]  /*2800*/  IADD3 R7, -R8, 0x30, RZ ;  /* 0x0000003008077810 */ /* 0x002fe40007ffe1ff */
[----:B------:R-:W-:Y:S02]  /*2810*/  LEA.HI R127, R127, R128, RZ, 0x3 ;  /* 0x000000807f7f7211 */ /* 0x000fe400078f18ff */
[----:B------:R-:W-:Y:S02]  /*2820*/  ISETP.GE.AND P1, PT, R7, 0x1, PT ;  /* 0x000000010700780c */ /* 0x000fe40003f26270 */
[----:B------:R-:W-:-:S02]  /*2830*/  LOP3.LUT R127, R127, 0xfffffff8, RZ, 0xc0, !PT ;  /* 0xfffffff87f7f7812 */ /* 0x000fc400078ec0ff */
[----:B--2---:R-:W-:Y:S01]  /*2840*/  SHF.R.S32.HI R5, RZ, 0x1f, R222 ;  /* 0x0000001fff057819 */ /* 0x004fe200000114de */
[----:B------:R-:W-:-:S04]  /*2850*/  IMAD.WIDE.U32 R2, R222, c[0x0][0x1f0], R2 ;  /* 0x00007c00de027a25 */ /* 0x000fc800078e0002 */
[----:B------:R-:W-:Y:S01]  /*2860*/  IMAD R5, R5, c[0x0][0x1f0], RZ ;  /* 0x00007c0005057a24 */ /* 0x000fe200078e02ff */
[----:B------:R-:W-:-:S03]  /*2870*/  IADD3 R2, P0, R2, UR16, RZ ;  /* 0x0000001002027c10 */ /* 0x000fc6000ff1e0ff */
[----:B------:R-:W-:-:S05]  /*2880*/  IMAD R5, R222, c[0x0][0x1f4], R5 ;  /* 0x00007d00de057a24 */ /* 0x000fca00078e0205 */
[----:B------:R-:W-:Y:S02]  /*2890*/  IADD3.X R3, R3, UR14, R5, P0, !PT ;  /* 0x0000000e03037c10 */ /* 0x000fe400087fe405 */
[----:B------:R-:W-:-:S04]  /*28a0*/  LEA R6, P0, R2, c[0x0][0x1c8], 0x1 ;  /* 0x0000720002067a11 */ /* 0x000fc800078008ff */
[----:B------:R-:W-:Y:S02]  /*28b0*/  LEA.HI.X R5, R2, c[0x0][0x1cc], R3, 0x1, P0 ;  /* 0x0000730002057a11 */ /* 0x000fe400000f0c03 */
[----:B------:R-:W1:Y:S04]  /*28c0*/  SHFL.IDX PT, R2, R6, RZ, 0x1c1f ;  /* 0x001c1fff06027589 */ /* 0x000e6800000e0000 */
[----:B------:R-:W2:Y:S01]  /*28d0*/  SHFL.IDX PT, R3, R5, RZ, 0x1c1f ;  /* 0x001c1fff05037589 */ /* 0x000ea200000e0000 */
[----:B-1----:R-:W-:-:S04]  /*28e0*/  @P1 LEA R14, P0, R227, R2, 0x1 ;  /* 0x00000002e30e1211 */ /* 0x002fc800078008ff */
[----:B--2---:R-:W-:Y:S02]  /*28f0*/  @P1 LEA.HI.X R15, R227, R3, R133, 0x1, P0 ;  /* 0x00000003e30f1211 */ /* 0x004fe400000f0c85 */
[----:B------:R-:W-:-:S03]  /*2900*/  @P1 LEA R12, P0, R130, R2, 0x1 ;  /* 0x00000002820c1211 */ /* 0x000fc600078008ff */
[----:B------:R-:W-:Y:S01]  /*2910*/  @!PT LDS RZ, [RZ] ;  /* 0x00000000fffff984 */ /* 0x000fe20000000800 */
[----:B------:R1:W-:Y:S01]  /*2920*/  @P1 LDGSTS.E.BYPASS.LTC128B.128 [R223+0x3c80], [R14.64], !P5 ;  /* 0x03c800000edf1fae */ /* 0x0003e2000e901d48 */
[-C--:B------:R-:W-:Y:S02]  /*2930*/  @P1 LEA.HI.X R13, R130, R3.reuse, R132, 0x1, P0 ;  /* 0x00000003820d1211 */ /* 0x080fe400000f0c84 */
[C---:B------:R-:W-:Y:S02]  /*2940*/  @P1 LEA R10, P0, R127.reuse, R2, 0x1 ;  /* 0x000000027f0a1211 */ /* 0x040fe400078008ff */
[----:B------:R-:W2:Y:S02]  /*2950*/  SHFL.IDX PT, R2, R6, 0x1, 0x1c1f ;  /* 0x003c1f0006027f89 */ /* 0x000ea400000e0000 */
[----:B------:R-:W-:Y:S02]  /*2960*/  @P1 LEA.HI.X R11, R127, R3, R129, 0x1, P0 ;  /* 0x000000037f0b1211 */ /* 0x000fe400000f0c81 */
[----:B------:R-:W3:Y:S01]  /*2970*/  SHFL.IDX PT, R3, R5, 0x1, 0x1c1f ;  /* 0x003c1f0005037f89 */ /* 0x000ee200000e0000 */
[----:B------:R-:W-:-:S03]  /*2980*/  ISETP.GE.AND P0, PT, R7, 0x21, PT ;  /* 0x000000210700780c */ /* 0x000fc60003f06270 */
[----:B------:R1:W-:Y:S04]  /*2990*/  @P1 LDGSTS.E.BYPASS.LTC128B.128 [R223+0x4880], [R12.64], !P4 ;  /* 0x048800000cdf1fae */ /* 0x0003e8000e101d48 */
[----:B------:R1:W-:Y:S06]  /*29a0*/  @P1 LDGSTS.E.BYPASS.LTC128B.128 [R223+0x5480], [R10.64], !P3 ;  /* 0x054800000adf1fae */ /* 0x0003ec000d901d48 */
[----:B--2---:R-:W-:-:S04]  /*29b0*/  @P0 LEA R8, P2, R227, R2, 0x1 ;  /* 0x00000002e3080211 */ /* 0x004fc800078408ff */
[----:B---3--:R-:W-:Y:S02]  /*29c0*/  @P0 LEA.HI.X R9, R227, R3, R133, 0x1, P2 ;  /* 0x00000003e3090211 */ /* 0x008fe400010f0c85 */
[----:B------:R-:W-:-:S03]  /*29d0*/  @P0 LEA R6, P2, R130, R2, 0x1 ;  /* 0x0000000282060211 */ /* 0x000fc600078408ff */
[----:B------:R1:W-:Y:S01]  /*29e0*/  @P0 LDGSTS.E.BYPASS.LTC128B.128 [R223+0x4480], [R8.64], !P5 ;  /* 0x0448000008df0fae */ /* 0x0003e2000e901d48 */
[----:B------:R-:W-:Y:S02]  /*29f0*/  @P0 LEA.HI.X R7, R130, R3, R132, 0x1, P2 ;  /* 0x0000000382070211 */ /* 0x000fe400010f0c84 */
[----:B------:R-:W-:-:S03]  /*2a00*/  @P0 LEA R2, P2, R127, R2, 0x1 ;  /* 0x000000027f020211 */ /* 0x000fc600078408ff */
[----:B------:R1:W-:Y:S01]  /*2a10*/  @P0 LDGSTS.E.BYPASS.LTC128B.128 [R223+0x5080], [R6.64], !P4 ;  /* 0x0508000006df0fae */ /* 0x0003e2000e101d48 */
[----:B------:R-:W-:-:S05]  /*2a20*/  @P0 LEA.HI.X R3, R127, R3, R129, 0x1, P2 ;  /* 0x000000037f030211 */ /* 0x000fca00010f0c81 */
[----:B------:R1:W-:Y:S04]  /*2a30*/  @P0 LDGSTS.E.BYPASS.LTC128B.128 [R223+0x5c80], [R2.64], !P3 ;  /* 0x05c8000002df0fae */ /* 0x0003e8000d901d48 */
.L_x_171:
[----:B-1----:R-:W1:Y:S01]  /*2a40*/  S2R R6, SR_TID.X ;  /* 0x0000000000067919 */ /* 0x002e620000002100 */
[----:B------:R-:W-:Y:S01]  /*2a50*/  FMUL.FTZ R2, R56, c[0x0][0x320] ;  /* 0x0000c80038027a20 */ /* 0x000fe20000410000 */
[----:B------:R-:W-:Y:S01]  /*2a60*/  SHF.R.S32.HI R5, RZ, 0x1f, R124 ;  /* 0x0000001fff057819 */ /* 0x000fe2000001147c */
[----:B------:R-:W-:Y:S01]  /*2a70*/  FMUL.FTZ R3, R53, c[0x0][0x320] ;  /* 0x0000c80035037a20 */ /* 0x000fe20000410000 */
[----:B------:R-:W-:Y:S01]  /*2a80*/  MOV R244, c[0x0][0x2c4] ;  /* 0x0000b10000f47a02 */ /* 0x000fe20000000f00 */
[----:B------:R2:W3:Y:S01]  /*2a90*/  MUFU.TANH R22, R2 ;  /* 0x0000000200167308 */ /* 0x0004e20000002400 */
[----:B------:R-:W-:Y:S01]  /*2aa0*/  LEA.HI R5, R5, R124, RZ, 0x2 ;  /* 0x0000007c05057211 */ /* 0x000fe200078f10ff */
[----:B------:R-:W-:Y:S01]  /*2ab0*/  ULDC UR4, c[0x0][0x324] ;  /* 0x0000c90000047ab9 */ /* 0x000fe20000000800 */
[----:B------:R-:W-:Y:S01]  /*2ac0*/  ISETP.NE.AND P0, PT, R244, 0x1, PT ;  /* 0x00000001f400780c */ /* 0x000fe20003f05270 */
[----:B------:R-:W-:Y:S01]  /*2ad0*/  ULOP3.LUT UR4, URZ, UR4, URZ, 0x33, !UPT ;  /* 0x000000043f047292 */ /* 0x000fe2000f8e333f */
[----:B------:R-:W-:Y:S01]  /*2ae0*/  MOV R243, 0x1 ;  /* 0x0000000100f37802 */ /* 0x000fe20000000f00 */
[----:B------:R-:W0:Y:S02]  /*2af0*/  LDGDEPBAR ;  /* 0x00000000000079af */ /* 0x000e240000000000 */
[----:B------:R4:W1:Y:S01]  /*2b00*/  MUFU.TANH R17, R3 ;  /* 0x0000000300117308 */ /* 0x0008620000002400 */
[----:B--2---:R-:W-:-:S07]  /*2b10*/  FMUL.FTZ R2, R57, c[0x0][0x320] ;  /* 0x0000c80039027a20 */ /* 0x004fce0000410000 */
[----:B------:R2:W1:Y:S01]  /*2b20*/  MUFU.TANH R21, R2 ;  /* 0x0000000200157308 */ /* 0x0004620000002400 */
[----:B----4-:R-:W-:-:S07]  /*2b30*/  FMUL.FTZ R3, R36, c[0x0][0x320] ;  /* 0x0000c80024037a20 */ /* 0x010fce0000410000 */
[----:B------:R4:W1:Y:S01]  /*2b40*/  MUFU.TANH R15, R3 ;  /* 0x00000003000f7308 */ /* 0x0008620000002400 */
[----:B--2---:R-:W-:-:S07]  /*2b50*/  FMUL.FTZ R2, R52, c[0x0][0x320] ;  /* 0x0000c80034027a20 */ /* 0x004fce0000410000 */
[----:B------:R2:W1:Y:S01]  /*2b60*/  MUFU.TANH R20, R2 ;  /* 0x0000000200147308 */ /* 0x0004620000002400 */
[----:B----4-:R-:W-:-:S04]  /*2b70*/  LEA.HI R3, R45, R45, RZ, 0x1 ;  /* 0x0000002d2d037211 */ /* 0x010fc800078f08ff */
[C---:B------:R-:W-:Y:S02]  /*2b80*/  SHF.L.U32 R8, R3.reuse, 0x5, RZ ;  /* 0x0000000503087819 */ /* 0x040fe400000006ff */
[----:B------:R-:W-:Y:S02]  /*2b90*/  LOP3.LUT R3, R3, 0x1ffffffe, RZ, 0xc0, !PT ;  /* 0x1ffffffe03037812 */ /* 0x000fe400078ec0ff */
[----:B--2---:R-:W-:-:S05]  /*2ba0*/  LOP3.LUT R2, R126, 0xffffffe0, RZ, 0xc0, !PT ;  /* 0xffffffe07e027812 */ /* 0x004fca00078ec0ff */
[----:B-1----:R-:W-:Y:S01]  /*2bb0*/  IMAD.IADD R2, R6, 0x1, -R2 ;  /* 0x0000000106027824 */ /* 0x002fe200078e0a02 */
[----:B------:R-:W-:-:S04]  /*2bc0*/  LOP3.LUT R6, R5, 0xffffffc, RZ, 0xc0, !PT ;  /* 0x0ffffffc05067812 */ /* 0x000fc800078ec0ff */
[----:B------:R-:W-:Y:S01]  /*2bd0*/  SHF.R.S32.HI R7, RZ, 0x1f, R2 ;  /* 0x0000001fff077819 */ /* 0x000fe20000011402 */
[----:B------:R-:W-:-:S03]  /*2be0*/  IMAD.IADD R9, R124, 0x1, -R6 ;  /* 0x000000017c097824 */ /* 0x000fc600078e0a06 */
[----:B------:R-:W-:Y:S01]  /*2bf0*/  LEA.HI R5, R7, R2, RZ, 0x2 ;  /* 0x0000000207057211 */ /* 0x000fe200078f10ff */
[----:B------:R-:W-:-:S03]  /*2c00*/  FMUL.FTZ R7, R37, c[0x0][0x320] ;  /* 0x0000c80025077a20 */ /* 0x000fc60000410000 */
[----:B------:R-:W-:Y:S01]  /*2c10*/  LEA.HI.SX32 R6, R5, R164, 0x1e ;  /* 0x000000a405067211 */ /* 0x000fe200078ff2ff */
[----:B------:R1:W2:Y:S04]  /*2c20*/  MUFU.TANH R14, R7 ;  /* 0x00000007000e7308 */ /* 0x0002a80000002400 */
[----:B------:R-:W-:Y:S01]  /*2c30*/  IMAD R9, R9, 0x10, R6 ;  /* 0x0000001009097824 */ /* 0x000fe200078e0206 */
[----:B------:R-:W-:-:S05]  /*2c40*/  LOP3.LUT R6, R8, 0xffffffc0, RZ, 0xc0, !PT ;  /* 0xffffffc008067812 */ /* 0x000fca00078ec0ff */
[----:B------:R-:W-:Y:S02]  /*2c50*/  IMAD.IADD R6, R6, 0x1, R9 ;  /* 0x0000000106067824 */ /* 0x000fe400078e0209 */
[----:B-1----:R-:W-:Y:S02]  /*2c60*/  IMAD.IADD R7, R45, 0x1, -R3 ;  /* 0x000000012d077824 */ /* 0x002fe400078e0a03 */
[----:B------:R-:W-:Y:S02]  /*2c70*/  FMUL.FTZ R3, R49, c[0x0][0x320] ;  /* 0x0000c80031037a20 */ /* 0x000fe40000410000 */
[----:B------:R-:W-:Y:S02]  /*2c80*/  IMAD R10, R7, 0x8, R6 ;  /* 0x00000008070a7824 */ /* 0x000fe400078e0206 */
[----:B------:R1:W4:Y:S01]  /*2c90*/  MUFU.TANH R13, R3 ;  /* 0x00000003000d7308 */ /* 0x0003220000002400 */
[----:B------:R-:W-:Y:S02]  /*2ca0*/  IMAD.MOV.U32 R7, RZ, RZ, c[0x0][0x2ac] ;  /* 0x0000ab00ff077624 */ /* 0x000fe400078e00ff */
[----:B------:R-:W-:Y:S01]  /*2cb0*/  @P0 IMAD.HI.U32 R6, R10, c[0x0][0x2c8], RZ ;  /* 0x0000b2000a060a27 */ /* 0x000fe200078e00ff */
[----:B------:R-:W-:Y:S01]  /*2cc0*/  MOV R9, R10 ;  /* 0x0000000a00097202 */ /* 0x000fe20000000f00 */
[----:B------:R5:W-:Y:S03]  /*2cd0*/  STL [R1+0x1c], R10 ;  /* 0x00001c0a01007387 */ /* 0x000be60000100800 */
[----:B------:R-:W-:Y:S01]  /*2ce0*/  @P0 SHF.R.U32.HI R9, RZ, c[0x0][0x2cc], R6 ;  /* 0x0000b300ff090a19 */ /* 0x000fe20000011606 */
[----:B------:R-:W-:Y:S01]  /*2cf0*/  FMUL.FTZ R6, R28, c[0x0][0x320] ;  /* 0x0000c8001c067a20 */ /* 0x000fe20000410000 */
[----:B------:R-:W-:Y:S01]  /*2d00*/  ISETP.LE.AND P0, PT, R243, c[0x0][0x32c], PT ;  /* 0x0000cb00f3007a0c */ /* 0x000fe20003f03270 */
[----:B-1----:R-:W-:-:S04]  /*2d10*/  FMUL.FTZ R3, R32, c[0x0][0x320] ;  /* 0x0000c80020037a20 */ /* 0x002fc80000410000 */
[----:B------:R1:W1:Y:S08]  /*2d20*/  MUFU.TANH R12, R3 ;  /* 0x00000003000c7308 */ /* 0x0002700000002400 */
[----:B-----5:R5:W2:Y:S01]  /*2d30*/  MUFU.TANH R10, R6 ;  /* 0x00000006000a7308 */ /* 0x020aa20000002400 */
[----:B-1----:R-:W-:-:S07]  /*2d40*/  FMUL.FTZ R3, R33, c[0x0][0x320] ;  /* 0x0000c80021037a20 */ /* 0x002fce0000410000 */
[----:B------:R1:W1:Y:S01]  /*2d50*/  MUFU.TANH R11, R3 ;  /* 0x00000003000b7308 */ /* 0x0002620000002400 */
[----:B-----5:R-:W-:Y:S01]  /*2d60*/  FMUL.FTZ R6, R48, c[0x0][0x320] ;  /* 0x0000c80030067a20 */ /* 0x020fe20000410000 */
[----:B-1----:R-:W-:Y:S02]  /*2d70*/  LOP3.LUT R3, R5, 0x7ffffffc, RZ, 0xc0, !PT ;  /* 0x7ffffffc05037812 */ /* 0x002fe400078ec0ff */
[----:B------:R-:W1:Y:S03]  /*2d80*/  SHFL.IDX PT, R5, R9, RZ, 0x1c1f ;  /* 0x001c1fff09057589 */ /* 0x000e6600000e0000 */
[----:B------:R-:W-:Y:S02]  /*2d90*/  IMAD.IADD R3, R2, 0x1, -R3 ;  /* 0x0000000102037824 */ /* 0x000fe400078e0a03 */
[----:B------:R-:W-:-:S03]  /*2da0*/  FMUL.FTZ R2, R29, c[0x0][0x320] ;  /* 0x0000c8001d027a20 */ /* 0x000fc60000410000 */
[----:B------:R-:W-:Y:S01]  /*2db0*/  SHF.L.U32 R23, R3, 0x1, RZ ;  /* 0x0000000103177819 */ /* 0x000fe200000006ff */
[----:B------:R5:W1:Y:S01]  /*2dc0*/  MUFU.TANH R8, R2 ;  /* 0x0000000200087308 */ /* 0x000a620000002400 */
[----:B------:R-:W-:-:S03]  /*2dd0*/  IMAD R3, R7, c[0x0][0x1d0], R44 ;  /* 0x0000740007037a24 */ /* 0x000fc600078e022c */
[----:B------:R2:W-:Y:S01]  /*2de0*/  STL [R1], R23 ;  /* 0x0000001701007387 */ /* 0x0005e20000100800 */
[----:B------:R-:W-:-:S03]  /*2df0*/  IMAD.IADD R18, R3, 0x1, -R23 ;  /* 0x0000000103127824 */ /* 0x000fc600078e0a17 */
[----:B------:R1:W1:Y:S01]  /*2e00*/  MUFU.TANH R7, R6 ;  /* 0x0000000600077308 */ /* 0x0002620000002400 */
[----:B-----5:R-:W-:-:S04]  /*2e10*/  IADD3 R2, -R23, 0x1, R46 ;  /* 0x0000000117027810 */ /* 0x020fc80007ffe12e */
[----:B------:R-:W-:-:S04]  /*2e20*/  IADD3 R2, R2, -c[0x0][0x168], RZ ;  /* 0x80005a0002027a10 */ /* 0x000fc80007ffe0ff */
[C---:B------:R-:W-:Y:S02]  /*2e30*/  IADD3 R16, R2.reuse, c[0x0][0x328], RZ ;  /* 0x0000ca0002107a10 */ /* 0x040fe40007ffe0ff */
[----:B------:R-:W-:Y:S02]  /*2e40*/  IADD3 R19, R2, UR4, RZ ;  /* 0x0000000402137c10 */ /* 0x000fe4000fffe0ff */
[-C--:B-1----:R-:W-:Y:S01]  /*2e50*/  IADD3 R3, R16, R5.reuse, RZ ;  /* 0x0000000510037210 */ /* 0x082fe20007ffe0ff */
[----:B--2---:R-:W-:Y:S01]  /*2e60*/  IMAD.IADD R23, R44, 0x1, -R23 ;  /* 0x000000012c177824 */ /* 0x004fe200078e0a17 */
[----:B------:R-:W-:Y:S02]  /*2e70*/  IADD3 R2, R19, R5, RZ ;  /* 0x0000000513027210 */ /* 0x000fe40007ffe0ff */
[----:B------:R-:W-:Y:S01]  /*2e80*/  IMNMX R3, R3, R18, PT ;  /* 0x0000001203037217 */ /* 0x000fe20003800200 */
[----:B------:R-:W-:Y:S05]  /*2e90*/  @!P0 BRA `(.L_x_172) ;  /* 0x0000016000008947 */ /* 0x000fea0003800000 */
[----:B---34-:R-:W-:Y:S01]  /*2ea0*/  MOV R24, c[0x0][0x2ac] ;  /* 0x0000ab0000187a02 */ /* 0x018fe20000000f00 */
[----:B------:R-:W-:Y:S04]  /*2eb0*/  BSSY B0, `(.L_x_173) ;  /* 0x0000010000007945 */ /* 0x000fe80003800000 */
[----:B------:R-:W-:-:S05]  /*2ec0*/  IMAD R24, R24, c[0x0][0x1d0], RZ ;  /* 0x0000740018187a24 */ /* 0x000fca00078e02ff */
[----:B------:R-:W-:-:S04]  /*2ed0*/  IADD3 R5, R24, -c[0x0][0x168], R5 ;  /* 0x80005a0018057a10 */ /* 0x000fc80007ffe005 */
[----:B------:R-:W-:-:S13]  /*2ee0*/  ISETP.GT.AND P0, PT, R5, -0x1, PT ;  /* 0xffffffff0500780c */ /* 0x000fda0003f04270 */
[----:B------:R-:W-:Y:S05]  /*2ef0*/  @P0 BRA `(.L_x_174) ;  /* 0x0000007000000947 */ /* 0x000fea0003800000 */
[----:B------:R-:W-:Y:S01]  /*2f00*/  IMAD.MOV.U32 R6, RZ, RZ, 0x1 ;  /* 0x00000001ff067424 */ /* 0x000fe200078e00ff */
[----:B------:R-:W-:-:S04]  /*2f10*/  LOP3.LUT R5, RZ, R5, RZ, 0x33, !PT ;  /* 0x00000005ff057212 */ /* 0x000fc800078e33ff */
[----:B------:R-:W-:-:S13]  /*2f20*/  ISETP.NE.AND P0, PT, R6, c[0x0][0x32c], PT ;  /* 0x0000cb0006007a0c */ /* 0x000fda0003f05270 */
[----:B------:R-:W-:-:S05]  /*2f30*/  @P0 IMAD.HI.U32 R6, R5, c[0x0][0x330], RZ ;  /* 0x0000cc0005060a27 */ /* 0x000fca00078e00ff */
[----:B------:R-:W-:-:S04]  /*2f40*/  @P0 SHF.R.U32.HI R5, RZ, c[0x0][0x334], R6 ;  /* 0x0000cd00ff050a19 */ /* 0x000fc80000011606 */
[----:B------:R-:W-:Y:S01]  /*2f50*/  LOP3.LUT R5, RZ, R5, RZ, 0x33, !PT ;  /* 0x00000005ff057212 */ /* 0x000fe200078e33ff */
[----:B------:R-:W-:Y:S05]  /*2f60*/  BRA `(.L_x_175) ;  /* 0x0000004000007947 */ /* 0x000fea0003800000 */
.L_x_174:
[----:B------:R-:W-:-:S04]  /*2f70*/  MOV R6, 0x1 ;  /* 0x0000000100067802 */ /* 0x000fc80000000f00 */
[----:B------:R-:W-:-:S13]  /*2f80*/  ISETP.NE.AND P0, PT, R6, c[0x0][0x32c], PT ;  /* 0x0000cb0006007a0c */ /* 0x000fda0003f05270 */
[----:B------:R-:W-:-:S05]  /*2f90*/  @P0 IMAD.HI.U32 R6, R5, c[0x0][0x330], RZ ;  /* 0x0000cc0005060a27 */ /* 0x000fca00078e00ff */
[----:B------:R-:W-:Y:S02]  /*2fa0*/  @P0 SHF.R.U32.HI R5, RZ, c[0x0][0x334], R6 ;  /* 0x0000cd00ff050a19 */ /* 0x000fe40000011606 */
.L_x_175:
[----:B------:R-:W-:Y:S05]  /*2fb0*/  BSYNC B0 ;  /* 0x0000000000007941 */ /* 0x000fea0003800000 */
.L_x_173:
[----:B------:R-:W-:-:S05]  /*2fc0*/  IMAD R5, R5, c[0x0][0x32c], R23 ;  /* 0x0000cb0005057a24 */ /* 0x000fca00078e0217 */
[----:B------:R-:W-:Y:S02]  /*2fd0*/  IADD3 R6, R5, c[0x0][0x32c], RZ ;  /* 0x0000cb0005067a10 */ /* 0x000fe40007ffe0ff */
[----:B------:R-:W-:Y:S02]  /*2fe0*/  IMNMX R2, R2, R5, !PT ;  /* 0x0000000502027217 */ /* 0x000fe40007800200 */
[----:B------:R-:W-:Y:S02]  /*2ff0*/  IMNMX R3, R3, R6, PT ;  /* 0x0000000603037217 */ /* 0x000fe40003800200 */
.L_x_172:
[C---:B---34-:R-:W-:Y:S01]  /*3000*/  ISETP.GE.AND P0, PT, R44.reuse, 0x2, PT ;  /* 0x000000022c00780c */ /* 0x058fe20003f06270 */
[----:B------:R-:W1:Y:S01]  /*3010*/  SHFL.IDX PT, R5, R9, 0x1, 0x1c1f ;  /* 0x003c1f0009057f89 */ /* 0x000e6200000e0000 */
[----:B------:R-:W-:Y:S02]  /*3020*/  ISETP.GE.AND P1, PT, R44, 0x9, PT ;  /* 0x000000092c00780c */ /* 0x000fe40003f26270 */
[----:B------:R-:W-:Y:S02]  /*3030*/  P2R R29, PR, RZ, 0x1 ;  /* 0x00000001ff1d7803 */ /* 0x000fe40000000000 */
[----:B------:R-:W-:-:S02]  /*3040*/  ISETP.GT.AND P0, PT, R2, 0x1, !P0 ;  /* 0x000000010200780c */ /* 0x000fc40004704270 */
[----:B------:R-:W-:Y:S02]  /*3050*/  P2R R28, PR, RZ, 0x2 ;  /* 0x00000002ff1c7803 */ /* 0x000fe40000000000 */
[----:B------:R-:W-:Y:S02]  /*3060*/  ISETP.LT.OR P0, PT, R3, 0x2, P0 ;  /* 0x000000020300780c */ /* 0x000fe40000701670 */
[----:B------:R-:W-:Y:S02]  /*3070*/  ISETP.GE.AND P6, PT, R44, 0x12, PT ;  /* 0x000000122c00780c */ /* 0x000fe40003fc6270 */
[----:B------:R-:W-:Y:S02]  /*3080*/  FSEL R40, R21, -INF , !P0 ;  /* 0xff80000015287808 */ /* 0x000fe40004000000 */
[----:B------:R-:W-:Y:S02]  /*3090*/  ISETP.GT.AND P0, PT, R2, 0x8, !P1 ;  /* 0x000000080200780c */ /* 0x000fe40004f04270 */
[----:B------:R-:W-:-:S02]  /*30a0*/  ISETP.GE.AND P1, PT, R44, 0xa, PT ;  /* 0x0000000a2c00780c */ /* 0x000fc40003f26270 */
[C---:B------:R-:W-:Y:S02]  /*30b0*/  ISETP.LT.OR P0, PT, R3.reuse, 0x9, P0 ;  /* 0x000000090300780c */ /* 0x040fe40000701670 */
[----:B------:R-:W-:Y:S02]  /*30c0*/  P2R R27, PR, RZ, 0x2 ;  /* 0x00000002ff1b7803 */ /* 0x000fe40000000000 */
[----:B------:R-:W-:Y:S02]  /*30d0*/  FSEL R42, R20, -INF , !P0 ;  /* 0xff800000142a7808 */ /* 0x000fe40004000000 */
[----:B------:R-:W-:Y:S02]  /*30e0*/  ISETP.GT.AND P0, PT, R2, 0x9, !P1 ;  /* 0x000000090200780c */ /* 0x000fe40004f04270 */
[----:B------:R-:W-:Y:S02]  /*30f0*/  ISETP.GE.AND P1, PT, R44, 0x11, PT ;  /* 0x000000112c00780c */ /* 0x000fe40003f26270 */
[----:B------:R-:W-:-:S02]  /*3100*/  ISETP.LT.OR P0, PT, R3, 0xa, P0 ;  /* 0x0000000a0300780c */ /* 0x000fc40000701670 */
[----:B------:R-:W-:Y:S02]  /*3110*/  ISETP.GE.AND P5, PT, R44, 0x19, PT ;  /* 0x000000192c00780c */ /* 0x000fe40003fa6270 */
[----:B------:R-:W-:Y:S02]  /*3120*/  FSEL R41, R17, -INF , !P0 ;  /* 0xff80000011297808 */ /* 0x000fe40004000000 */
[----:B------:R-:W-:Y:S02]  /*3130*/  ISETP.GT.AND P0, PT, R2, 0x10, !P1 ;  /* 0x000000100200780c */ /* 0x000fe40004f04270 */
[C---:B------:R-:W-:Y:S02]  /*3140*/  ISETP.GE.AND P4, PT, R44.reuse, 0x1a, PT ;  /* 0x0000001a2c00780c */ /* 0x040fe40003f86270 */
[----:B------:R-:W-:Y:S02]  /*3150*/  ISETP.LT.OR P0, PT, R3, 0x11, P0 ;  /* 0x000000110300780c */ /* 0x000fe40000701670 */
[----:B------:R-:W-:-:S02]  /*3160*/  ISETP.GE.AND P3, PT, R44, 0x21, PT ;  /* 0x000000212c00780c */ /* 0x000fc40003f66270 */
[----:B------:R-:W-:Y:S02]  /*3170*/  FSEL R45, R15, -INF , !P0 ;  /* 0xff8000000f2d7808 */ /* 0x000fe40004000000 */
[----:B------:R-:W-:Y:S02]  /*3180*/  ISETP.GT.AND P0, PT, R2, 0x11, !P6 ;  /* 0x000000110200780c */ /* 0x000fe40007704270 */
[----:B------:R-:W-:Y:S02]  /*3190*/  ISETP.GE.AND P2, PT, R44, 0x22, PT ;  /* 0x000000222c00780c */ /* 0x000fe40003f46270 */
[----:B------:R-:W-:Y:S02]  /*31a0*/  ISETP.LT.OR P0, PT, R3, 0x12, P0 ;  /* 0x000000120300780c */ /* 0x000fe40000701670 */
[----:B------:R-:W-:Y:S02]  /*31b0*/  P2R R26, PR, RZ, 0x2 ;  /* 0x00000002ff1a7803 */ /* 0x000fe40000000000 */
[----:B------:R-:W-:-:S02]  /*31c0*/  FSEL R46, R14, -INF , !P0 ;  /* 0xff8000000e2e7808 */ /* 0x000fc40004000000 */
[----:B------:R-:W-:Y:S02]  /*31d0*/  ISETP.GT.AND P0, PT, R2, 0x18, !P5 ;  /* 0x000000180200780c */ /* 0x000fe40006f04270 */
[----:B------:R-:W-:Y:S02]  /*31e0*/  ISETP.GE.AND P1, PT, R44, 0x29, PT ;  /* 0x000000292c00780c */ /* 0x000fe40003f26270 */
[----:B------:R-:W-:-:S04]  /*31f0*/  ISETP.LT.OR P0, PT, R3, 0x19, P0 ;  /* 0x000000190300780c */ /* 0x000fc80000701670 */
[----:B------:R-:W-:Y:S02]  /*3200*/  FSEL R47, R7, -INF , !P0 ;  /* 0xff800000072f7808 */ /* 0x000fe40004000000 */
[----:B------:R-:W-:-:S04]  /*3210*/  ISETP.GT.AND P0, PT, R2, 0x19, !P4 ;  /* 0x000000190200780c */ /* 0x000fc80006704270 */
        /* <DEDUP_REMOVED lines=11> */
[----:B------:R-:W-:-:S04]  /*32d0*/  ISETP.GE.AND P0, PT, R44, 0x1, PT ;  /* 0x000000012c00780c */ /* 0x000fc80003f06270 */
[----:B------:R-:W-:Y:S02]  /*32e0*/  P2R R25, PR, RZ, 0x1 ;  /* 0x00000001ff197803 */ /* 0x000fe40000000000 */
[----:B------:R-:W-:-:S04]  /*32f0*/  ISETP.GT.AND P0, PT, R2, RZ, !P0 ;  /* 0x000000ff0200720c */ /* 0x000fc80004704270 */
[----:B------:R-:W-:-:S04]  /*3300*/  ISETP.LT.OR P0, PT, R3, 0x1, P0 ;  /* 0x000000010300780c */ /* 0x000fc80000701670 */
[----:B------:R-:W-:Y:S02]  /*3310*/  FSEL R36, R22, -INF , !P0 ;  /* 0xff80000016247808 */ /* 0x000fe40004000000 */
[----:B------:R-:W-:-:S04]  /*3320*/  ISETP.GE.AND P0, PT, R44, 0x2a, PT ;  /* 0x0000002a2c00780c */ /* 0x000fc80003f06270 */
[----:B------:R-:W-:Y:S02]  /*3330*/  P2R R24, PR, RZ, 0x1 ;  /* 0x00000001ff187803 */ /* 0x000fe40000000000 */
[----:B------:R-:W-:Y:S01]  /*3340*/  ISETP.GT.AND P0, PT, R2, 0x29, !P0 ;  /* 0x000000290200780c */ /* 0x000fe20004704270 */
[----:B------:R-:W-:-:S03]  /*3350*/  FMUL.FTZ R2, R55, c[0x0][0x320] ;  /* 0x0000c80037027a20 */ /* 0x000fc60000410000 */
[----:B------:R-:W-:Y:S01]  /*3360*/  ISETP.LT.OR P0, PT, R3, 0x2a, P0 ;  /* 0x0000002a0300780c */ /* 0x000fe20000701670 */
[----:B------:R2:W3:Y:S01]  /*3370*/  MUFU.TANH R22, R2 ;  /* 0x0000000200167308 */ /* 0x0004e20000002400 */
[----:B-1----:R-:W-:Y:S02]  /*3380*/  IMAD.IADD R3, R16, 0x1, R5 ;  /* 0x0000000110037824 */ /* 0x002fe400078e0205 */
[----:B------:R-:W-:Y:S02]  /*3390*/  FSEL R70, R8, -INF , !P0 ;  /* 0xff80000008467808 */ /* 0x000fe40004000000 */
[----:B------:R-:W-:Y:S02]  /*33a0*/  ISETP.LE.AND P0, PT, R243, c[0x0][0x32c], PT ;  /* 0x0000cb00f3007a0c */ /* 0x000fe40003f03270 */
[----:B------:R-:W-:Y:S01]  /*33b0*/  IMNMX R3, R3, R18, PT ;  /* 0x0000001203037217 */ /* 0x000fe20003800200 */
[----:B--2---:R-:W-:-:S04]  /*33c0*/  FMUL.FTZ R2, R58, c[0x0][0x320] ;  /* 0x0000c8003a027a20 */ /* 0x004fc80000410000 */
[----:B------:R1:W2:Y:S02]  /*33d0*/  MUFU.TANH R21, R2 ;  /* 0x0000000200157308 */ /* 0x0002a40000002400 */
[----:B-1----:R-:W-:-:S06]  /*33e0*/  FMUL.FTZ R2, R59, c[0x0][0x320] ;  /* 0x0000c8003b027a20 */ /* 0x002fcc0000410000 */
[----:B------:R1:W4:Y:S02]  /*33f0*/  MUFU.TANH R20, R2 ;  /* 0x0000000200147308 */ /* 0x0003240000002400 */
        /* <DEDUP_REMOVED lines=18> */
[----:B-1----:R-:W-:Y:S01]  /*3520*/  IMAD.IADD R2, R19, 0x1, R5 ;  /* 0x0000000113027824 */ /* 0x002fe200078e0205 */
[----:B------:R-:W-:Y:S05]  /*3530*/  @!P0 BRA `(.L_x_176) ;  /* 0x0000016000008947 */ /* 0x000fea0003800000 */
[----:B--234-:R-:W-:Y:S01]  /*3540*/  MOV R6, c[0x0][0x2ac] ;  /* 0x0000ab0000067a02 */ /* 0x01cfe20000000f00 */
        /* <DEDUP_REMOVED lines=12> */
.L_x_178:
[----:B------:R-:W-:-:S04]  /*3610*/  MOV R6, 0x1 ;  /* 0x0000000100067802 */ /* 0x000fc80000000f00 */
[----:B------:R-:W-:-:S13]  /*3620*/  ISETP.NE.AND P0, PT, R6, c[0x0][0x32c], PT ;  /* 0x0000cb0006007a0c */ /* 0x000fda0003f05270 */
[----:B------:R-:W-:-:S05]  /*3630*/  @P0 IMAD.HI.U32 R6, R5, c[0x0][0x330], RZ ;  /* 0x0000cc0005060a27 */ /* 0x000fca00078e00ff */
[----:B------:R-:W-:Y:S02]  /*3640*/  @P0 SHF.R.U32.HI R5, RZ, c[0x0][0x334], R6 ;  /* 0x0000cd00ff050a19 */ /* 0x000fe40000011606 */
.L_x_179:
[----:B------:R-:W-:Y:S05]  /*3650*/  BSYNC B0 ;  /* 0x0000000000007941 */ /* 0x000fea0003800000 */
.L_x_177:
[----:B------:R-:W-:-:S05]  /*3660*/  IMAD R5, R5, c[0x0][0x32c], R23 ;  /* 0x0000cb0005057a24 */ /* 0x000fca00078e0217 */
[----:B------:R-:W-:Y:S02]  /*3670*/  IADD3 R6, R5, c[0x0][0x32c], RZ ;  /* 0x0000cb0005067a10 */ /* 0x000fe40007ffe0ff */
[----:B------:R-:W-:Y:S02]  /*3680*/  IMNMX R2, R2, R5, !PT ;  /* 0x0000000502027217 */ /* 0x000fe40007800200 */
[----:B------:R-:W-:Y:S02]  /*3690*/  IMNMX R3, R3, R6, PT ;  /* 0x0000000603037217 */ /* 0x000fe40003800200 */
.L_x_176:
[----:B--234-:R-:W-:Y:S01]  /*36a0*/  ISETP.NE.AND P0, PT, R29, RZ, PT ;  /* 0x000000ff1d00720c */ /* 0x01cfe20003f05270 */
[----:B------:R-:W1:Y:S03]  /*36b0*/  SHFL.IDX PT, R5, R9, 0x2, 0x1c1f ;  /* 0x005c1f0009057f89 */ /* 0x000e6600000e0000 */
[----:B------:R-:W-:-:S04]  /*36c0*/  ISETP.GT.AND P0, PT, R2, 0x1, !P0 ;  /* 0x000000010200780c */ /* 0x000fc80004704270 */
[----:B------:R-:W-:-:S04]  /*36d0*/  ISETP.LT.OR P0, PT, R3, 0x2, P0 ;  /* 0x000000020300780c */ /* 0x000fc80000701670 */
[----:B------:R-:W-:Y:S02]  /*36e0*/  FSEL R31, R20, -INF , !P0 ;  /* 0xff800000141f7808 */ /* 0x000fe40004000000 */
[----:B------:R-:W-:-:S04]  /*36f0*/  ISETP.NE.AND P0, PT, R28, RZ, PT ;  /* 0x000000ff1c00720c */ /* 0x000fc80003f05270 */
        /* <DEDUP_REMOVED lines=29> */
[----:B------:R-:W-:-:S04]  /*38d0*/  ISETP.NE.AND P0, PT, R25, RZ, PT ;  /* 0x000000ff1900720c */ /* 0x000fc80003f05270 */
[----:B------:R-:W-:-:S04]  /*38e0*/  ISETP.GT.AND P0, PT, R2, RZ, !P0 ;  /* 0x000000ff0200720c */ /* 0x000fc80004704270 */
[----:B------:R-:W-:-:S04]  /*38f0*/  ISETP.LT.OR P0, PT, R3, 0x1, P0 ;  /* 0x000000010300780c */ /* 0x000fc80000701670 */
[----:B------:R-:W-:Y:S02]  /*3900*/  FSEL R30, R21, -INF , !P0 ;  /* 0xff800000151e7808 */ /* 0x000fe40004000000 */
[----:B------:R-:W-:-:S04]  /*3910*/  ISETP.NE.AND P0, PT, R24, RZ, PT ;  /* 0x000000ff1800720c */ /* 0x000fc80003f05270 */
        /* <DEDUP_REMOVED lines=45> */
.L_x_182:
[----:B------:R-:W-:-:S04]  /*3bf0*/  MOV R6, 0x1 ;  /* 0x0000000100067802 */ /* 0x000fc80000000f00 */
[----:B------:R-:W-:-:S13]  /*3c00*/  ISETP.NE.AND P0, PT, R6, c[0x0][0x32c], PT ;  /* 0x0000cb0006007a0c */ /* 0x000fda0003f05270 */
[----:B------:R-:W-:-:S05]  /*3c10*/  @P0 IMAD.HI.U32 R6, R5, c[0x0][0x330], RZ ;  /* 0x0000cc0005060a27 */ /* 0x000fca00078e00ff */
[----:B------:R-:W-:Y:S02]  /*3c20*/  @P0 SHF.R.U32.HI R5, RZ, c[0x0][0x334], R6 ;  /* 0x0000cd00ff050a19 */ /* 0x000fe40000011606 */
.L_x_183:
[----:B------:R-:W-:Y:S05]  /*3c30*/  BSYNC B0 ;  /* 0x0000000000007941 */ /* 0x000fea0003800000 */
.L_x_181:
[----:B------:R-:W-:-:S05]  /*3c40*/  IMAD R5, R5, c[0x0][0x32c], R23 ;  /* 0x0000cb0005057a24 */ /* 0x000fca00078e0217 */
[----:B------:R-:W-:Y:S02]  /*3c50*/  IADD3 R6, R5, c[0x0][0x32c], RZ ;  /* 0x0000cb0005067a10 */ /* 0x000fe40007ffe0ff */
[----:B------:R-:W-:Y:S02]  /*3c60*/  IMNMX R2, R2, R5, !PT ;  /* 0x0000000502027217 */ /* 0x000fe40007800200 */
[----:B------:R-:W-:Y:S02]  /*3c70*/  IMNMX R3, R3, R6, PT ;  /* 0x0000000603037217 */ /* 0x000fe40003800200 */
.L_x_180:
        /* <DEDUP_REMOVED lines=85> */
.L_x_186:
[----:B------:R-:W-:-:S04]  /*41d0*/  MOV R6, 0x1 ;  /* 0x0000000100067802 */ /* 0x000fc80000000f00 */
[----:B------:R-:W-:-:S13]  /*41e0*/  ISETP.NE.AND P0, PT, R6, c[0x0][0x32c], PT ;  /* 0x0000cb0006007a0c */ /* 0x000fda0003f05270 */
[----:B------:R-:W-:-:S05]  /*41f0*/  @P0 IMAD.HI.U32 R6, R5, c[0x0][0x330], RZ ;  /* 0x0000cc0005060a27 */ /* 0x000fca00078e00ff */
[----:B------:R-:W-:Y:S02]  /*4200*/  @P0 SHF.R.U32.HI R5, RZ, c[0x0][0x334], R6 ;  /* 0x0000cd00ff050a19 */ /* 0x000fe40000011606 */
.L_x_187:
[----:B------:R-:W-:Y:S05]  /*4210*/  BSYNC B0 ;  /* 0x0000000000007941 */ /* 0x000fea0003800000 */
.L_x_185:
[----:B------:R-:W-:-:S05]  /*4220*/  IMAD R5, R5, c[0x0][0x32c], R23 ;  /* 0x0000cb0005057a24 */ /* 0x000fca00078e0217 */
[----:B------:R-:W-:Y:S02]  /*4230*/  IADD3 R6, R5, c[0x0][0x32c], RZ ;  /* 0x0000cb0005067a10 */ /* 0x000fe40007ffe0ff */
[----:B------:R-:W-:Y:S02]  /*4240*/  IMNMX R2, R2, R5, !PT ;  /* 0x0000000502027217 */ /* 0x000fe40007800200 */
[----:B------:R-:W-:Y:S02]  /*4250*/  IMNMX R3, R3, R6, PT ;  /* 0x0000000603037217 */ /* 0x000fe40003800200 */
.L_x_184:
[----:B--234-:R-:W-:Y:S01]  /*4260*/  ISETP.NE.AND P0, PT, R29, RZ, PT ;  /* 0x000000ff1d00720c */ /* 0x01cfe20003f05270 */
[----:B------:R-:W-:Y:S01]  /*4270*/  IMAD.SHL.U32 R209, R0, 0x2, RZ ;  /* 0x0000000200d17824 */ /* 0x000fe200078e00ff */
[----:B------:R-:W-:Y:S02]  /*4280*/  FMNMX.FTZ R106, R36, R40, !PT ;  /* 0x00000028246a7209 */ /* 0x000fe40007810000 */
[----:B------:R-:W-:Y:S01]  /*4290*/  ISETP.GT.AND P0, PT, R2, 0x1, !P0 ;  /* 0x000000010200780c */ /* 0x000fe20004704270 */
[----:B------:R-:W-:Y:S01]  /*42a0*/  IMAD R210, R4, 0x2, R209 ;  /* 0x0000000204d27824 */ /* 0x000fe200078e02d1 */
[----:B------:R-:W-:Y:S01]  /*42b0*/  FMNMX.FTZ R106, R42, R106, !PT ;  /* 0x0000006a2a6a7209 */ /* 0x000fe20007810000 */
[----:B------:R-:W-:Y:S01]  /*42c0*/  LDSM.16.MT88.4 R76, [R209+0x3080] ;  /* 0x00308000d14c783b */ /* 0x000fe20000004200 */
[----:B------:R-:W-:-:S02]  /*42d0*/  ISETP.LT.OR P0, PT, R3, 0x2, P0 ;  /* 0x000000020300780c */ /* 0x000fc40000701670 */
[----:B------:R-:W-:Y:S01]  /*42e0*/  FMNMX.FTZ R106, R41, R106, !PT ;  /* 0x0000006a296a7209 */ /* 0x000fe20007810000 */
[----:B------:R-:W-:Y:S01]  /*42f0*/  LDSM.16.MT88.4 R120, [R209+0x1880] ;  /* 0x00188000d178783b */ /* 0x000fe20000004200 */
[----:B------:R-:W-:Y:S02]  /*4300*/  FSEL R49, R14, -INF , !P0 ;  /* 0xff8000000e317808 */ /* 0x000fe40004000000 */
[----:B------:R-:W-:Y:S01]  /*4310*/  ISETP.NE.AND P0, PT, R28, RZ, PT ;  /* 0x000000ff1c00720c */ /* 0x000fe20003f05270 */
[----:B------:R-:W-:Y:S01]  /*4320*/  LDSM.16.MT88.4 R136, [R210+0x1880] ;  /* 0x00188000d288783b */ /* 0x000fe20000004200 */
[----:B------:R-:W-:Y:S02]  /*4330*/  FMNMX.FTZ R106, R45, R106, !PT ;  /* 0x0000006a2d6a7209 */ /* 0x000fe40007810000 */
[----:B------:R-:W-:Y:S01]  /*4340*/  ISETP.GT.AND P0, PT, R2, 0x8, !P0 ;  /* 0x000000080200780c */ /* 0x000fe20004704270 */
[----:B------:R-:W-:Y:S01]  /*4350*/  LDSM.16.MT88.4 R152, [R209+0x2480] ;  /* 0x00248000d198783b */ /* 0x000fe20000004200 */
[----:B------:R-:W-:-:S02]  /*4360*/  FMNMX.FTZ R106, R46, R106, !PT ;  /* 0x0000006a2e6a7209 */ /* 0x000fc40007810000 */
[----:B------:R-:W-:Y:S01]  /*4370*/  ISETP.LT.OR P0, PT, R3, 0x9, P0 ;  /* 0x000000090300780c */ /* 0x000fe20000701670 */
[----:B------:R-:W-:Y:S01]  /*4380*/  LDSM.16.MT88.4 R60, [R210+0x2480] ;  /* 0x00248000d23c783b */ /* 0x000fe20000004200 */
[----:B------:R-:W-:Y:S02]  /*4390*/  FMNMX.FTZ R106, R47, R106, !PT ;  /* 0x0000006a2f6a7209 */ /* 0x000fe40007810000 */
[----:B------:R-:W-:Y:S01]  /*43a0*/  FSEL R80, R11, -INF , !P0 ;  /* 0xff8000000b507808 */ /* 0x000fe20004000000 */
[----:B------:R-:W-:Y:S01]  /*43b0*/  LDSM.16.MT88.4 R56, [R210+0x3080] ;  /* 0x00308000d238783b */ /* 0x000fe20000004200 */
[----:B------:R-:W-:Y:S02]  /*43c0*/  ISETP.NE.AND P0, PT, R27, RZ, PT ;  /* 0x000000ff1b00720c */ /* 0x000fe40003f05270 */
[----:B------:R-:W-:Y:S01]  /*43d0*/  FMNMX.FTZ R106, R48, R106, !PT ;  /* 0x0000006a306a7209 */ /* 0x000fe20007810000 */
[----:B------:R-:W-:Y:S01]  /*43e0*/  LDSM.16.MT88.4 R132, [R209+0x3480] ;  /* 0x00348000d184783b */ /* 0x000fe20000004200 */
[----:B------:R-:W-:-:S02]  /*43f0*/  ISETP.GT.AND P0, PT, R2, 0x9, !P0 ;  /* 0x000000090200780c */ /* 0x000fc40004704270 */
[----:B------:R-:W-:Y:S01]  /*4400*/  FMNMX.FTZ R106, R68, R106, !PT ;  /* 0x0000006a446a7209 */ /* 0x000fe20007810000 */
[----:B------:R-:W-:Y:S01]  /*4410*/  LDSM.16.MT88.4 R72, [R209+0x1c80] ;  /* 0x001c8000d148783b */ /* 0x000fe20000004200 */
[----:B------:R-:W-:Y:S02]  /*4420*/  ISETP.LT.OR P0, PT, R3, 0xa, P0 ;  /* 0x0000000a0300780c */ /* 0x000fe40000701670 */
[----:B------:R-:W-:Y:S01]  /*4430*/  FMNMX.FTZ R106, R69, R106, !PT ;  /* 0x0000006a456a7209 */ /* 0x000fe20007810000 */
[----:B------:R-:W-:Y:S01]  /*4440*/  LDSM.16.MT88.4 R88, [R210+0x1c80] ;  /* 0x001c8000d258783b */ /* 0x000fe20000004200 */
[----:B------:R-:W-:Y:S02]  /*4450*/  FSEL R81, R10, -INF , !P0 ;  /* 0xff8000000a517808 */ /* 0x000fe40004000000 */
[----:B------:R-:W-:Y:S01]  /*4460*/  ISETP.NE.AND P0, PT, R26, RZ, PT ;  /* 0x000000ff1a00720c */ /* 0x000fe20003f05270 */
[----:B------:R-:W-:Y:S01]  /*4470*/  LDSM.16.MT88.4 R92, [R209+0x2880] ;  /* 0x00288000d15c783b */ /* 0x000fe20000004200 */
[----:B------:R-:W-:-:S02]  /*4480*/  FMNMX.FTZ R106, R71, R106, !PT ;  /* 0x0000006a476a7209 */ /* 0x000fc40007810000 */
[----:B------:R-:W-:Y:S01]  /*4490*/  ISETP.GT.AND P0, PT, R2, 0x10, !P0 ;  /* 0x000000100200780c */ /* 0x000fe20004704270 */
[----:B------:R-:W-:Y:S01]  /*44a0*/  LDSM.16.MT88.4 R116, [R210+0x2880] ;  /* 0x00288000d274783b */ /* 0x000fe20000004200 */
[----:B------:R-:W-:Y:S02]  /*44b0*/  FMNMX.FTZ R106, R70, R106, !PT ;  /* 0x0000006a466a7209 */ /* 0x000fe40007810000 */
[----:B------:R-:W-:Y:S01]  /*44c0*/  ISETP.LT.OR P0, PT, R3, 0x11, P0 ;  /* 0x000000110300780c */ /* 0x000fe20000701670 */
[----:B------:R-:W-:Y:S01]  /*44d0*/  LDSM.16.MT88.4 R172, [R210+0x3480] ;  /* 0x00348000d2ac783b */ /* 0x000fe20000004200 */
[----:B------:R-:W-:Y:S02]  /*44e0*/  FMNMX.FTZ R104, R44, R54, !PT ;  /* 0x000000362c687209 */ /* 0x000fe40007810000 */
[----:B------:R-:W-:Y:S01]  /*44f0*/  FSEL R101, R7, -INF , !P0 ;  /* 0xff80000007657808 */ /* 0x000fe20004000000 */
[----:B------:R-:W-:Y:S01]  /*4500*/  LDSM.16.MT88.4 R180, [R209+0x3880] ;  /* 0x00388000d1b4783b */ /* 0x000fe20000004200 */
[----:B------:R-:W-:-:S02]  /*4510*/  ISETP.GT.AND P0, PT, R2, 0x11, !P6 ;  /* 0x000000110200780c */ /* 0x000fc40007704270 */
[----:B------:R-:W-:Y:S01]  /*4520*/  ISETP.NE.AND P6, PT, R24, RZ, PT ;  /* 0x000000ff1800720c */ /* 0x000fe20003fc5270 */
[----:B------:R-:W-:Y:S01]  /*4530*/  LDSM.16.MT88.4 R108, [R209+0x2080] ;  /* 0x00208000d16c783b */ /* 0x000fe20000004200 */
[----:B------:R-:W-:Y:S02]  /*4540*/  ISETP.LT.OR P0, PT, R3, 0x12, P0 ;  /* 0x000000120300780c */ /* 0x000fe40000701670 */
[----:B------:R-:W-:Y:S01]  /*4550*/  FMNMX.FTZ R104, R82, R104, !PT ;  /* 0x0000006852687209 */ /* 0x000fe20007810000 */
[----:B------:R-:W-:Y:S01]  /*4560*/  LDSM.16.MT88.4 R160, [R210+0x2080] ;  /* 0x00208000d2a0783b */ /* 0x000fe20000004200 */
[----:B------:R-:W-:Y:S02]  /*4570*/  FSEL R102, R20, -INF , !P0 ;  /* 0xff80000014667808 */ /* 0x000fe40004000000 */
[----:B------:R-:W-:Y:S01]  /*4580*/  ISETP.GT.AND P0, PT, R2, 0x18, !P5 ;  /* 0x000000180200780c */ /* 0x000fe20006f04270 */
[----:B------:R-:W-:Y:S01]  /*4590*/  LDSM.16.MT88.4 R168, [R209+0x2c80] ;  /* 0x002c8000d1a8783b */ /* 0x000fe20000004200 */
[----:B------:R-:W-:-:S02]  /*45a0*/  ISETP.NE.AND P5, PT, R25, RZ, PT ;  /* 0x000000ff1900720c */ /* 0x000fc40003fa5270 */
[----:B------:R-:W-:Y:S01]  /*45b0*/  ISETP.LT.OR P0, PT, R3, 0x19, P0 ;  /* 0x000000190300780c */ /* 0x000fe20000701670 */
[----:B------:R-:W-:Y:S01]  /*45c0*/  LDSM.16.MT88.4 R176, [R210+0x2c80] ;  /* 0x002c8000d2b0783b */ /* 0x000fe20000004200 */
[----:B------:R-:W-:Y:S02]  /*45d0*/  FMNMX.FTZ R104, R83, R104, !PT ;  /* 0x0000006853687209 */ /* 0x000fe40007810000 */
[----:B------:R-:W-:Y:S01]  /*45e0*/  FSEL R103, R13, -INF , !P0 ;  /* 0xff8000000d677808 */ /* 0x000fe20004000000 */
[----:B------:R-:W-:Y:S01]  /*45f0*/  LDSM.16.MT88.4 R184, [R210+0x3880] ;  /* 0x00388000d2b8783b */ /* 0x000fe20000004200 */
[----:B------:R-:W-:Y:S02]  /*4600*/  ISETP.GT.AND P0, PT, R2, 0x19, !P4 ;  /* 0x000000190200780c */ /* 0x000fe40006704270 */
[----:B------:R-:W-:Y:S02]  /*4610*/  FMNMX.FTZ R105, R30, R31, !PT ;  /* 0x0000001f1e697209 */ /* 0x000fe40007810000 */
[----:B------:R-:W-:-:S02]  /*4620*/  ISETP.LT.OR P0, PT, R3, 0x1a, P0 ;  /* 0x0000001a0300780c */ /* 0x000fc40000701670 */
[----:B------:R-:W-:Y:S02]  /*4630*/  FMNMX.FTZ R104, R148, R104, !PT ;  /* 0x0000006894687209 */ /* 0x000fe40007810000 */
[----:B------:R-:W-:Y:S02]  /*4640*/  FSEL R107, R21, -INF , !P0 ;  /* 0xff800000156b7808 */ /* 0x000fe40004000000 */
[----:B------:R-:W-:Y:S02]  /*4650*/  ISETP.GT.AND P0, PT, R2, 0x20, !P3 ;  /* 0x000000200200780c */ /* 0x000fe40005f04270 */
[----:B------:R-:W-:Y:S02]  /*4660*/  FMNMX.FTZ R105, R33, R105, !PT ;  /* 0x0000006921697209 */ /* 0x000fe40007810000 */
[----:B------:R-:W-:Y:S02]  /*4670*/  ISETP.LT.OR P0, PT, R3, 0x21, P0 ;  /* 0x000000210300780c */ /* 0x000fe40000701670 */
[----:B------:R-:W-:-:S02]  /*4680*/  FMNMX.FTZ R104, R149, R104, !PT ;  /* 0x0000006895687209 */ /* 0x000fc40007810000 */
[----:B------:R-:W-:Y:S02]  /*4690*/  FSEL R165, R17, -INF , !P0 ;  /* 0xff80000011a57808 */ /* 0x000fe40004000000 */
[----:B------:R-:W-:Y:S02]  /*46a0*/  ISETP.GT.AND P0, PT, R2, 0x21, !P2 ;  /* 0x000000210200780c */ /* 0x000fe40005704270 */
[----:B------:R-:W-:Y:S02]  /*46b0*/  FMNMX.FTZ R105, R32, R105, !PT ;  /* 0x0000006920697209 */ /* 0x000fe40007810000 */
[----:B------:R-:W-:Y:S02]  /*46c0*/  ISETP.LT.OR P0, PT, R3, 0x22, P0 ;  /* 0x000000220300780c */ /* 0x000fe40000701670 */
[----:B------:R-:W-:Y:S02]  /*46d0*/  FMNMX.FTZ R104, R150, R104, !PT ;  /* 0x0000006896687209 */ /* 0x000fe40007810000 */
[----:B------:R-:W-:-:S02]  /*46e0*/  FSEL R166, R15, -INF , !P0 ;  /* 0xff8000000fa67808 */ /* 0x000fc40004000000 */
[C---:B------:R-:W-:Y:S02]  /*46f0*/  ISETP.GT.AND P0, PT, R2.reuse, 0x28, !P1 ;  /* 0x000000280200780c */ /* 0x040fe40004f04270 */
[----:B------:R-:W-:Y:S02]  /*4700*/  FMNMX.FTZ R105, R37, R105, !PT ;  /* 0x0000006925697209 */ /* 0x000fe40007810000 */
[----:B------:R-:W-:Y:S02]  /*4710*/  ISETP.LT.OR P0, PT, R3, 0x29, P0 ;  /* 0x000000290300780c */ /* 0x000fe40000701670 */
[----:B------:R-:W-:Y:S02]  /*4720*/  FMNMX.FTZ R104, R151, R104, !PT ;  /* 0x0000006897687209 */ /* 0x000fe40007810000 */
[----:B------:R-:W-:Y:S02]  /*4730*/  FSEL R188, R9, -INF , !P0 ;  /* 0xff80000009bc7808 */ /* 0x000fe40004000000 */
[----:B------:R-:W-:-:S02]  /*4740*/  ISETP.GT.AND P0, PT, R2, RZ, !P5 ;  /* 0x000000ff0200720c */ /* 0x000fc40006f04270 */
[----:B------:R-:W-:Y:S02]  /*4750*/  FMNMX.FTZ R105, R38, R105, !PT ;  /* 0x0000006926697209 */ /* 0x000fe40007810000 */
[----:B------:R-:W-:Y:S02]  /*4760*/  ISETP.LT.OR P0, PT, R3, 0x1, P0 ;  /* 0x000000010300780c */ /* 0x000fe40000701670 */
[----:B------:R-:W-:Y:S02]  /*4770*/  FMNMX.FTZ R104, R191, R104, !PT ;  /* 0x00000068bf687209 */ /* 0x000fe40007810000 */
[----:B------:R-:W-:Y:S02]  /*4780*/  FSEL R14, R12, -INF , !P0 ;  /* 0xff8000000c0e7808 */ /* 0x000fe40004000000 */
[----:B------:R-:W-:Y:S02]  /*4790*/  ISETP.GT.AND P0, PT, R2, 0x29, !P6 ;  /* 0x000000290200780c */ /* 0x000fe40007704270 */
[----:B------:R-:W1:Y:S01]  /*47a0*/  SHFL.BFLY PT, R2, R106, 0x2, 0x1f ;  /* 0x0c401f006a027f89 */ /* 0x000e6200000e0000 */
[----:B------:R-:W-:-:S02]  /*47b0*/  FMNMX.FTZ R105, R39, R105, !PT ;  /* 0x0000006927697209 */ /* 0x000fc40007810000 */
[----:B------:R-:W-:Y:S02]  /*47c0*/  FMNMX.FTZ R104, R190, R104, !PT ;  /* 0x00000068be687209 */ /* 0x000fe40007810000 */
[----:B------:R-:W-:Y:S02]  /*47d0*/  FMNMX.FTZ R105, R43, R105, !PT ;  /* 0x000000692b697209 */ /* 0x000fe40007810000 */
[----:B------:R-:W-:Y:S02]  /*47e0*/  FMNMX.FTZ R104, R189, R104, !PT ;  /* 0x00000068bd687209 */ /* 0x000fe40007810000 */
[----:B------:R-:W-:Y:S02]  /*47f0*/  FMNMX.FTZ R105, R50, R105, !PT ;  /* 0x0000006932697209 */ /* 0x000fe40007810000 */
[----:B------:R-:W-:Y:S02]  /*4800*/  FMNMX.FTZ R104, R192, R104, !PT ;  /* 0x00000068c0687209 */ /* 0x000fe40007810000 */
[----:B------:R-:W-:-:S02]  /*4810*/  FMNMX.FTZ R105, R51, R105, !PT ;  /* 0x0000006933697209 */ /* 0x000fc40007810000 */
[----:B------:R-:W-:Y:S01]  /*4820*/  ISETP.LT.OR P0, PT, R3, 0x2a, P0 ;  /* 0x0000002a0300780c */ /* 0x000fe20000701670 */
[----:B------:R-:W2:Y:S01]  /*4830*/  SHFL.BFLY PT, R5, R104, 0x2, 0x1f ;  /* 0x0c401f0068057f89 */ /* 0x000ea200000e0000 */
[----:B------:R-:W-:Y:S02]  /*4840*/  FMNMX.FTZ R105, R52, R105, !PT ;  /* 0x0000006934697209 */ /* 0x000fe40007810000 */
[----:B------:R-:W-:Y:S02]  /*4850*/  FSEL R167, R8, -INF , !P0 ;  /* 0xff80000008a77808 */ /* 0x000fe40004000000 */
[----:B------:R-:W-:Y:S02]  /*4860*/  FMNMX.FTZ R105, R53, R105, !PT ;  /* 0x0000006935697209 */ /* 0x000fe40007810000 */
[----:B------:R-:W-:Y:S02]  /*4870*/  ISETP.NE.AND P6, PT, R244, 0x1, PT ;  /* 0x00000001f400780c */ /* 0x000fe40003fc5270 */
[----:B-1----:R-:W-:-:S02]  /*4880*/  FMNMX.FTZ R106, R106, R2, !PT ;  /* 0x000000026a6a7209 */ /* 0x002fc40007810000 */
[----:B------:R-:W-:-:S03]  /*4890*/  IADD3 R224, R224, -0x2, RZ ;  /* 0xfffffffee0e07810 */ /* 0x000fc60007ffe0ff */
[----:B------:R-:W1:Y:S01]  /*48a0*/  SHFL.BFLY PT, R2, R106, 0x1, 0x1f ;  /* 0x0c201f006a027f89 */ /* 0x000e6200000e0000 */
[----:B--2---:R-:W-:-:S05]  /*48b0*/  FMNMX.FTZ R104, R104, R5, !PT ;  /* 0x0000000568687209 */ /* 0x004fca0007810000 */
[----:B------:R-:W2:Y:S01]  /*48c0*/  SHFL.BFLY PT, R5, R104, 0x1, 0x1f ;  /* 0x0c201f0068057f89 */ /* 0x000ea200000e0000 */
[----:B-1----:R-:W-:-:S03]  /*48d0*/  FMNMX.FTZ R106, R106, R2, !PT ;  /* 0x000000026a6a7209 */ /* 0x002fc60007810000 */
[----:B------:R-:W1:Y:S01]  /*48e0*/  SHFL.BFLY PT, R2, R105, 0x2, 0x1f ;  /* 0x0c401f0069027f89 */ /* 0x000e6200000e0000 */
[C---:B------:R-:W-:Y:S01]  /*48f0*/  FSETP.NEU.FTZ.AND P0, PT, R106.reuse, -INF , PT ;  /* 0xff8000006a00780b */ /* 0x040fe20003f1d000 */
[----:B------:R-:W-:-:S05]  /*4900*/  FMUL.FTZ R3, R106, c[0x0][0x2d0] ;  /* 0x0000b4006a037a20 */ /* 0x000fca0000410000 */
[----:B------:R-:W-:Y:S02]  /*4910*/  FSEL R3, R3, RZ, P0 ;  /* 0x000000ff03037208 */ /* 0x000fe40000000000 */
[----:B--2---:R-:W-:Y:S02]  /*4920*/  FMNMX.FTZ R104, R104, R5, !PT ;  /* 0x0000000568687209 */ /* 0x004fe40007810000 */
[----:B------:R-:W-:-:S03]  /*4930*/  FMNMX.FTZ R5, R14, R49, !PT ;  /* 0x000000310e057209 */ /* 0x000fc60007810000 */
[----:B------:R-:W-:Y:S01]  /*4940*/  FMUL.FTZ R13, R104, c[0x0][0x2d0] ;  /* 0x0000b400680d7a20 */ /* 0x000fe20000410000 */
[----:B------:R-:W-:-:S04]  /*4950*/  FMNMX.FTZ R5, R80, R5, !PT ;  /* 0x0000000550057209 */ /* 0x000fc80007810000 */
[----:B------:R-:W-:Y:S02]  /*4960*/  FMNMX.FTZ R5, R81, R5, !PT ;  /* 0x0000000551057209 */ /* 0x000fe40007810000 */
[----:B-1----:R-:W-:Y:S02]  /*4970*/  FMNMX.FTZ R105, R105, R2, !PT ;  /* 0x0000000269697209 */ /* 0x002fe40007810000 */
[----:B------:R-:W-:-:S03]  /*4980*/  FMNMX.FTZ R5, R101, R5, !PT ;  /* 0x0000000565057209 */ /* 0x000fc60007810000 */
[----:B------:R-:W1:Y:S01]  /*4990*/  SHFL.BFLY PT, R2, R105, 0x1, 0x1f ;  /* 0x0c201f0069027f89 */ /* 0x000e6200000e0000 */
[----:B------:R-:W-:-:S04]  /*49a0*/  FMNMX.FTZ R100, R102, R5, !PT ;  /* 0x0000000566647209 */ /* 0x000fc80007810000 */
[----:B------:R-:W-:-:S04]  /*49b0*/  FMNMX.FTZ R100, R103, R100, !PT ;  /* 0x0000006467647209 */ /* 0x000fc80007810000 */
[----:B------:R-:W-:-:S04]  /*49c0*/  FMNMX.FTZ R100, R107, R100, !PT ;  /* 0x000000646b647209 */ /* 0x000fc80007810000 */
[----:B------:R-:W-:-:S04]  /*49d0*/  FMNMX.FTZ R100, R165, R100, !PT ;  /* 0x00000064a5647209 */ /* 0x000fc80007810000 */
[----:B------:R-:W-:-:S04]  /*49e0*/  FMNMX.FTZ R100, R166, R100, !PT ;  /* 0x00000064a6647209 */ /* 0x000fc80007810000 */
[----:B------:R-:W-:Y:S02]  /*49f0*/  FMNMX.FTZ R100, R188, R100, !PT ;  /* 0x00000064bc647209 */ /* 0x000fe40007810000 */
[----:B-1----:R-:W-:Y:S02]  /*4a00*/  FMNMX.FTZ R105, R105, R2, !PT ;  /* 0x0000000269697209 */ /* 0x002fe40007810000 */
[----:B------:R-:W-:Y:S02]  /*4a10*/  FMNMX.FTZ R100, R167, R100, !PT ;  /* 0x00000064a7647209 */ /* 0x000fe40007810000 */
[C---:B------:R-:W-:Y:S01]  /*4a20*/  FSETP.NEU.FTZ.AND P0, PT, R105.reuse, -INF , PT ;  /* 0xff8000006900780b */ /* 0x040fe20003f1d000 */
[----:B------:R-:W-:Y:S02]  /*4a30*/  FMUL.FTZ R2, R105, c[0x0][0x2d0] ;  /* 0x0000b40069027a20 */ /* 0x000fe40000410000 */
[----:B------:R-:W1:Y:S03]  /*4a40*/  SHFL.BFLY PT, R5, R100, 0x2, 0x1f ;  /* 0x0c401f0064057f89 */ /* 0x000e6600000e0000 */
[----:B------:R-:W-:-:S02]  /*4a50*/  FSEL R2, R2, RZ, P0 ;  /* 0x000000ff02027208 */ /* 0x000fc40000000000 */
[----:B------:R-:W-:-:S03]  /*4a60*/  FSETP.NEU.FTZ.AND P0, PT, R104, -INF , PT ;  /* 0xff8000006800780b */ /* 0x000fc60003f1d000 */
[----:B------:R-:W-:Y:S01]  /*4a70*/  FFMA.FTZ R0, R30, c[0x0][0x2d0], -R2 ;  /* 0x0000b4001e007a23 */ /* 0x000fe20000010802 */
[----:B------:R-:W-:-:S03]  /*4a80*/  FSEL R13, R13, RZ, P0 ;  /* 0x000000ff0d0d7208 */ /* 0x000fc60000000000 */
[----:B------:R2:W-:Y:S01]  /*4a90*/  MUFU.EX2 R203, R0 ;  /* 0x0000000000cb7308 */ /* 0x0005e20000000800 */
[----:B-1----:R-:W-:Y:S01]  /*4aa0*/  FMNMX.FTZ R100, R100, R5, !PT ;  /* 0x0000000564647209 */ /* 0x002fe20007810000 */
[----:B--2---:R-:W-:-:S04]  /*4ab0*/  FFMA.FTZ R0, R31, c[0x0][0x2d0], -R2 ;  /* 0x0000b4001f007a23 */ /* 0x004fc80000010802 */
[----:B------:R-:W1:Y:S02]  /*4ac0*/  SHFL.BFLY PT, R5, R100, 0x1, 0x1f ;  /* 0x0c201f0064057f89 */ /* 0x000e6400000e0000 */
[----:B------:R2:W3:Y:S02]  /*4ad0*/  MUFU.EX2 R202, R0 ;  /* 0x0000000000ca7308 */ /* 0x0004e40000000800 */
[----:B--2---:R-:W-:Y:S01]  /*4ae0*/  FFMA.FTZ R0, R33, c[0x0][0x2d0], -R2 ;  /* 0x0000b40021007a23 */ /* 0x004fe20000010802 */
[----:B---3--:R-:W-:-:S05]  /*4af0*/  F2FP.BF16.PACK_AB R9, R202, R203 ;  /* 0x000000cbca09723e */ /* 0x008fca00000010ff */
[----:B------:R2:W-:Y:S01]  /*4b00*/  MUFU.EX2 R205, R0 ;  /* 0x0000000000cd7308 */ /* 0x0005e20000000800 */
[----:B-1----:R-:W-:Y:S01]  /*4b10*/  FMNMX.FTZ R100, R100, R5, !PT ;  /* 0x0000000564647209 */ /* 0x002fe20007810000 */
[----:B------:R-:W-:-:S03]  /*4b20*/  FFMA.FTZ R5, R36, c[0x0][0x2d0], -R3 ;  /* 0x0000b40024057a23 */ /* 0x000fc60000010803 */
[C---:B------:R-:W-:Y:S01]  /*4b30*/  FSETP.NEU.FTZ.AND P0, PT, R100.reuse, -INF , PT ;  /* 0xff8000006400780b */ /* 0x040fe20003f1d000 */
[----:B------:R-:W-:Y:S02]  /*4b40*/  FMUL.FTZ R12, R100, c[0x0][0x2d0] ;  /* 0x0000b400640c7a20 */ /* 0x000fe40000410000 */
[----:B------:R1:W-:Y:S03]  /*4b50*/  MUFU.EX2 R229, R5 ;  /* 0x0000000500e57308 */ /* 0x0003e60000000800 */
[----:B------:R-:W-:Y:S01]  /*4b60*/  FSEL R12, R12, RZ, P0 ;  /* 0x000000ff0c0c7208 */ /* 0x000fe20000000000 */
[----:B--2---:R-:W-:-:S04]  /*4b70*/  FFMA.FTZ R0, R32, c[0x0][0x2d0], -R2 ;  /* 0x0000b40020007a23 */ /* 0x004fc80000010802 */
[----:B------:R2:W3:Y:S01]  /*4b80*/  MUFU.EX2 R207, R0 ;  /* 0x0000000000cf7308 */ /* 0x0004e20000000800 */
[----:B-1----:R-:W-:-:S07]  /*4b90*/  FFMA.FTZ R5, R40, c[0x0][0x2d0], -R3 ;  /* 0x0000b40028057a23 */ /* 0x002fce0000010803 */
[----:B------:R1:W4:Y:S01]  /*4ba0*/  MUFU.EX2 R226, R5 ;  /* 0x0000000500e27308 */ /* 0x0003220000000800 */
[----:B--2---:R-:W-:Y:S01]  /*4bb0*/  FFMA.FTZ R0, R45, c[0x0][0x2d0], -R3 ;  /* 0x0000b4002d007a23 */ /* 0x004fe20000010803 */
[----:B---3--:R-:W-:-:S06]  /*4bc0*/  F2FP.BF16.PACK_AB R11, R207, R205 ;  /* 0x000000cdcf0b723e */ /* 0x008fcc00000010ff */
[----:B------:R2:W-:Y:S01]  /*4bd0*/  MUFU.EX2 R232, R0 ;  /* 0x0000000000e87308 */ /* 0x0005e20000000800 */
[----:B-1----:R-:W-:Y:S01]  /*4be0*/  FFMA.FTZ R5, R42, c[0x0][0x2d0], -R3 ;  /* 0x0000b4002a057a23 */ /* 0x002fe20000010803 */
[----:B----4-:R-:W-:-:S06]  /*4bf0*/  F2FP.BF16.PACK_AB R8, R226, R229 ;  /* 0x000000e5e208723e */ /* 0x010fcc00000010ff */
[----:B------:R1:W-:Y:S01]  /*4c00*/  MUFU.EX2 R236, R5 ;  /* 0x0000000500ec7308 */ /* 0x0003e20000000800 */
[----:B--2---:R-:W-:-:S07]  /*4c10*/  FFMA.FTZ R0, R46, c[0x0][0x2d0], -R3 ;  /* 0x0000b4002e007a23 */ /* 0x004fce0000010803 */
[----:B------:R2:W3:Y:S01]  /*4c20*/  MUFU.EX2 R235, R0 ;  /* 0x0000000000eb7308 */ /* 0x0004e20000000800 */
[----:B-1----:R-:W-:-:S07]  /*4c30*/  FFMA.FTZ R5, R41, c[0x0][0x2d0], -R3 ;  /* 0x0000b40029057a23 */ /* 0x002fce0000010803 */
[----:B------:R-:W1:Y:S01]  /*4c40*/  MUFU.EX2 R237, R5 ;  /* 0x0000000500ed7308 */ /* 0x000e620000000800 */
[----:B--2---:R-:W-:Y:S01]  /*4c50*/  FFMA.FTZ R0, R47, c[0x0][0x2d0], -R3 ;  /* 0x0000b4002f007a23 */ /* 0x004fe20000010803 */
[----:B---3--:R-:W-:-:S06]  /*4c60*/  F2FP.BF16.PACK_AB R4, R235, R232 ;  /* 0x000000e8eb04723e */ /* 0x008fcc00000010ff */
[----:B------:R2:W-:Y:S01]  /*4c70*/  MUFU.EX2 R239, R0 ;  /* 0x0000000000ef7308 */ /* 0x0005e20000000800 */
[----:B-1----:R-:W-:-:S07]  /*4c80*/  F2FP.BF16.PACK_AB R10, R237, R236 ;  /* 0x000000eced0a723e */ /* 0x002fce00000010ff */
[----:B------:R-:W-:Y:S01]  /*4c90*/  HMMA.16816.F32.BF16 R16, R8, R120, RZ ;  /* 0x000000780810723c */ /* 0x000fe200000418ff */
[----:B--2---:R-:W-:-:S07]  /*4ca0*/  FFMA.FTZ R0, R48, c[0x0][0x2d0], -R3 ;  /* 0x0000b40030007a23 */ /* 0x004fce0000010803 */
        /* <DEDUP_REMOVED lines=20> */
[----:B------:R-:W-:Y:S01]  /*4df0*/  HMMA.16816.F32.BF16 R8, R8, R58, RZ ;  /* 0x0000003a0808723c */ /* 0x000fe200000418ff */
[----:B------:R1:W2:Y:S02]  /*4e00*/  MUFU.EX2 R238, R0 ;  /* 0x0000000000ee7308 */ /* 0x0002a40000000800 */
[----:B-1----:R-:W-:Y:S01]  /*4e10*/  FFMA.FTZ R0, R68, c[0x0][0x2d0], -R3 ;  /* 0x0000b40044007a23 */ /* 0x002fe20000010803 */
[----:B--2---:R-:W-:-:S05]  /*4e20*/  F2FP.BF16.PACK_AB R7, R238, R234 ;  /* 0x000000eaee07723e */ /* 0x004fca00000010ff */
[----:B------:R1:W-:Y:S02]  /*4e30*/  MUFU.EX2 R233, R0 ;  /* 0x0000000000e97308 */ /* 0x0003e40000000800 */
[C---:B------:R-:W-:Y:S08]  /*4e40*/  HMMA.16816.F32.BF16 R36, R4.reuse, R134, R36 ;  /* 0x000000860424723c */ /* 0x040ff00000041824 */
[----:B------:R-:W-:Y:S01]  /*4e50*/  HMMA.16816.F32.BF16 R16, R4, R72, R16 ;  /* 0x000000480410723c */ /* 0x000fe20000041810 */
[----:B-1----:R-:W-:-:S04]  /*4e60*/  FFMA.FTZ R0, R69, c[0x0][0x2d0], -R3 ;  /* 0x0000b40045007a23 */ /* 0x002fc80000010803 */
[----:B------:R1:W2:Y:S03]  /*4e70*/  MUFU.EX2 R230, R0 ;  /* 0x0000000000e67308 */ /* 0x0002a60000000800 */
[C---:B------:R-:W-:Y:S08]  /*4e80*/  HMMA.16816.F32.BF16 R32, R4.reuse, R88, R32 ;  /* 0x000000580420723c */ /* 0x040ff00000041820 */
[----:B------:R-:W-:Y:S01]  /*4e90*/  HMMA.16816.F32.BF16 R28, R4, R92, R28 ;  /* 0x0000005c041c723c */ /* 0x000fe2000004181c */
[----:B-1----:R-:W-:-:S07]  /*4ea0*/  FFMA.FTZ R0, R71, c[0x0][0x2d0], -R3 ;  /* 0x0000b40047007a23 */ /* 0x002fce0000010803 */
[C---:B------:R-:W-:Y:S01]  /*4eb0*/  HMMA.16816.F32.BF16 R24, R4.reuse, R116, R24 ;  /* 0x000000740418723c */ /* 0x040fe20000041818 */
[----:B------:R-:W-:Y:S01]  /*4ec0*/  FFMA.FTZ R3, R70, c[0x0][0x2d0], -R3 ;  /* 0x0000b40046037a23 */ /* 0x000fe20000010803 */
[----:B--2---:R-:W-:Y:S01]  /*4ed0*/  F2FP.BF16.PACK_AB R96, R230, R233 ;  /* 0x000000e9e660723e */ /* 0x004fe200000010ff */
[----:B------:R1:W-:Y:S05]  /*4ee0*/  MUFU.EX2 R228, R0 ;  /* 0x0000000000e47308 */ /* 0x0003ea0000000800 */
[C---:B------:R-:W-:Y:S03]  /*4ef0*/  HMMA.16816.F32.BF16 R20, R4.reuse, R132, R20 ;  /* 0x000000840414723c */ /* 0x040fe60000041814 */
[----:B------:R-:W2:Y:S05]  /*4f00*/  MUFU.EX2 R206, R3 ;  /* 0x0000000300ce7308 */ /* 0x000eaa0000000800 */
[----:B------:R-:W-:Y:S01]  /*4f10*/  HMMA.16816.F32.BF16 R84, R4, R172, R84 ;  /* 0x000000ac0454723c */ /* 0x000fe20000041854 */
[----:B-1----:R-:W-:-:S04]  /*4f20*/  FFMA.FTZ R0, R50, c[0x0][0x2d0], -R2 ;  /* 0x0000b40032007a23 */ /* 0x002fc80000010802 */
[----:B------:R1:W-:Y:S03]  /*4f30*/  MUFU.EX2 R201, R0 ;  /* 0x0000000000c97308 */ /* 0x0003e60000000800 */
[----:B------:R-:W-:Y:S01]  /*4f40*/  HMMA.16816.F32.BF16 R124, R4, R74, R124 ;  /* 0x0000004a047c723c */ /* 0x000fe2000004187c */
[----:B--2---:R-:W-:Y:S01]  /*4f50*/  F2FP.BF16.PACK_AB R98, R206, R228 ;  /* 0x000000e4ce62723e */ /* 0x004fe200000010ff */
[----:B------:R-:W-:-:S06]  /*4f60*/  @P6 IMAD.HI.U32 R3, R164, c[0x0][0x2c8], RZ ;  /* 0x0000b200a4036a27 */ /* 0x000fcc00078e00ff */
[----:B------:R-:W-:Y:S01]  /*4f70*/  HMMA.16816.F32.BF16 R140, R4, R90, R140 ;  /* 0x0000005a048c723c */ /* 0x000fe2000004188c */
[----:B------:R-:W-:Y:S02]  /*4f80*/  @P6 SHF.R.U32.HI R164, RZ, c[0x0][0x2cc], R3 ;  /* 0x0000b300ffa46a19 */ /* 0x000fe40000011603 */
[----:B------:R-:W-:-:S03]  /*4f90*/  ISETP.LE.AND P6, PT, R243, c[0x0][0x32c], PT ;  /* 0x0000cb00f3007a0c */ /* 0x000fc60003fc3270 */
[----:B------:R-:W-:Y:S02]  /*4fa0*/  IMAD.IADD R3, R241, 0x1, R164 ;  /* 0x00000001f1037824 */ /* 0x000fe400078e02a4 */
[--C-:B-1----:R-:W-:Y:S01]  /*4fb0*/  FFMA.FTZ R0, R51, c[0x0][0x2d0], -R2.reuse ;  /* 0x0000b40033007a23 */ /* 0x102fe20000010802 */
[C---:B------:R-:W-:Y:S03]  /*4fc0*/  HMMA.16816.F32.BF16 R156, R4.reuse, R94, R156 ;  /* 0x0000005e049c723c */ /* 0x040fe6000004189c */
[----:B------:R1:W2:Y:S05]  /*4fd0*/  MUFU.EX2 R200, R0 ;  /* 0x0000000000c87308 */ /* 0x0002aa0000000800 */
[C---:B------:R-:W-:Y:S08]  /*4fe0*/  HMMA.16816.F32.BF16 R64, R4.reuse, R118, R64 ;  /* 0x000000760440723c */ /* 0x040ff00000041840 */
[----:B------:R-:W-:Y:S01]  /*4ff0*/  HMMA.16816.F32.BF16 R8, R4, R174, R8 ;  /* 0x000000ae0408723c */ /* 0x000fe20000041808 */
[--C-:B-1----:R-:W-:Y:S01]  /*5000*/  FFMA.FTZ R0, R52, c[0x0][0x2d0], -R2.reuse ;  /* 0x0000b40034007a23 */ /* 0x102fe20000010802 */
[----:B--2---:R-:W-:Y:S01]  /*5010*/  F2FP.BF16.PACK_AB R97, R200, R201 ;  /* 0x000000c9c861723e */ /* 0x004fe200000010ff */
[----:B------:R-:W-:-:S02]  /*5020*/  FFMA.FTZ R2, R53, c[0x0][0x2d0], -R2 ;  /* 0x0000b40035027a23 */ /* 0x000fc40000010802 */
[----:B------:R1:W-:Y:S08]  /*5030*/  MUFU.EX2 R199, R0 ;  /* 0x0000000000c77308 */ /* 0x0003f00000000800 */
[----:B------:R-:W2:Y:S01]  /*5040*/  MUFU.EX2 R198, R2 ;  /* 0x0000000200c67308 */ /* 0x000ea20000000800 */
[----:B-1----:R-:W-:-:S07]  /*5050*/  FFMA.FTZ R0, R44, c[0x0][0x2d0], -R13 ;  /* 0x0000b4002c007a23 */ /* 0x002fce000001080d */
[----:B------:R1:W-:Y:S01]  /*5060*/  MUFU.EX2 R197, R0 ;  /* 0x0000000000c57308 */ /* 0x0003e20000000800 */
[----:B--2---:R-:W-:-:S07]  /*5070*/  F2FP.BF16.PACK_AB R99, R198, R199 ;  /* 0x000000c7c663723e */ /* 0x004fce00000010ff */
[----:B------:R-:W-:Y:S01]  /*5080*/  HMMA.16816.F32.BF16 R112, R96, R108, R16 ;  /* 0x0000006c6070723c */ /* 0x000fe20000041810 */
[----:B-1----:R-:W-:-:S07]  /*5090*/  FFMA.FTZ R0, R54, c[0x0][0x2d0], -R13 ;  /* 0x0000b40036007a23 */ /* 0x002fce000001080d */
[C---:B------:R-:W-:Y:S01]  /*50a0*/  HMMA.16816.F32.BF16 R128, R96.reuse, R160, R32 ;  /* 0x000000a06080723c */ /* 0x040fe20000041820 */
[----:B------:R1:W2:Y:S07]  /*50b0*/  MUFU.EX2 R194, R0 ;  /* 0x0000000000c27308 */ /* 0x0002ae0000000800 */
[C---:B------:R-:W-:Y:S08]  /*50c0*/  HMMA.16816.F32.BF16 R144, R96.reuse, R168, R28 ;  /* 0x000000a86090723c */ /* 0x040ff0000004181c */
[----:B------:R-:W-:Y:S01]  /*50d0*/  HMMA.16816.F32.BF16 R52, R96, R176, R24 ;  /* 0x000000b06034723c */ /* 0x000fe20000041818 */
[----:B-1----:R-:W-:Y:S01]  /*50e0*/  FFMA.FTZ R0, R82, c[0x0][0x2d0], -R13 ;  /* 0x0000b40052007a23 */ /* 0x002fe2000001080d */
[----:B--2---:R-:W-:-:S03]  /*50f0*/  F2FP.BF16.PACK_AB R4, R194, R197 ;  /* 0x000000c5c204723e */ /* 0x004fc600000010ff */
[----:B------:R1:W-:Y:S03]  /*5100*/  MUFU.EX2 R195, R0 ;  /* 0x0000000000c37308 */ /* 0x0003e60000000800 */
[C---:B------:R-:W-:Y:S08]  /*5110*/  HMMA.16816.F32.BF16 R68, R96.reuse, R180, R20 ;  /* 0x000000b46044723c */ /* 0x040ff00000041814 */
        /* <DEDUP_REMOVED lines=9> */
[----:B------:R-:W-:Y:S01]  /*51b0*/  HMMA.16816.F32.BF16 R64, R96, R178, R64 ;  /* 0x000000b26040723c */ /* 0x000fe20000041840 */
[----:B-1----:R-:W-:-:S04]  /*51c0*/  FFMA.FTZ R0, R49, c[0x0][0x2d0], -R12 ;  /* 0x0000b40031007a23 */ /* 0x002fc8000001080c */
[----:B------:R1:W2:Y:S02]  /*51d0*/  MUFU.EX2 R51, R0 ;  /* 0x0000000000337308 */ /* 0x0002a40000000800 */
[----:B-1----:R-:W-:Y:S01]  /*51e0*/  FFMA.FTZ R0, R80, c[0x0][0x2d0], -R12 ;  /* 0x0000b40050007a23 */ /* 0x002fe2000001080c */
[----:B--2---:R-:W-:-:S05]  /*51f0*/  F2FP.BF16.PACK_AB R5, R51, R44 ;  /* 0x0000002c3305723e */ /* 0x004fca00000010ff */
[----:B------:R1:W-:Y:S02]  /*5200*/  MUFU.EX2 R193, R0 ;  /* 0x0000000000c17308 */ /* 0x0003e40000000800 */
[----:B-1----:R-:W-:Y:S02]  /*5210*/  FFMA.FTZ R0, R81, c[0x0][0x2d0], -R12 ;  /* 0x0000b40051007a23 */ /* 0x002fe4000001080c */
[C---:B------:R-:W-:Y:S04]  /*5220*/  HMMA.16816.F32.BF16 R80, R96.reuse, R182, R36 ;  /* 0x000000b66050723c */ /* 0x040fe80000041824 */
[----:B------:R1:W2:Y:S04]  /*5230*/  MUFU.EX2 R50, R0 ;  /* 0x0000000000327308 */ /* 0x0002a80000000800 */
[----:B------:R-:W-:Y:S01]  /*5240*/  HMMA.16816.F32.BF16 R96, R96, R186, R8 ;  /* 0x000000ba6060723c */ /* 0x000fe20000041808 */
[----:B-1----:R-:W-:Y:S01]  /*5250*/  FFMA.FTZ R0, R148, c[0x0][0x2d0], -R13 ;  /* 0x0000b40094007a23 */ /* 0x002fe2000001080d */
[----:B--2---:R-:W-:-:S03]  /*5260*/  F2FP.BF16.PACK_AB R7, R50, R193 ;  /* 0x000000c13207723e */ /* 0x004fc600000010ff */
[----:B------:R1:W-:Y:S04]  /*5270*/  MUFU.EX2 R48, R0 ;  /* 0x0000000000307308 */ /* 0x0003e80000000800 */
[C---:B------:R-:W-:Y:S08]  /*5280*/  HMMA.16816.F32.BF16 R32, R4.reuse, R120, RZ ;  /* 0x000000780420723c */ /* 0x040ff000000418ff */
[----:B------:R-:W-:Y:S01]  /*5290*/  HMMA.16816.F32.BF16 R24, R4, R136, RZ ;  /* 0x000000880418723c */ /* 0x000fe200000418ff */
[----:B-1----:R-:W-:-:S04]  /*52a0*/  FFMA.FTZ R0, R149, c[0x0][0x2d0], -R13 ;  /* 0x0000b40095007a23 */ /* 0x002fc8000001080d */
[----:B------:R1:W2:Y:S03]  /*52b0*/  MUFU.EX2 R47, R0 ;  /* 0x00000000002f7308 */ /* 0x0002a60000000800 */
[C---:B------:R-:W-:Y:S08]  /*52c0*/  HMMA.16816.F32.BF16 R8, R4.reuse, R152, RZ ;  /* 0x000000980408723c */ /* 0x040ff000000418ff */
[----:B------:R-:W-:Y:S01]  /*52d0*/  HMMA.16816.F32.BF16 R16, R4, R60, RZ ;  /* 0x0000003c0410723c */ /* 0x000fe200000418ff */
[----:B-1----:R-:W-:-:S07]  /*52e0*/  FFMA.FTZ R0, R150, c[0x0][0x2d0], -R13 ;  /* 0x0000b40096007a23 */ /* 0x002fce000001080d */
[C---:B------:R-:W-:Y:S01]  /*52f0*/  HMMA.16816.F32.BF16 R20, R4.reuse, R76, RZ ;  /* 0x0000004c0414723c */ /* 0x040fe200000418ff */
[----:B------:R1:W-:Y:S07]  /*5300*/  MUFU.EX2 R46, R0 ;  /* 0x00000000002e7308 */ /* 0x0003ee0000000800 */
[C---:B------:R-:W-:Y:S08]  /*5310*/  HMMA.16816.F32.BF16 R120, R4.reuse, R122, RZ ;  /* 0x0000007a0478723c */ /* 0x040ff000000418ff */
[----:B------:R-:W-:Y:S01]  /*5320*/  HMMA.16816.F32.BF16 R136, R4, R138, RZ ;  /* 0x0000008a0488723c */ /* 0x000fe200000418ff */
[----:B-1----:R-:W-:-:S04]  /*5330*/  FFMA.FTZ R0, R151, c[0x0][0x2d0], -R13 ;  /* 0x0000b40097007a23 */ /* 0x002fc8000001080d */
[----:B------:R1:W3:Y:S03]  /*5340*/  MUFU.EX2 R49, R0 ;  /* 0x0000000000317308 */ /* 0x0002e60000000800 */
        /* <DEDUP_REMOVED lines=8> */
[----:B------:R1:W4:Y:S02]  /*53d0*/  MUFU.EX2 R15, R0 ;  /* 0x00000000000f7308 */ /* 0x0003240000000800 */
[----:B--2---:R-:W-:Y:S02]  /*53e0*/  F2FP.BF16.PACK_AB R4, R47, R48 ;  /* 0x000000302f04723e */ /* 0x004fe400000010ff */
[----:B---3--:R-:W-:Y:S01]  /*53f0*/  F2FP.BF16.PACK_AB R6, R49, R46 ;  /* 0x0000002e3106723e */ /* 0x008fe200000010ff */
[----:B-1----:R-:W-:Y:S01]  /*5400*/  FFMA.FTZ R0, R103, c[0x0][0x2d0], -R12 ;  /* 0x0000b40067007a23 */ /* 0x002fe2000001080c */
[----:B----4-:R-:W-:-:S03]  /*5410*/  F2FP.BF16.PACK_AB R5, R15, R14 ;  /* 0x0000000e0f05723e */ /* 0x010fc600000010ff */
[----:B------:R1:W-:Y:S02]  /*5420*/  MUFU.EX2 R36, R0 ;  /* 0x0000000000247308 */ /* 0x0003e40000000800 */
[----:B-1----:R-:W-:-:S06]  /*5430*/  FFMA.FTZ R0, R107, c[0x0][0x2d0], -R12 ;  /* 0x0000b4006b007a23 */ /* 0x002fcc000001080c */
        /* <DEDUP_REMOVED lines=12> */
[----:B--2---:R-:W-:Y:S01]  /*5500*/  F2FP.BF16.PACK_AB R92, R39, R38 ;  /* 0x00000026275c723e */ /* 0x004fe200000010ff */
[----:B------:R1:W-:Y:S06]  /*5510*/  MUFU.EX2 R45, R0 ;  /* 0x00000000002d7308 */ /* 0x0003ec0000000800 */
        /* <DEDUP_REMOVED lines=12> */
[----:B-1----:R-:W-:-:S06]  /*55e0*/  FFMA.FTZ R0, R166, c[0x0][0x2d0], -R12 ;  /* 0x0000b400a6007a23 */ /* 0x002fcc000001080c */
[----:B------:R-:W-:Y:S01]  /*55f0*/  FADD.FTZ R5, R229, R226 ;  /* 0x000000e2e5057221 */ /* 0x000fe20000010000 */
[----:B------:R-:W1:Y:S01]  /*5600*/  MUFU.EX2 R8, R0 ;  /* 0x0000000000087308 */ /* 0x000e620000000800 */
[----:B------:R-:W-:Y:S02]  /*5610*/  FADD.FTZ R7, R203, R202 ;  /* 0x000000cacb077221 */ /* 0x000fe40000010000 */
[----:B------:R-:W-:Y:S02]  /*5620*/  FADD.FTZ R6, R197, R194 ;  /* 0x000000c2c5067221 */ /* 0x000fe40000010000 */
[----:B------:R-:W-:Y:S02]  /*5630*/  FADD.FTZ R4, R44, R51 ;  /* 0x000000332c047221 */ /* 0x000fe40000010000 */
[----:B------:R-:W-:Y:S02]  /*5640*/  FADD.FTZ R5, R236, R5 ;  /* 0x00000005ec057221 */ /* 0x000fe40000010000 */
[----:B------:R-:W-:-:S02]  /*5650*/  FADD.FTZ R7, R205, R7 ;  /* 0x00000007cd077221 */ /* 0x000fc40000010000 */
[----:B------:R-:W-:Y:S02]  /*5660*/  FADD.FTZ R6, R195, R6 ;  /* 0x00000006c3067221 */ /* 0x000fe40000010000 */
[----:B------:R-:W-:Y:S02]  /*5670*/  FADD.FTZ R4, R193, R4 ;  /* 0x00000004c1047221 */ /* 0x000fe40000010000 */
[----:B------:R-:W-:Y:S01]  /*5680*/  FADD.FTZ R5, R237, R5 ;  /* 0x00000005ed057221 */ /* 0x000fe20000010000 */
[----:B-1----:R-:W-:Y:S01]  /*5690*/  F2FP.BF16.PACK_AB R93, R8, R9 ;  /* 0x00000009085d723e */ /* 0x002fe200000010ff */
[----:B------:R-:W-:Y:S02]  /*56a0*/  FADD.FTZ R7, R207, R7 ;  /* 0x00000007cf077221 */ /* 0x000fe40000010000 */
[----:B------:R-:W-:Y:S02]  /*56b0*/  FADD.FTZ R6, R196, R6 ;  /* 0x00000006c4067221 */ /* 0x000fe40000010000 */
[----:B------:R-:W-:-:S02]  /*56c0*/  FADD.FTZ R4, R50, R4 ;  /* 0x0000000432047221 */ /* 0x000fc40000010000 */
[----:B------:R-:W-:Y:S02]  /*56d0*/  FADD.FTZ R5, R232, R5 ;  /* 0x00000005e8057221 */ /* 0x000fe40000010000 */
[----:B------:R-:W-:Y:S02]  /*56e0*/  FADD.FTZ R11, R204, R7 ;  /* 0x00000007cc0b7221 */ /* 0x000fe40000010000 */
[----:B------:R-:W-:Y:S02]  /*56f0*/  FFMA.FTZ R0, R188, c[0x0][0x2d0], -R12 ;  /* 0x0000b400bc007a23 */ /* 0x000fe4000001080c */
[----:B------:R-:W-:Y:S02]  /*5700*/  FADD.FTZ R10, R48, R6 ;  /* 0x00000006300a7221 */ /* 0x000fe40000010000 */
[----:B------:R-:W-:Y:S01]  /*5710*/  FADD.FTZ R6, R14, R4 ;  /* 0x000000040e067221 */ /* 0x000fe20000010000 */
[----:B------:R1:W-:Y:S01]  /*5720*/  MUFU.EX2 R2, R0 ;  /* 0x0000000000027308 */ /* 0x0003e20000000800 */
[----:B------:R-:W-:-:S02]  /*5730*/  FADD.FTZ R7, R235, R5 ;  /* 0x00000005eb077221 */ /* 0x000fc40000010000 */
[----:B------:R-:W-:Y:S02]  /*5740*/  FADD.FTZ R5, R231, R11 ;  /* 0x0000000be7057221 */ /* 0x000fe40000010000 */
[----:B------:R-:W-:Y:S02]  /*5750*/  FADD.FTZ R4, R47, R10 ;  /* 0x0000000a2f047221 */ /* 0x000fe40000010000 */
[----:B------:R-:W-:Y:S02]  /*5760*/  FADD.FTZ R6, R15, R6 ;  /* 0x000000060f067221 */ /* 0x000fe40000010000 */
[----:B------:R-:W-:Y:S02]  /*5770*/  FADD.FTZ R11, R239, R7 ;  /* 0x00000007ef0b7221 */ /* 0x000fe40000010000 */
[----:B------:R-:W-:Y:S02]  /*5780*/  FADD.FTZ R10, R234, R5 ;  /* 0x00000005ea0a7221 */ /* 0x000fe40000010000 */
[----:B------:R-:W-:-:S02]  /*5790*/  FADD.FTZ R7, R46, R4 ;  /* 0x000000042e077221 */ /* 0x000fc40000010000 */
[----:B------:R-:W-:Y:S02]  /*57a0*/  FADD.FTZ R4, R36, R6 ;  /* 0x0000000624047221 */ /* 0x000fe40000010000 */
[----:B-1----:R-:W-:Y:S02]  /*57b0*/  FFMA.FTZ R0, R167, c[0x0][0x2d0], -R12 ;  /* 0x0000b400a7007a23 */ /* 0x002fe4000001080c */
[----:B------:R-:W-:Y:S02]  /*57c0*/  FADD.FTZ R5, R240, R11 ;  /* 0x0000000bf0057221 */ /* 0x000fe40000010000 */
[----:B------:R-:W-:Y:S02]  /*57d0*/  FADD.FTZ R6, R238, R10 ;  /* 0x0000000aee067221 */ /* 0x000fe40000010000 */
[----:B------:R-:W1:Y:S01]  /*57e0*/  MUFU.EX2 R0, R0 ;  /* 0x0000000000007308 */ /* 0x000e620000000800 */
[----:B------:R-:W-:Y:S02]  /*57f0*/  FADD.FTZ R7, R49, R7 ;  /* 0x0000000731077221 */ /* 0x000fe40000010000 */
[----:B------:R-:W-:-:S02]  /*5800*/  FADD.FTZ R4, R37, R4 ;  /* 0x0000000425047221 */ /* 0x000fc40000010000 */
[----:B------:R-:W-:Y:S02]  /*5810*/  FADD.FTZ R5, R233, R5 ;  /* 0x00000005e9057221 */ /* 0x000fe40000010000 */
[----:B------:R-:W-:Y:S02]  /*5820*/  FADD.FTZ R6, R201, R6 ;  /* 0x00000006c9067221 */ /* 0x000fe40000010000 */
[----:B------:R-:W-:Y:S02]  /*5830*/  FADD.FTZ R7, R38, R7 ;  /* 0x0000000726077221 */ /* 0x000fe40000010000 */
[----:B------:R-:W-:Y:S02]  /*5840*/  FADD.FTZ R9, R9, R4 ;  /* 0x0000000409097221 */ /* 0x000fe40000010000 */
[----:B------:R-:W-:Y:S02]  /*5850*/  FADD.FTZ R4, R230, R5 ;  /* 0x00000005e6047221 */ /* 0x000fe40000010000 */
[----:B------:R-:W-:Y:S01]  /*5860*/  FADD.FTZ R5, R200, R6 ;  /* 0x00000006c8057221 */ /* 0x000fe20000010000 */
[----:B-1----:R-:W-:Y:S01]  /*5870*/  F2FP.BF16.PACK_AB R95, R0, R2 ;  /* 0x00000002005f723e */ /* 0x002fe200000010ff */
        /* <DEDUP_REMOVED lines=9> */
[----:B------:R-:W-:Y:S01]  /*5910*/  HMMA.16816.F32.BF16 R120, R92, R110, R120 ;  /* 0x0000006e5c78723c */ /* 0x000fe20000041878 */
[----:B------:R-:W-:Y:S01]  /*5920*/  FADD.FTZ R2, R13, R6 ;  /* 0x000000060d027221 */ /* 0x000fe20000010000 */
[----:B------:R-:W-:Y:S01]  /*5930*/  STL [R1+0x8], R7 ;  /* 0x0000080701007387 */ /* 0x000fe20000100800 */
[----:B------:R-:W-:-:S03]  /*5940*/  FADD.FTZ R0, R0, R8 ;  /* 0x0000000800007221 */ /* 0x000fc60000010000 */
[----:B------:R-:W-:Y:S02]  /*5950*/  STL [R1+0x4], R4 ;  /* 0x0000040401007387 */ /* 0x000fe40000100800 */
[C---:B------:R-:W-:Y:S02]  /*5960*/  HMMA.16816.F32.BF16 R132, R92.reuse, R160, R24 ;  /* 0x000000a05c84723c */ /* 0x040fe40000041818 */
[----:B------:R1:W-:Y:S04]  /*5970*/  STL [R1+0xc], R2 ;  /* 0x00000c0201007387 */ /* 0x0003e80000100800 */
[----:B------:R2:W-:Y:S02]  /*5980*/  STL [R1+0x10], R0 ;  /* 0x0000100001007387 */ /* 0x0005e40000100800 */
[C---:B------:R-:W-:Y:S08]  /*5990*/  HMMA.16816.F32.BF16 R136, R92.reuse, R162, R136 ;  /* 0x000000a25c88723c */ /* 0x040ff00000041888 */
[C---:B------:R-:W-:Y:S08]  /*59a0*/  HMMA.16816.F32.BF16 R148, R92.reuse, R168, R148 ;  /* 0x000000a85c94723c */ /* 0x040ff00000041894 */
[----:B------:R-:W-:Y:S01]  /*59b0*/  HMMA.16816.F32.BF16 R152, R92, R170, R152 ;  /* 0x000000aa5c98723c */ /* 0x000fe20000041898 */
[----:B-1----:R-:W-:-:S07]  /*59c0*/  IADD3 R2, R3, c[0x0][0x328], RZ ;  /* 0x0000ca0003027a10 */ /* 0x002fce0007ffe0ff */
[C---:B------:R-:W-:Y:S08]  /*59d0*/  HMMA.16816.F32.BF16 R56, R92.reuse, R176, R16 ;  /* 0x000000b05c38723c */ /* 0x040ff00000041810 */
[C---:B------:R-:W-:Y:S08]  /*59e0*/  HMMA.16816.F32.BF16 R60, R92.reuse, R178, R60 ;  /* 0x000000b25c3c723c */ /* 0x040ff0000004183c */
[C---:B------:R-:W-:Y:S08]  /*59f0*/  HMMA.16816.F32.BF16 R72, R92.reuse, R180, R20 ;  /* 0x000000b45c48723c */ /* 0x040ff00000041814 */
[C---:B------:R-:W-:Y:S08]  /*5a00*/  HMMA.16816.F32.BF16 R76, R92.reuse, R182, R76 ;  /* 0x000000b65c4c723c */ /* 0x040ff0000004184c */
[C---:B------:R-:W-:Y:S08]  /*5a10*/  HMMA.16816.F32.BF16 R88, R92.reuse, R184, R28 ;  /* 0x000000b85c58723c */ /* 0x040ff0000004181c */
[----:B------:R-:W-:Y:S01]  /*5a20*/  HMMA.16816.F32.BF16 R92, R92, R186, R40 ;  /* 0x000000ba5c5c723c */ /* 0x000fe20000041828 */
[----:B------:R-:W-:Y:S07]  /*5a30*/  @!P6 BRA `(.L_x_188) ;  /* 0x000001100000e947 */ /* 0x000fee0003800000 */
[C---:B--2---:R-:W-:Y:S02]  /*5a40*/  ISETP.GT.AND P0, PT, R3.reuse, RZ, PT ;  /* 0x000000ff0300720c */ /* 0x044fe40003f04270 */
[----:B------:R-:W-:-:S11]  /*5a50*/  IADD3 R0, R3, -0x1, RZ ;  /* 0xffffffff03007810 */ /* 0x000fd60007ffe0ff */
[----:B------:R-:W-:Y:S05]  /*5a60*/  @P0 BRA `(.L_x_189) ;  /* 0x0000007000000947 */ /* 0x000fea0003800000 */
[----:B------:R-:W-:Y:S02]  /*5a70*/  IMAD.MOV.U32 R4, RZ, RZ, 0x1 ;  /* 0x00000001ff047424 */ /* 0x000fe400078e00ff */
[----:B------:R-:W-:-:S03]  /*5a80*/  IMAD.MOV R0, RZ, RZ, -R3 ;  /* 0x000000ffff007224 */ /* 0x000fc600078e0a03 */
[----:B------:R-:W-:-:S13]  /*5a90*/  ISETP.NE.AND P0, PT, R4, c[0x0][0x32c], PT ;  /* 0x0000cb0004007a0c */ /* 0x000fda0003f05270 */
[----:B------:R-:W-:-:S05]  /*5aa0*/  @P0 IMAD.HI.U32 R3, R0, c[0x0][0x330], RZ ;  /* 0x0000cc0000030a27 */ /* 0x000fca00078e00ff */
[----:B------:R-:W-:-:S04]  /*5ab0*/  @P0 SHF.R.U32.HI R0, RZ, c[0x0][0x334], R3 ;  /* 0x0000cd00ff000a19 */ /* 0x000fc80000011603 */
[----:B------:R-:W-:Y:S01]  /*5ac0*/  LOP3.LUT R0, RZ, R0, RZ, 0x33, !PT ;  /* 0x00000000ff007212 */ /* 0x000fe200078e33ff */
[----:B------:R-:W-:Y:S05]  /*5ad0*/  BRA `(.L_x_190) ;  /* 0x0000004000007947 */ /* 0x000fea0003800000 */
.L_x_189:
[----:B------:R-:W-:-:S04]  /*5ae0*/  MOV R3, 0x1 ;  /* 0x0000000100037802 */ /* 0x000fc80000000f00 */
[----:B------:R-:W-:-:S13]  /*5af0*/  ISETP.NE.AND P0, PT, R3, c[0x0][0x32c], PT ;  /* 0x0000cb0003007a0c */ /* 0x000fda0003f05270 */
[----:B------:R-:W-:-:S05]  /*5b00*/  @P0 IMAD.HI.U32 R3, R0, c[0x0][0x330], RZ ;  /* 0x0000cc0000030a27 */ /* 0x000fca00078e00ff */
[----:B------:R-:W-:Y:S02]  /*5b10*/  @P0 SHF.R.U32.HI R0, RZ, c[0x0][0x334], R3 ;  /* 0x0000cd00ff000a19 */ /* 0x000fe40000011603 */
.L_x_190:
[----:B------:R-:W-:-:S05]  /*5b20*/  MOV R3, c[0x0][0x32c] ;  /* 0x0000cb0000037a02 */ /* 0x000fca0000000f00 */
[----:B------:R-:W-:-:S05]  /*5b30*/  IMAD R0, R0, R3, c[0x0][0x32c] ;  /* 0x0000cb0000007624 */ /* 0x000fca00078e0203 */
[----:B------:R-:W-:-:S05]  /*5b40*/  IMNMX R2, R2, R0, PT ;  /* 0x0000000002027217 */ /* 0x000fca0003800200 */
.L_x_188:
[----:B--2---:R-:W-:-:S05]  /*5b50*/  IMAD.HI R2, R2, 0x2aaaaaab, RZ ;  /* 0x2aaaaaab02027827 */ /* 0x004fca00078e02ff */
[----:B------:R-:W-:-:S04]  /*5b60*/  SHF.R.U32.HI R0, RZ, 0x1f, R2 ;  /* 0x0000001fff007819 */ /* 0x000fc80000011602 */
[----:B------:R-:W-:-:S04]  /*5b70*/  LEA.HI.SX32 R2, R2, R0, 0x1d ;  /* 0x0000000002027211 */ /* 0x000fc800078feaff */
[----:B------:R-:W-:-:S04]  /*5b80*/  IMNMX R252, R242, R2, !PT ;  /* 0x00000002f2fc7217 */ /* 0x000fc80007800200 */
[----:B------:R-:W-:-:S13]  /*5b90*/  ISETP.GE.AND P0, PT, R224, R252, PT ;  /* 0x000000fce000720c */ /* 0x000fda0003f06270 */
[----:B------:R-:W-:Y:S05]  /*5ba0*/  @!P0 BRA `(.L_x_191) ;  /* 0x0000475000008947 */ /* 0x000fea0003800000 */
[----:B------:R-:W2:Y:S04]  /*5bb0*/  LDL R8, [R1+0x2c] ;  /* 0x00002c0001087983 */ /* 0x000ea80000100800 */
[----:B------:R-:W3:Y:S01]  /*5bc0*/  LDL R5, [R1+0x28] ;  /* 0x0000280001057983 */ /* 0x000ee20000100800 */
[----:B------:R-:W-:Y:S01]  /*5bd0*/  SHF.R.S32.HI R3, RZ, 0x1f, R227 ;  /* 0x0000001fff037819 */ /* 0x000fe200000114e3 */
[----:B------:R-:W-:Y:S01]  /*5be0*/  IMAD.MOV.U32 R103, RZ, RZ, R105 ;  /* 0x000000ffff677224 */ /* 0x000fe200078e0069 */
[C---:B------:R-:W-:Y:S01]  /*5bf0*/  IADD3 R6, R227.reuse, 0x20, RZ ;  /* 0x00000020e3067810 */ /* 0x040fe20007ffe0ff */
[----:B------:R-:W-:Y:S01]  /*5c00*/  IMAD.MOV.U32 R101, RZ, RZ, R106 ;  /* 0x000000ffff657224 */ /* 0x000fe200078e006a */
[C---:B------:R-:W-:Y:S01]  /*5c10*/  SHF.L.U64.HI R228, R227.reuse, 0x1, R3 ;  /* 0x00000001e3e47819 */ /* 0x040fe20000010203 */
[----:B------:R-:W-:Y:S01]  /*5c20*/  IMAD.MOV.U32 R108, RZ, RZ, R100 ;  /* 0x000000ffff6c7224 */ /* 0x000fe200078e0064 */
[C---:B------:R-:W-:Y:S01]  /*5c30*/  IADD3 R3, R227.reuse, 0x40, RZ ;  /* 0x00000040e3037810 */ /* 0x040fe20007ffe0ff */
[----:B------:R-:W-:Y:S01]  /*5c40*/  IMAD.MOV.U32 R107, RZ, RZ, R104 ;  /* 0x000000ffff6b7224 */ /* 0x000fe200078e0068 */
[C---:B------:R-:W-:Y:S01]  /*5c50*/  IADD3 R4, R227.reuse, 0x40, RZ ;  /* 0x00000040e3047810 */ /* 0x040fe20007ffe0ff */
[----:B------:R-:W-:Y:S01]  /*5c60*/  IMAD.MOV.U32 R226, RZ, RZ, R224 ;  /* 0x000000ffffe27224 */ /* 0x000fe200078e00e0 */
[----:B------:R-:W-:Y:S01]  /*5c70*/  SHF.R.S32.HI R3, RZ, 0x1f, R3 ;  /* 0x0000001fff037819 */ /* 0x000fe20000011403 */
[C---:B------:R-:W-:Y:S01]  /*5c80*/  IMAD.SHL.U32 R0, R227.reuse, 0x2, RZ ;  /* 0x00000002e3007824 */ /* 0x040fe200078e00ff */
[----:B------:R-:W-:-:S02]  /*5c90*/  IADD3 R7, R227, 0x20, RZ ;  /* 0x00000020e3077810 */ /* 0x000fc40007ffe0ff */
[----:B------:R-:W-:Y:S02]  /*5ca0*/  SHF.R.S32.HI R6, RZ, 0x1f, R6 ;  /* 0x0000001fff067819 */ /* 0x000fe40000011406 */
[----:B------:R-:W-:Y:S02]  /*5cb0*/  LEA.HI R3, R3, R4, RZ, 0x3 ;  /* 0x0000000403037211 */ /* 0x000fe400078f18ff */
[----:B------:R-:W-:Y:S02]  /*5cc0*/  LEA.HI R6, R6, R7, RZ, 0x3 ;  /* 0x0000000706067211 */ /* 0x000fe400078f18ff */
[----:B------:R-:W-:Y:S02]  /*5cd0*/  LOP3.LUT R3, R3, 0xfffffff8, RZ, 0xc0, !PT ;  /* 0xfffffff803037812 */ /* 0x000fe400078ec0ff */
[----:B------:R-:W-:-:S03]  /*5ce0*/  LOP3.LUT R6, R6, 0xfffffff8, RZ, 0xc0, !PT ;  /* 0xfffffff806067812 */ /* 0x000fc600078ec0ff */
[C---:B------:R-:W-:Y:S02]  /*5cf0*/  IMAD.SHL.U32 R232, R3.reuse, 0x2, RZ ;  /* 0x0000000203e87824 */ /* 0x040fe400078e00ff */
[C---:B------:R-:W-:Y:S01]  /*5d00*/  IMAD.SHL.U32 R230, R6.reuse, 0x2, RZ ;  /* 0x0000000206e67824 */ /* 0x040fe200078e00ff */
[----:B--2---:R-:W-:Y:S02]  /*5d10*/  SHF.L.U64.HI R229, R6, 0x1, R8 ;  /* 0x0000000106e57819 */ /* 0x004fe40000010208 */
[----:B---3--:R-:W-:Y:S02]  /*5d20*/  SHF.L.U64.HI R231, R3, 0x1, R5 ;  /* 0x0000000103e77819 */ /* 0x008fe40000010205 */
.L_x_212:
[----:B------:R-:W2:Y:S01]  /*5d30*/  LDL R0, [R1+0x14] ;  /* 0x0000140001007983 */ /* 0x000ea20000100800 */
[----:B------:R-:W-:Y:S04]  /*5d40*/  DEPBAR.LE SB0, 0x0 ;  /* 0x000080000000791a */ /* 0x000fe80000000000 */
[----:B------:R-:W-:Y:S06]  /*5d50*/  BAR.SYNC.DEFER_BLOCKING 0x0 ;  /* 0x0000000000007b1d */ /* 0x000fec0000010000 */
        /* <DEDUP_REMOVED lines=8> */
[----:B------:R1:W1:Y:S04]  /*5de0*/  LDSM.16.M88.4 R176, [R221] ;  /* 0x00000000ddb0783b */ /* 0x0002680000000200 */
[----:B------:R1:W1:Y:S01]  /*5df0*/  LDSM.16.M88.4 R180, [R220] ;  /* 0x00000000dcb4783b */ /* 0x0002620000000200 */
[----:B--2---:R-:W-:Y:S11]  /*5e00*/  ISETP.GT.AND P0, PT, R0, R226, PT ;  /* 0x000000e20000720c */ /* 0x004ff60003f04270 */
[----:B------:R-:W-:Y:S02]  /*5e10*/  @!UPT UIADD3 URZ, URZ, URZ, URZ ;  /* 0x0000003f3f3ff290 */ /* 0x000fe4000fffe03f */
[----:B------:R-:W-:-:S05]  /*5e20*/  @P0 BRA `(.L_x_192) ;  /* 0x0000039000000947 */ /* 0x000fca0003800000 */
[----:B-1-34-:R-:W-:Y:S01]  /*5e30*/  SHF.R.S32.HI R0, RZ, 0x1f, R225 ;  /* 0x0000001fff007819 */ /* 0x01afe200000114e1 */
[----:B------:R-:W-:Y:S01]  /*5e40*/  IMAD.WIDE.U32 R2, R225, c[0x0][0x208], RZ ;  /* 0x00008200e1027a25 */ /* 0x000fe200078e00ff */
[----:B------:R-:W-:Y:S01]  /*5e50*/  SHF.R.S32.HI R4, RZ, 0x1f, R222 ;  /* 0x0000001fff047819 */ /* 0x000fe200000114de */
[----:B------:R-:W1:Y:S01]  /*5e60*/  S2R R11, SR_TID.X ;  /* 0x00000000000b7919 */ /* 0x000e620000002100 */
[C---:B------:R-:W-:Y:S01]  /*5e70*/  ISETP.GE.AND P1, PT, R227.reuse, c[0x0][0x1d4], PT ;  /* 0x00007500e3007a0c */ /* 0x040fe20003f26270 */
[----:B------:R-:W-:Y:S01]  /*5e80*/  IMAD R0, R0, c[0x0][0x208], RZ ;  /* 0x0000820000007a24 */ /* 0x000fe200078e02ff */
[C---:B------:R-:W-:Y:S01]  /*5e90*/  IADD3 R13, R227.reuse, 0x20, RZ ;  /* 0x00000020e30d7810 */ /* 0x040fe20007ffe0ff */
[----:B------:R-:W-:Y:S01]  /*5ea0*/  IMAD R4, R4, c[0x0][0x218], RZ ;  /* 0x0000860004047a24 */ /* 0x000fe200078e02ff */
[----:B------:R-:W-:Y:S01]  /*5eb0*/  IADD3 R12, R227, 0x40, RZ ;  /* 0x00000040e30c7810 */ /* 0x000fe20007ffe0ff */
[----:B------:R-:W-:Y:S01]  /*5ec0*/  IMAD R0, R225, c[0x0][0x20c], R0 ;  /* 0x00008300e1007a24 */ /* 0x000fe200078e0200 */
[----:B------:R-:W-:Y:S01]  /*5ed0*/  ISETP.GE.AND P3, PT, R13, c[0x0][0x1d4], PT ;  /* 0x000075000d007a0c */ /* 0x000fe20003f66270 */
[----:B------:R-:W-:Y:S01]  /*5ee0*/  IMAD R4, R222, c[0x0][0x21c], R4 ;  /* 0x00008700de047a24 */ /* 0x000fe200078e0204 */
[----:B------:R-:W-:Y:S01]  /*5ef0*/  ISETP.GE.AND P2, PT, R12, c[0x0][0x1d4], PT ;  /* 0x000075000c007a0c */ /* 0x000fe20003f46270 */
[----:B------:R-:W-:Y:S01]  /*5f00*/  IMAD.IADD R3, R3, 0x1, R0 ;  /* 0x0000000103037824 */ /* 0x000fe200078e0200 */
[----:B------:R-:W-:Y:S01]  /*5f10*/  BSSY B0, `(.L_x_192) ;  /* 0x000002a000007945 */ /* 0x000fe20003800000 */
[----:B------:R-:W-:Y:S02]  /*5f20*/  IMAD.SHL.U32 R5, R227, 0x2, RZ ;  /* 0x00000002e3057824 */ /* 0x000fe400078e00ff */
[----:B------:R-:W-:Y:S05]  /*5f30*/  IMAD.WIDE.U32 R2, R222, c[0x0][0x218], R2 ;  /* 0x00008600de027a25 */ /* 0x000fea00078e0002 */
[----:B------:R-:W-:Y:S04]  /*5f40*/  IADD3 R0, P0, R2, UR18, RZ ;  /* 0x0000001202007c10 */ /* 0x000fe8000ff1e0ff */
[----:B------:R-:W-:Y:S02]  /*5f50*/  IADD3.X R3, R3, UR5, R4, P0, !PT ;  /* 0x0000000503037c10 */ /* 0x000fe400087fe404 */
[C---:B------:R-:W-:Y:S04]  /*5f60*/  LEA R10, P0, R0.reuse, c[0x0][0x1f8], 0x1 ;  /* 0x00007e00000a7a11 */ /* 0x040fe800078008ff */
[----:B------:R-:W-:Y:S02]  /*5f70*/  LEA.HI.X R3, R0, c[0x0][0x1fc], R3, 0x1, P0 ;  /* 0x00007f0000037a11 */ /* 0x000fe400000f0c03 */
[----:B------:R-:W2:Y:S04]  /*5f80*/  SHFL.IDX PT, R0, R10, RZ, 0x1c1f ;  /* 0x001c1fff0a007589 */ /* 0x000ea800000e0000 */
[----:B------:R-:W3:Y:S01]  /*5f90*/  SHFL.IDX PT, R2, R3, RZ, 0x1c1f ;  /* 0x001c1fff03027589 */ /* 0x000ee200000e0000 */
[----:B--2---:R-:W-:Y:S05]  /*5fa0*/  IADD3 R8, P0, R0, R5, RZ ;  /* 0x0000000500087210 */ /* 0x004fea0007f1e0ff */
[----:B---3--:R-:W-:Y:S01]  /*5fb0*/  IMAD.X R9, R2, 0x1, R228, P0 ;  /* 0x0000000102097824 */ /* 0x008fe200000e06e4 */
[----:B------:R-:W-:Y:S04]  /*5fc0*/  IADD3 R6, P0, R0, R230, RZ ;  /* 0x000000e600067210 */ /* 0x000fe80007f1e0ff */
[----:B------:R-:W-:Y:S01]  /*5fd0*/  @!PT LDS RZ, [RZ] ;  /* 0x00000000fffff984 */ /* 0x000fe20000000800 */
[----:B------:R2:W-:Y:S01]  /*5fe0*/  LDGSTS.E.BYPASS.LTC128B.128 [R223+0x1880], [R8.64], !P1 ;  /* 0x0188000008df7fae */ /* 0x0005e2000c901d48 */
[----:B------:R-:W-:Y:S01]  /*5ff0*/  IMAD.X R7, R2, 0x1, R229, P0 ;  /* 0x0000000102077824 */ /* 0x000fe200000e06e5 */
[----:B------:R-:W-:Y:S02]  /*6000*/  IADD3 R4, P0, R0, R232, RZ ;  /* 0x000000e800047210 */ /* 0x000fe40007f1e0ff */
[----:B-1----:R-:W-:Y:S02]  /*6010*/  ISETP.GT.AND P1, PT, R11, 0x3f, PT ;  /* 0x0000003f0b00780c */ /* 0x002fe40003f24270 */
[----:B------:R2:W-:Y:S01]  /*6020*/  LDGSTS.E.BYPASS.LTC128B.128 [R223+0x2480], [R6.64], !P3 ;  /* 0x0248000006df7fae */ /* 0x0005e2000d901d48 */
[----:B------:R-:W-:Y:S05]  /*6030*/  IMAD.X R5, R2, 0x1, R231, P0 ;  /* 0x0000000102057824 */ /* 0x000fea00000e06e7 */
[----:B------:R2:W-:Y:S05]  /*6040*/  LDGSTS.E.BYPASS.LTC128B.128 [R223+0x3080], [R4.64], !P2 ;  /* 0x0308000004df7fae */ /* 0x0005ea000d101d48 */
[----:B------:R-:W-:-:S05]  /*6050*/  @P1 BRA `(.L_x_193) ;  /* 0x0000015000001947 */ /* 0x000fca0003800000 */
[----:B------:R-:W-:-:S05]  /*6060*/  BRA.DIV ~URZ, `(.L_x_194) ;  /* 0x0000e9d27f007947 */ /* 0x000fca000b800000 */
[----:B--2---:R1:W2:Y:S04]  /*6070*/  SHFL.IDX PT, R4, R3, 0x1, 0x1c1f ;  /* 0x003c1f0003047f89 */ /* 0x0042a800000e0000 */
[----:B------:R1:W3:Y:S02]  /*6080*/  SHFL.IDX PT, R0, R10, 0x1, 0x1c1f ;  /* 0x003c1f000a007f89 */ /* 0x0002e400000e0000 */
.L_x_260:
[C---:B-1----:R-:W-:Y:S01]  /*6090*/  IADD3 R10, R227.reuse, 0x20, RZ ;  /* 0x00000020e30a7810 */ /* 0x042fe20007ffe0ff */
[C---:B------:R-:W-:Y:S01]  /*60a0*/  IMAD.SHL.U32 R2, R227.reuse, 0x2, RZ ;  /* 0x00000002e3027824 */ /* 0x040fe200078e00ff */
[C---:B------:R-:W-:Y:S02]  /*60b0*/  ISETP.GE.AND P3, PT, R227.reuse, c[0x0][0x1d4], PT ;  /* 0x00007500e3007a0c */ /* 0x040fe40003f66270 */
[----:B------:R-:W-:Y:S02]  /*60c0*/  ISETP.GE.AND P2, PT, R10, c[0x0][0x1d4], PT ;  /* 0x000075000a007a0c */ /* 0x000fe40003f46270 */
[----:B---3--:R-:W-:Y:S02]  /*60d0*/  IADD3 R8, P0, R0, R2, RZ ;  /* 0x0000000200087210 */ /* 0x008fe40007f1e0ff */
[----:B------:R-:W-:Y:S03]  /*60e0*/  IADD3 R5, R227, 0x40, RZ ;  /* 0x00000040e3057810 */ /* 0x000fe60007ffe0ff */
[----:B--2---:R-:W-:Y:S01]  /*60f0*/  IMAD.X R9, R4, 0x1, R228, P0 ;  /* 0x0000000104097824 */ /* 0x004fe200000e06e4 */
[----:B------:R-:W-:Y:S02]  /*6100*/  IADD3 R6, P0, R0, R230, RZ ;  /* 0x000000e600067210 */ /* 0x000fe40007f1e0ff */
[----:B------:R-:W-:Y:S02]  /*6110*/  ISETP.GE.AND P1, PT, R5, c[0x0][0x1d4], PT ;  /* 0x0000750005007a0c */ /* 0x000fe40003f26270 */
[----:B------:R-:W-:Y:S01]  /*6120*/  @!PT LDS RZ, [RZ] ;  /* 0x00000000fffff984 */ /* 0x000fe20000000800 */
[----:B------:R-:W-:Y:S01]  /*6130*/  @!PT LDS RZ, [RZ] ;  /* 0x00000000fffff984 */ /* 0x000fe20000000800 */
[----:B------:R-:W-:Y:S01]  /*6140*/  @!PT LDS RZ, [RZ] ;  /* 0x00000000fffff984 */ /* 0x000fe20000000800 */
[----:B------:R1:W-:Y:S01]  /*6150*/  LDGSTS.E.BYPASS.LTC128B.128 [R223+0x2080], [R8.64], !P3 ;  /* 0x0208000008df7fae */ /* 0x0003e2000d901d48 */
[----:B------:R-:W-:Y:S01]  /*6160*/  IMAD.X R7, R4, 0x1, R229, P0 ;  /* 0x0000000104077824 */ /* 0x000fe200000e06e5 */
[----:B------:R-:W-:Y:S04]  /*6170*/  IADD3 R2, P0, R0, R232, RZ ;  /* 0x000000e800027210 */ /* 0x000fe80007f1e0ff */
[----:B------:R1:W-:Y:S01]  /*6180*/  LDGSTS.E.BYPASS.LTC128B.128 [R223+0x2c80], [R6.64], !P2 ;  /* 0x02c8000006df7fae */ /* 0x0003e2000d101d48 */
[----:B------:R-:W-:Y:S05]  /*6190*/  IMAD.X R3, R4, 0x1, R231, P0 ;  /* 0x0000000104037824 */ /* 0x000fea00000e06e7 */
[----:B------:R1:W-:Y:S03]  /*61a0*/  LDGSTS.E.BYPASS.LTC128B.128 [R223+0x3880], [R2.64], !P1 ;  /* 0x0388000002df7fae */ /* 0x0003e6000c901d48 */
.L_x_193:
[----:B------:R-:W-:Y:S05]  /*61b0*/  BSYNC B0 ;  /* 0x0000000000007941 */ /* 0x000fea0003800000 */
.L_x_192:
[----:B-1-34-:R-:W0:Y:S01]  /*61c0*/  LDGDEPBAR ;  /* 0x00000000000079af */ /* 0x01ae220000000000 */
[----:B------:R-:W-:Y:S01]  /*61d0*/  WARPSYNC 0xffffffff ;  /* 0xffffffff00007948 */ /* 0x000fe20003800000 */
[-C--:B--2---:R-:W-:Y:S06]  /*61e0*/  HMMA.16816.F32.BF16 R4, R48, R16.reuse, RZ ;  /* 0x000000103004723c */ /* 0x084fec00000418ff */
[----:B------:R-:W2:Y:S02]  /*61f0*/  LDL R0, [R1+0x14] ;  /* 0x0000140001007983 */ /* 0x000ea40000100800 */
[C---:B------:R-:W-:Y:S02]  /*6200*/  HMMA.16816.F32.BF16 R8, R44.reuse, R16, RZ ;  /* 0x000000102c08723c */ /* 0x040fe400000418ff */
[----:B------:R-:W-:Y:S06]  /*6210*/  LDSM.16.M88.4 R184, [R211+0x8080] ;  /* 0x00808000d3b8783b */ /* 0x000fec0000000200 */
[-C--:B------:R-:W-:Y:S02]  /*6220*/  HMMA.16816.F32.BF16 R12, R44, R18.reuse, RZ ;  /* 0x000000122c0c723c */ /* 0x080fe400000418ff */
[----:B------:R-:W1:Y:S06]  /*6230*/  LDSM.16.M88.4 R188, [R208+0x4880] ;  /* 0x00488000d0bc783b */ /* 0x000e6c0000000200 */
[C---:B------:R-:W-:Y:S02]  /*6240*/  HMMA.16816.F32.BF16 R16, R48.reuse, R18, RZ ;  /* 0x000000123010723c */ /* 0x040fe400000418ff */
[----:B------:R-:W3:Y:S06]  /*6250*/  LDSM.16.M88.4 R192, [R211+0x9080] ;  /* 0x00908000d3c0783b */ /* 0x000eec0000000200 */
[-C--:B------:R-:W-:Y:S02]  /*6260*/  HMMA.16816.F32.BF16 R20, R48, R32.reuse, RZ ;  /* 0x000000203014723c */ /* 0x080fe400000418ff */
[----:B------:R-:W4:Y:S06]  /*6270*/  LDSM.16.M88.4 R196, [R208+0x4c80] ;  /* 0x004c8000d0c4783b */ /* 0x000f2c0000000200 */
[C---:B------:R-:W-:Y:S02]  /*6280*/  HMMA.16816.F32.BF16 R24, R44.reuse, R32, RZ ;  /* 0x000000202c18723c */ /* 0x040fe400000418ff */
[----:B------:R-:W-:Y:S06]  /*6290*/  LDSM.16.M88.4 R200, [R219] ;  /* 0x00000000dbc8783b */ /* 0x000fec0000000200 */
[-C--:B------:R-:W-:Y:S02]  /*62a0*/  HMMA.16816.F32.BF16 R28, R44, R34.reuse, RZ ;  /* 0x000000222c1c723c */ /* 0x080fe400000418ff */
[----:B------:R-:W-:Y:S06]  /*62b0*/  LDSM.16.M88.4 R204, [R212+0x9080] ;  /* 0x00908000d4cc783b */ /* 0x000fec0000000200 */
[C---:B------:R-:W-:Y:S08]  /*62c0*/  HMMA.16816.F32.BF16 R32, R48.reuse, R34, RZ ;  /* 0x000000223020723c */ /* 0x040ff000000418ff */
[-C--:B------:R-:W-:Y:S08]  /*62d0*/  HMMA.16816.F32.BF16 R36, R48, R160.reuse, RZ ;  /* 0x000000a03024723c */ /* 0x080ff000000418ff */
[C---:B------:R-:W-:Y:S08]  /*62e0*/  HMMA.16816.F32.BF16 R40, R44.reuse, R160, RZ ;  /* 0x000000a02c28723c */ /* 0x040ff000000418ff */
[-C--:B------:R-:W-:Y:S08]  /*62f0*/  HMMA.16816.F32.BF16 R44, R44, R162.reuse, RZ ;  /* 0x000000a22c2c723c */ /* 0x080ff000000418ff */
[----:B------:R-:W-:Y:S01]  /*6300*/  HMMA.16816.F32.BF16 R48, R48, R162, RZ ;  /* 0x000000a23030723c */ /* 0x000fe200000418ff */
[----:B------:R-:W5:Y:S07]  /*6310*/  LDSM.16.M88.4 R160, [R208+0x5080] ;  /* 0x00508000d0a0783b */ /* 0x000f6e0000000200 */
        /* <DEDUP_REMOVED lines=9> */
[----:B------:R-:W-:Y:S07]  /*63b0*/  LDSM.16.M88.4 R176, [R211+0xa080] ;  /* 0x00a08000d3b0783b */ /* 0x000fee0000000200 */
[-C--:B------:R-:W-:Y:S08]  /*63c0*/  HMMA.16816.F32.BF16 R36, R164, R180.reuse, R36 ;  /* 0x000000b4a424723c */ /* 0x080ff00000041824 */
[C---:B------:R-:W-:Y:S08]  /*63d0*/  HMMA.16816.F32.BF16 R40, R172.reuse, R180, R40 ;  /* 0x000000b4ac28723c */ /* 0x040ff00000041828 */
[-C--:B------:R-:W-:Y:S01]  /*63e0*/  HMMA.16816.F32.BF16 R44, R172, R182.reuse, R44 ;  /* 0x000000b6ac2c723c */ /* 0x080fe2000004182c */
[----:B------:R-:W-:Y:S07]  /*63f0*/  LDSM.16.M88.4 R172, [R217] ;  /* 0x00000000d9ac783b */ /* 0x000fee0000000200 */
[----:B------:R-:W-:Y:S01]  /*6400*/  HMMA.16816.F32.BF16 R48, R164, R182, R48 ;  /* 0x000000b6a430723c */ /* 0x000fe20000041830 */
[----:B------:R-:W1:Y:S08]  /*6410*/  LDSM.16.M88.4 R164, [R218] ;  /* 0x00000000daa4783b */ /* 0x000e700000000200 */
[----:B------:R-:W1:Y:S01]  /*6420*/  LDSM.16.M88.4 R180, [R208+0x5480] ;  /* 0x00548000d0b4783b */ /* 0x000e620000000200 */
[----:B--2---:R-:W-:Y:S01]  /*6430*/  ISETP.GT.AND P0, PT, R226, R0, PT ;  /* 0x00000000e200720c */ /* 0x004fe20003f04270 */
[-C--:B-1----:R-:W-:Y:S08]  /*6440*/  HMMA.16816.F32.BF16 R4, R184, R188.reuse, R4 ;  /* 0x000000bcb804723c */ /* 0x082ff00000041804 */
[C---:B---3--:R-:W-:Y:S08]  /*6450*/  HMMA.16816.F32.BF16 R8, R192.reuse, R188, R8 ;  /* 0x000000bcc008723c */ /* 0x048ff00000041808 */
[-C--:B------:R-:W-:Y:S08]  /*6460*/  HMMA.16816.F32.BF16 R12, R192, R190.reuse, R12 ;  /* 0x000000bec00c723c */ /* 0x080ff0000004180c */
[C---:B------:R-:W-:Y:S01]  /*6470*/  HMMA.16816.F32.BF16 R16, R184.reuse, R190, R16 ;  /* 0x000000beb810723c */ /* 0x040fe20000041810 */
[----:B------:R-:W-:Y:S07]  /*6480*/  LDSM.16.M88.4 R188, [R208+0x5c80] ;  /* 0x005c8000d0bc783b */ /* 0x000fee0000000200 */
[-C--:B----4-:R-:W-:Y:S08]  /*6490*/  HMMA.16816.F32.BF16 R20, R184, R196.reuse, R20 ;  /* 0x000000c4b814723c */ /* 0x090ff00000041814 */
[C---:B------:R-:W-:Y:S08]  /*64a0*/  HMMA.16816.F32.BF16 R24, R192.reuse, R196, R24 ;  /* 0x000000c4c018723c */ /* 0x040ff00000041818 */
[-C--:B------:R-:W-:Y:S08]  /*64b0*/  HMMA.16816.F32.BF16 R28, R192, R198.reuse, R28 ;  /* 0x000000c6c01c723c */ /* 0x080ff0000004181c */
[C---:B------:R-:W-:Y:S01]  /*64c0*/  HMMA.16816.F32.BF16 R32, R184.reuse, R198, R32 ;  /* 0x000000c6b820723c */ /* 0x040fe20000041820 */
[----:B------:R-:W-:Y:S07]  /*64d0*/  LDSM.16.M88.4 R196, [R216] ;  /* 0x00000000d8c4783b */ /* 0x000fee0000000200 */
[-C--:B-----5:R-:W-:Y:S08]  /*64e0*/  HMMA.16816.F32.BF16 R36, R184, R160.reuse, R36 ;  /* 0x000000a0b824723c */ /* 0x0a0ff00000041824 */
[C---:B------:R-:W-:Y:S08]  /*64f0*/  HMMA.16816.F32.BF16 R40, R192.reuse, R160, R40 ;  /* 0x000000a0c028723c */ /* 0x040ff00000041828 */
[-C--:B------:R-:W-:Y:S01]  /*6500*/  HMMA.16816.F32.BF16 R44, R192, R162.reuse, R44 ;  /* 0x000000a2c02c723c */ /* 0x080fe2000004182c */
[----:B------:R-:W-:Y:S07]  /*6510*/  LDSM.16.M88.4 R192, [R212+0xa080] ;  /* 0x00a08000d4c0783b */ /* 0x000fee0000000200 */
[----:B------:R-:W-:Y:S01]  /*6520*/  HMMA.16816.F32.BF16 R48, R184, R162, R48 ;  /* 0x000000a2b830723c */ /* 0x000fe20000041830 */
[----:B------:R-:W1:Y:S07]  /*6530*/  LDSM.16.M88.4 R160, [R211+0xb080] ;  /* 0x00b08000d3a0783b */ /* 0x000e6e0000000200 */
[-C--:B------:R-:W-:Y:S01]  /*6540*/  HMMA.16816.F32.BF16 R4, R168, R200.reuse, R4 ;  /* 0x000000c8a804723c */ /* 0x080fe20000041804 */
[----:B------:R-:W2:Y:S07]  /*6550*/  LDSM.16.M88.4 R184, [R208+0x5880] ;  /* 0x00588000d0b8783b */ /* 0x000eae0000000200 */
[C---:B------:R-:W-:Y:S08]  /*6560*/  HMMA.16816.F32.BF16 R8, R204.reuse, R200, R8 ;  /* 0x000000c8cc08723c */ /* 0x040ff00000041808 */
[-C--:B------:R-:W-:Y:S08]  /*6570*/  HMMA.16816.F32.BF16 R12, R204, R202.reuse, R12 ;  /* 0x000000cacc0c723c */ /* 0x080ff0000004180c */
[C---:B------:R-:W-:Y:S08]  /*6580*/  HMMA.16816.F32.BF16 R16, R168.reuse, R202, R16 ;  /* 0x000000caa810723c */ /* 0x040ff00000041810 */
[-C--:B------:R-:W-:Y:S08]  /*6590*/  HMMA.16816.F32.BF16 R20, R168, R164.reuse, R20 ;  /* 0x000000a4a814723c */ /* 0x080ff00000041814 */
        /* <DEDUP_REMOVED lines=8> */
[-C--:B------:R-:W-:Y:S08]  /*6620*/  HMMA.16816.F32.BF16 R4, R176, R180.reuse, R4 ;  /* 0x000000b4b004723c */ /* 0x080ff00000041804 */
[C---:B-1----:R-:W-:Y:S08]  /*6630*/  HMMA.16816.F32.BF16 R8, R160.reuse, R180, R8 ;  /* 0x000000b4a008723c */ /* 0x042ff00000041808 */
[-C--:B------:R-:W-:Y:S08]  /*6640*/  HMMA.16816.F32.BF16 R12, R160, R182.reuse, R12 ;  /* 0x000000b6a00c723c */ /* 0x080ff0000004180c */
[C---:B------:R-:W-:Y:S08]  /*6650*/  HMMA.16816.F32.BF16 R16, R176.reuse, R182, R16 ;  /* 0x000000b6b010723c */ /* 0x040ff00000041810 */
[-C--:B--2---:R-:W-:Y:S08]  /*6660*/  HMMA.16816.F32.BF16 R20, R176, R184.reuse, R20 ;  /* 0x000000b8b014723c */ /* 0x084ff00000041814 */
[C---:B------:R-:W-:Y:S08]  /*6670*/  HMMA.16816.F32.BF16 R24, R160.reuse, R184, R24 ;  /* 0x000000b8a018723c */ /* 0x040ff00000041818 */
[-C--:B------:R-:W-:Y:S08]  /*6680*/  HMMA.16816.F32.BF16 R28, R160, R186.reuse, R28 ;  /* 0x000000baa01c723c */ /* 0x080ff0000004181c */
[C---:B------:R-:W-:Y:S08]  /*6690*/  HMMA.16816.F32.BF16 R32, R176.reuse, R186, R32 ;  /* 0x000000bab020723c */ /* 0x040ff00000041820 */
[-C--:B------:R-:W-:Y:S08]  /*66a0*/  HMMA.16816.F32.BF16 R36, R176, R188.reuse, R36 ;  /* 0x000000bcb024723c */ /* 0x080ff00000041824 */
[C---:B------:R-:W-:Y:S08]  /*66b0*/  HMMA.16816.F32.BF16 R40, R160.reuse, R188, R40 ;  /* 0x000000bca028723c */ /* 0x040ff00000041828 */
[-C--:B------:R-:W-:Y:S08]  /*66c0*/  HMMA.16816.F32.BF16 R44, R160, R190.reuse, R44 ;  /* 0x000000bea02c723c */ /* 0x080ff0000004182c */
[----:B------:R-:W-:Y:S08]  /*66d0*/  HMMA.16816.F32.BF16 R48, R176, R190, R48 ;  /* 0x000000beb030723c */ /* 0x000ff00000041830 */
[-C--:B------:R-:W-:Y:S08]  /*66e0*/  HMMA.16816.F32.BF16 R4, R192, R196.reuse, R4 ;  /* 0x000000c4c004723c */ /* 0x080ff00000041804 */
        /* <DEDUP_REMOVED lines=18> */
[----:B------:R-:W-:Y:S02]  /*6810*/  FMUL.FTZ R18, R18, c[0x0][0x320] ;  /* 0x0000c80012127a20 */ /* 0x000fe40000410000 */
[----:B------:R-:W-:Y:S02]  /*6820*/  FMUL.FTZ R14, R14, c[0x0][0x320] ;  /* 0x0000c8000e0e7a20 */ /* 0x000fe40000410000 */
[----:B------:R-:W-:Y:S01]  /*6830*/  FMUL.FTZ R15, R15, c[0x0][0x320] ;  /* 0x0000c8000f0f7a20 */ /* 0x000fe20000410000 */
[----:B------:R4:W1:Y:S01]  /*6840*/  MUFU.TANH R168, R7 ;  /* 0x0000000700a87308 */ /* 0x0008620000002400 */
[----:B------:R-:W-:Y:S09]  /*6850*/  FMUL.FTZ R19, R19, c[0x0][0x320] ;  /* 0x0000c80013137a20 */ /* 0x000ff20000410000 */
[----:B------:R-:W1:Y:S10]  /*6860*/  MUFU.TANH R183, R8 ;  /* 0x0000000800b77308 */ /* 0x000e740000002400 */
[----:B------:R-:W1:Y:S01]  /*6870*/  MUFU.TANH R177, R9 ;  /* 0x0000000900b17308 */ /* 0x000e620000002400 */
[----:B----4-:R-:W4:Y:S09]  /*6880*/  LDSM.16.M88.4 R4, [R215] ;  /* 0x00000000d704783b */ /* 0x010f320000000200 */
[----:B------:R-:W1:Y:S10]  /*6890*/  MUFU.TANH R188, R10 ;  /* 0x0000000a00bc7308 */ /* 0x000e740000002400 */
[----:B------:R5:W1:Y:S10]  /*68a0*/  MUFU.TANH R185, R11 ;  /* 0x0000000b00b97308 */ /* 0x000a740000002400 */
[----:B------:R-:W1:Y:S10]  /*68b0*/  MUFU.TANH R106, R16 ;  /* 0x00000010006a7308 */ /* 0x000e740000002400 */
[----:B------:R-:W1:Y:S01]  /*68c0*/  MUFU.TANH R104, R17 ;  /* 0x0000001100687308 */ /* 0x000e620000002400 */
[----:B-----5:R-:W5:Y:S01]  /*68d0*/  LDSM.16.M88.4 R8, [R214] ;  /* 0x00000000d608783b */ /* 0x020f620000000200 */
[----:B------:R-:W-:Y:S04]  /*68e0*/  DEPBAR.LE SB0, 0x0 ;  /* 0x000080000000791a */ /* 0x000fe80000000000 */
[-C--:B----4-:R-:W-:Y:S04]  /*68f0*/  HMMA.16816.F32.BF16 R20, R192, R4.reuse, R20 ;  /* 0x00000004c014723c */ /* 0x090fe80000041814 */
[----:B------:R-:W4:Y:S01]  /*6900*/  MUFU.TANH R111, R18 ;  /* 0x00000012006f7308 */ /* 0x000f220000002400 */
[----:B------:R-:W-:Y:S03]  /*6910*/  BAR.SYNC.DEFER_BLOCKING 0x0 ;  /* 0x0000000000007b1d */ /* 0x000fe60000010000 */
[C---:B------:R-:W-:Y:S06]  /*6920*/  HMMA.16816.F32.BF16 R24, R164.reuse, R4, R24 ;  /* 0x00000004a418723c */ /* 0x040fec0000041818 */
[----:B------:R-:W1:Y:S02]  /*6930*/  MUFU.TANH R163, R12 ;  /* 0x0000000c00a37308 */ /* 0x000e640000002400 */
[-C--:B------:R-:W-:Y:S08]  /*6940*/  HMMA.16816.F32.BF16 R28, R164, R6.reuse, R28 ;  /* 0x00000006a41c723c */ /* 0x080ff0000004181c */
[----:B------:R-:W1:Y:S01]  /*6950*/  MUFU.TANH R162, R13 ;  /* 0x0000000d00a27308 */ /* 0x000e620000002400 */
[C---:B------:R-:W-:Y:S04]  /*6960*/  HMMA.16816.F32.BF16 R32, R192.reuse, R6, R32 ;  /* 0x00000006c020723c */ /* 0x040fe80000041820 */
[----:B------:R-:W-:Y:S02]  /*6970*/  FMUL.FTZ R20, R20, c[0x0][0x320] ;  /* 0x0000c80014147a20 */ /* 0x000fe40000410000 */
[----:B------:R-:W-:Y:S03]  /*6980*/  FMUL.FTZ R21, R21, c[0x0][0x320] ;  /* 0x0000c80015157a20 */ /* 0x000fe60000410000 */
[----:B------:R-:W1:Y:S03]  /*6990*/  MUFU.TANH R179, R14 ;  /* 0x0000000e00b37308 */ /* 0x000e660000002400 */
[----:B------:R-:W-:Y:S01]  /*69a0*/  FMUL.FTZ R26, R26, c[0x0][0x320] ;  /* 0x0000c8001a1a7a20 */ /* 0x000fe20000410000 */
[-C--:B-----5:R-:W-:Y:S03]  /*69b0*/  HMMA.16816.F32.BF16 R36, R192, R8.reuse, R36 ;  /* 0x00000008c024723c */ /* 0x0a0fe60000041824 */
[----:B------:R-:W-:Y:S02]  /*69c0*/  FMUL.FTZ R27, R27, c[0x0][0x320] ;  /* 0x0000c8001b1b7a20 */ /* 0x000fe40000410000 */
[----:B------:R-:W-:Y:S01]  /*69d0*/  FMUL.FTZ R28, R28, c[0x0][0x320] ;  /* 0x0000c8001c1c7a20 */ /* 0x000fe20000410000 */
[----:B------:R5:W1:Y:S01]  /*69e0*/  MUFU.TANH R102, R20 ;  /* 0x0000001400667308 */ /* 0x000a620000002400 */
[----:B------:R-:W-:Y:S01]  /*69f0*/  FMUL.FTZ R29, R29, c[0x0][0x320] ;  /* 0x0000c8001d1d7a20 */ /* 0x000fe20000410000 */
[C---:B------:R-:W-:Y:S04]  /*6a00*/  HMMA.16816.F32.BF16 R40, R164.reuse, R8, R40 ;  /* 0x00000008a428723c */ /* 0x040fe80000041828 */
[----:B------:R-:W-:Y:S02]  /*6a10*/  FMUL.FTZ R30, R30, c[0x0][0x320] ;  /* 0x0000c8001e1e7a20 */ /* 0x000fe40000410000 */
[----:B------:R-:W-:Y:S02]  /*6a20*/  FMUL.FTZ R31, R31, c[0x0][0x320] ;  /* 0x0000c8001f1f7a20 */ /* 0x000fe40000410000 */
[----:B------:R1:W1:Y:S01]  /*6a30*/  MUFU.TANH R100, R21 ;  /* 0x0000001500647308 */ /* 0x0002620000002400 */
[-C--:B------:R-:W-:Y:S03]  /*6a40*/  HMMA.16816.F32.BF16 R44, R164, R10.reuse, R44 ;  /* 0x0000000aa42c723c */ /* 0x080fe6000004182c */
[----:B------:R-:W-:Y:S02]  /*6a50*/  FMUL.FTZ R32, R32, c[0x0][0x320] ;  /* 0x0000c80020207a20 */ /* 0x000fe40000410000 */
[----:B------:R-:W-:Y:S02]  /*6a60*/  FMUL.FTZ R33, R33, c[0x0][0x320] ;  /* 0x0000c80021217a20 */ /* 0x000fe40000410000 */
[----:B------:R-:W-:Y:S01]  /*6a70*/  FMUL.FTZ R34, R34, c[0x0][0x320] ;  /* 0x0000c80022227a20 */ /* 0x000fe20000410000 */
[----:B------:R-:W-:Y:S01]  /*6a80*/  HMMA.16816.F32.BF16 R48, R192, R10, R48 ;  /* 0x0000000ac030723c */ /* 0x000fe20000041830 */
[----:B------:R2:W2:Y:S03]  /*6a90*/  MUFU.TANH R172, R26 ;  /* 0x0000001a00ac7308 */ /* 0x0004a60000002400 */
[----:B------:R-:W-:Y:S02]  /*6aa0*/  FMUL.FTZ R35, R35, c[0x0][0x320] ;  /* 0x0000c80023237a20 */ /* 0x000fe40000410000 */
[----:B-----5:R-:W-:Y:S02]  /*6ab0*/  FMUL.FTZ R20, R37, c[0x0][0x320] ;  /* 0x0000c80025147a20 */ /* 0x020fe40000410000 */
[----:B------:R-:W-:Y:S03]  /*6ac0*/  FMUL.FTZ R38, R38, c[0x0][0x320] ;  /* 0x0000c80026267a20 */ /* 0x000fe60000410000 */
[----:B------:R3:W3:Y:S01]  /*6ad0*/  MUFU.TANH R178, R15 ;  /* 0x0000000f00b27308 */ /* 0x0006e20000002400 */
[----:B------:R-:W-:Y:S02]  /*6ae0*/  FMUL.FTZ R39, R39, c[0x0][0x320] ;  /* 0x0000c80027277a20 */ /* 0x000fe40000410000 */
[----:B------:R-:W-:Y:S02]  /*6af0*/  FMUL.FTZ R42, R42, c[0x0][0x320] ;  /* 0x0000c8002a2a7a20 */ /* 0x000fe40000410000 */
[----:B-1----:R-:W-:Y:S02]  /*6b00*/  FMUL.FTZ R21, R36, c[0x0][0x320] ;  /* 0x0000c80024157a20 */ /* 0x002fe40000410000 */
[----:B------:R-:W-:Y:S02]  /*6b10*/  FMUL.FTZ R43, R43, c[0x0][0x320] ;  /* 0x0000c8002b2b7a20 */ /* 0x000fe40000410000 */
[----:B------:R-:W-:Y:S01]  /*6b20*/  FMUL.FTZ R44, R44, c[0x0][0x320] ;  /* 0x0000c8002c2c7a20 */ /* 0x000fe20000410000 */
[----:B------:R1:W1:Y:S01]  /*6b30*/  MUFU.TANH R110, R19 ;  /* 0x00000013006e7308 */ /* 0x0002620000002400 */
[----:B------:R-:W-:Y:S02]  /*6b40*/  FMUL.FTZ R45, R45, c[0x0][0x320] ;  /* 0x0000c8002d2d7a20 */ /* 0x000fe40000410000 */
[----:B------:R-:W-:Y:S02]  /*6b50*/  FMUL.FTZ R47, R47, c[0x0][0x320] ;  /* 0x0000c8002f2f7a20 */ /* 0x000fe40000410000 */
[----:B------:R-:W-:Y:S02]  /*6b60*/  FMUL.FTZ R17, R48, c[0x0][0x320] ;  /* 0x0000c80030117a20 */ /* 0x000fe40000410000 */
[----:B------:R-:W-:Y:S02]  /*6b70*/  FMUL.FTZ R16, R49, c[0x0][0x320] ;  /* 0x0000c80031107a20 */ /* 0x000fe40000410000 */
[----:B--2---:R-:W-:Y:S01]  /*6b80*/  FMUL.FTZ R26, R50, c[0x0][0x320] ;  /* 0x0000c800321a7a20 */ /* 0x004fe20000410000 */
        /* <DEDUP_REMOVED lines=15> */
[----:B------:R-:W1:Y:S10]  /*6c80*/  MUFU.TANH R30, R30 ;  /* 0x0000001e001e7308 */ /* 0x000e740000002400 */
        /* <DEDUP_REMOVED lines=9> */
[----:B------:R2:W1:Y:S10]  /*6d20*/  MUFU.TANH R29, R40 ;  /* 0x00000028001d7308 */ /* 0x0004740000002400 */
[----:B------:R2:W1:Y:S10]  /*6d30*/  MUFU.TANH R28, R41 ;  /* 0x00000029001c7308 */ /* 0x0004740000002400 */
[----:B------:R-:W1:Y:S10]  /*6d40*/  MUFU.TANH R42, R42 ;  /* 0x0000002a002a7308 */ /* 0x000e740000002400 */
[----:B------:R-:W1:Y:S10]  /*6d50*/  MUFU.TANH R43, R43 ;  /* 0x0000002b002b7308 */ /* 0x000e740000002400 */
[----:B------:R-:W1:Y:S10]  /*6d60*/  MUFU.TANH R44, R44 ;  /* 0x0000002c002c7308 */ /* 0x000e740000002400 */
[----:B------:R-:W1:Y:S10]  /*6d70*/  MUFU.TANH R45, R45 ;  /* 0x0000002d002d7308 */ /* 0x000e740000002400 */
[----:B------:R2:W1:Y:S10]  /*6d80*/  MUFU.TANH R27, R46 ;  /* 0x0000002e001b7308 */ /* 0x0004740000002400 */
[----:B------:R-:W1:Y:S10]  /*6d90*/  MUFU.TANH R47, R47 ;  /* 0x0000002f002f7308 */ /* 0x000e740000002400 */
[----:B------:R-:W1:Y:S10]  /*6da0*/  MUFU.TANH R17, R17 ;  /* 0x0000001100117308 */ /* 0x000e740000002400 */
[----:B------:R-:W1:Y:S10]  /*6db0*/  MUFU.TANH R16, R16 ;  /* 0x0000001000107308 */ /* 0x000e740000002400 */
[----:B------:R-:W1:Y:S10]  /*6dc0*/  MUFU.TANH R26, R26 ;  /* 0x0000001a001a7308 */ /* 0x000e740000002400 */
[----:B------:R-:W1:Y:S01]  /*6dd0*/  MUFU.TANH R18, R18 ;  /* 0x0000001200127308 */ /* 0x000e620000002400 */
[----:B------:R-:W-:-:S05]  /*6de0*/  @!P0 BRA `(.L_x_195) ;  /* 0x0000043000008947 */ /* 0x000fca0003800000 */
[C---:B--234-:R-:W-:Y:S01]  /*6df0*/  IADD3 R233, R227.reuse, 0x20, RZ ;  /* 0x00000020e3e97810 */ /* 0x05cfe20007ffe0ff */
[----:B------:R-:W2:Y:S01]  /*6e00*/  LDL R2, [R1+0x24] ;  /* 0x0000240001027983 */ /* 0x000ea20000100800 */
[----:B------:R-:W-:Y:S01]  /*6e10*/  ISETP.GE.AND P5, PT, R227, c[0x0][0x1d4], PT ;  /* 0x00007500e3007a0c */ /* 0x000fe20003fa6270 */
[----:B------:R-:W-:Y:S01]  /*6e20*/  IMAD.MOV.U32 R3, RZ, RZ, c[0x0][0x2b8] ;  /* 0x0000ae00ff037624 */ /* 0x000fe200078e00ff */
[----:B------:R-:W-:Y:S01]  /*6e30*/  ISETP.GE.AND P4, PT, R233, c[0x0][0x1d4], PT ;  /* 0x00007500e9007a0c */ /* 0x000fe20003f86270 */
[----:B------:R-:W3:Y:S01]  /*6e40*/  LDL R0, [R1+0x18] ;  /* 0x0000180001007983 */ /* 0x000ee20000100800 */
[----:B------:R-:W-:Y:S02]  /*6e50*/  IMAD.MOV.U32 R222, RZ, RZ, RZ ;  /* 0x000000ffffde7224 */ /* 0x000fe400078e00ff */
[----:B------:R-:W-:Y:S01]  /*6e60*/  ISETP.NE.AND P2, PT, R3, 0x1, PT ;  /* 0x000000010300780c */ /* 0x000fe20003f45270 */
[----:B------:R-:W4:Y:S02]  /*6e70*/  S2R R224, SR_TID.X ;  /* 0x0000000000e07919 */ /* 0x000f240000002100 */
[----:B----4-:R-:W-:Y:S04]  /*6e80*/  SHF.R.S32.HI R6, RZ, 0x1f, R224 ;  /* 0x0000001fff067819 */ /* 0x010fe800000114e0 */
[----:B------:R-:W-:Y:S01]  /*6e90*/  LEA.HI R6, R6, R224, RZ, 0x2 ;  /* 0x000000e006067211 */ /* 0x000fe200078f10ff */
[----:B------:R-:W-:Y:S03]  /*6ea0*/  IMAD.SHL.U32 R224, R227, 0x2, RZ ;  /* 0x00000002e3e07824 */ /* 0x000fe600078e00ff */
[----:B------:R-:W-:Y:S01]  /*6eb0*/  SHF.R.S32.HI R6, RZ, 0x2, R6 ;  /* 0x00000002ff067819 */ /* 0x000fe20000011406 */
[----:B--2---:R-:W-:Y:S01]  /*6ec0*/  IMAD R2, R226, 0x30, R2 ;  /* 0x00000030e2027824 */ /* 0x004fe200078e0202 */
[----:B---3--:R-:W-:Y:S04]  /*6ed0*/  ISETP.GT.AND P1, PT, R0, 0x2f, PT ;  /* 0x0000002f0000780c */ /* 0x008fe80003f24270 */
[----:B------:R-:W-:Y:S05]  /*6ee0*/  IADD3 R2, R2, -0x30, R0 ;  /* 0xffffffd002027810 */ /* 0x000fea0007ffe000 */
[----:B------:R-:W-:Y:S04]  /*6ef0*/  @P2 IMAD.HI.U32 R3, R2, c[0x0][0x2bc], RZ ;  /* 0x0000af0002032a27 */ /* 0x000fe800078e00ff */
[----:B------:R-:W-:Y:S01]  /*6f00*/  IMAD.MOV.U32 R0, RZ, RZ, R2 ;  /* 0x000000ffff007224 */ /* 0x000fe200078e0002 */
[----:B------:R-:W-:Y:S04]  /*6f10*/  @P2 SHF.R.U32.HI R0, RZ, c[0x0][0x2c0], R3 ;  /* 0x0000b000ff002a19 */ /* 0x000fe80000011603 */
[C---:B------:R-:W-:Y:S04]  /*6f20*/  @!P1 IADD3 R3, P0, R0.reuse, UR12, RZ ;  /* 0x0000000c00039c10 */ /* 0x040fe8000ff1e0ff */
[----:B------:R-:W-:Y:S01]  /*6f30*/  @!P1 LEA.HI.X.SX32 R5, R0, UR10, 0x1, P0 ;  /* 0x0000000a00059c11 */ /* 0x000fe200080f0eff */
[----:B------:R-:W-:Y:S01]  /*6f40*/  IMAD.MOV R0, RZ, RZ, -R0 ;  /* 0x000000ffff007224 */ /* 0x000fe200078e0a00 */
[C---:B------:R-:W-:Y:S03]  /*6f50*/  @!P1 LEA R4, P0, R3.reuse, c[0x0][0x2a0], 0x2 ;  /* 0x0000a80003049a11 */ /* 0x040fe600078010ff */
[----:B------:R-:W-:Y:S01]  /*6f60*/  IMAD R225, R0, c[0x0][0x2b8], R2 ;  /* 0x0000ae0000e17a24 */ /* 0x000fe200078e0202 */
[----:B------:R-:W-:Y:S03]  /*6f70*/  @!P1 LEA.HI.X R5, R3, c[0x0][0x2a4], R5, 0x2, P0 ;  /* 0x0000a90003059a11 */ /* 0x000fe600000f1405 */
[C---:B------:R-:W-:Y:S01]  /*6f80*/  IMAD.WIDE.U32 R2, R225.reuse, c[0x0][0x1e0], RZ ;  /* 0x00007800e1027a25 */ /* 0x040fe200078e00ff */
[----:B------:R-:W-:Y:S01]  /*6f90*/  SHF.R.S32.HI R0, RZ, 0x1f, R225 ;  /* 0x0000001fff007819 */ /* 0x000fe200000114e1 */
[----:B------:R2:W3:Y:S04]  /*6fa0*/  @!P1 LDG.E R222, [R4.64] ;  /* 0x0000000804de9981 */ /* 0x0004e8000c1e1900 */
[----:B------:R-:W-:Y:S04]  /*6fb0*/  IMAD R0, R0, c[0x0][0x1e0], RZ ;  /* 0x0000780000007a24 */ /* 0x000fe800078e02ff */
[----:B------:R-:W-:Y:S04]  /*6fc0*/  IMAD R0, R225, c[0x0][0x1e4], R0 ;  /* 0x00007900e1007a24 */ /* 0x000fe800078e0200 */
[----:B------:R-:W-:Y:S01]  /*6fd0*/  IMAD.IADD R3, R3, 0x1, R0 ;  /* 0x0000000103037824 */ /* 0x000fe200078e0200 */
[----:B--2---:R-:W-:Y:S04]  /*6fe0*/  IADD3 R5, -R6, 0x30, RZ ;  /* 0x0000003006057810 */ /* 0x004fe80007ffe1ff */
[----:B------:R-:W-:Y:S02]  /*6ff0*/  ISETP.GE.AND P1, PT, R5, 0x1, PT ;  /* 0x000000010500780c */ /* 0x000fe40003f26270 */
[----:B---3--:R-:W-:Y:S01]  /*7000*/  SHF.R.S32.HI R4, RZ, 0x1f, R222 ;  /* 0x0000001fff047819 */ /* 0x008fe200000114de */
[----:B------:R-:W-:Y:S04]  /*7010*/  IMAD.WIDE.U32 R2, R222, c[0x0][0x1f0], R2 ;  /* 0x00007c00de027a25 */ /* 0x000fe800078e0002 */
[----:B------:R-:W-:Y:S01]  /*7020*/  IMAD R4, R4, c[0x0][0x1f0], RZ ;  /* 0x00007c0004047a24 */ /* 0x000fe200078e02ff */
[----:B------:R-:W-:Y:S03]  /*7030*/  IADD3 R0, P0, R2, UR16, RZ ;  /* 0x0000001002007c10 */ /* 0x000fe6000ff1e0ff */
[----:B------:R-:W-:Y:S05]  /*7040*/  IMAD R4, R222, c[0x0][0x1f4], R4 ;  /* 0x00007d00de047a24 */ /* 0x000fea00078e0204 */
[----:B------:R-:W-:Y:S02]  /*7050*/  IADD3.X R3, R3, UR14, R4, P0, !PT ;  /* 0x0000000e03037c10 */ /* 0x000fe400087fe404 */
[C---:B------:R-:W-:Y:S04]  /*7060*/  LEA R4, P0, R0.reuse, c[0x0][0x1c8], 0x1 ;  /* 0x0000720000047a11 */ /* 0x040fe800078008ff */
[----:B------:R-:W-:Y:S02]  /*7070*/  LEA.HI.X R3, R0, c[0x0][0x1cc], R3, 0x1, P0 ;  /* 0x0000730000037a11 */ /* 0x000fe400000f0c03 */
[----:B------:R-:W2:Y:S04]  /*7080*/  SHFL.IDX PT, R0, R4, RZ, 0x1c1f ;  /* 0x001c1fff04007589 */ /* 0x000ea800000e0000 */
[----:B------:R-:W3:Y:S01]  /*7090*/  SHFL.IDX PT, R2, R3, RZ, 0x1c1f ;  /* 0x001c1fff03027589 */ /* 0x000ee200000e0000 */
[----:B--2---:R-:W-:Y:S05]  /*70a0*/  @P1 IADD3 R14, P0, R0, R224, RZ ;  /* 0x000000e0000e1210 */ /* 0x004fea0007f1e0ff */
[--C-:B---3--:R-:W-:Y:S01]  /*70b0*/  @P1 IMAD.X R15, R2, 0x1, R228.reuse, P0 ;  /* 0x00000001020f1824 */ /* 0x108fe200000e06e4 */
[----:B------:R-:W-:Y:S04]  /*70c0*/  @P1 IADD3 R12, P0, R0, R230, RZ ;  /* 0x000000e6000c1210 */ /* 0x000fe80007f1e0ff */
[----:B------:R-:W-:Y:S01]  /*70d0*/  @!PT LDS RZ, [RZ] ;  /* 0x00000000fffff984 */ /* 0x000fe20000000800 */
[----:B------:R2:W-:Y:S01]  /*70e0*/  @P1 LDGSTS.E.BYPASS.LTC128B.128 [R223+0x3c80], [R14.64], !P5 ;  /* 0x03c800000edf1fae */ /* 0x0005e2000e901d48 */
[----:B------:R-:W-:Y:S01]  /*70f0*/  @P1 IMAD.X R13, R2, 0x1, R229, P0 ;  /* 0x00000001020d1824 */ /* 0x000fe200000e06e5 */
[----:B------:R-:W-:Y:S02]  /*7100*/  @P1 IADD3 R10, P0, R0, R232, RZ ;  /* 0x000000e8000a1210 */ /* 0x000fe40007f1e0ff */
[----:B------:R-:W3:Y:S03]  /*7110*/  SHFL.IDX PT, R0, R4, 0x1, 0x1c1f ;  /* 0x003c1f0004007f89 */ /* 0x000ee600000e0000 */
[----:B------:R-:W-:Y:S01]  /*7120*/  @P1 IMAD.X R11, R2, 0x1, R231, P0 ;  /* 0x00000001020b1824 */ /* 0x000fe200000e06e7 */
[----:B------:R2:W-:Y:S01]  /*7130*/  @P1 LDGSTS.E.BYPASS.LTC128B.128 [R223+0x4880], [R12.64], !P4 ;  /* 0x048800000cdf1fae */ /* 0x0005e2000e101d48 */
[----:B------:R-:W-:Y:S03]  /*7140*/  ISETP.GE.AND P0, PT, R5, 0x21, PT ;  /* 0x000000210500780c */ /* 0x000fe60003f06270 */
[----:B------:R-:W4:Y:S10]  /*7150*/  SHFL.IDX PT, R2, R3, 0x1, 0x1c1f ;  /* 0x003c1f0003027f89 */ /* 0x000f3400000e0000 */
[----:B---3--:R-:W-:Y:S02]  /*7160*/  @P0 IADD3 R8, P2, R0, R224, RZ ;  /* 0x000000e000080210 */ /* 0x008fe40007f5e0ff */
[----:B------:R-:W-:Y:S04]  /*7170*/  IADD3 R224, R227, 0x40, RZ ;  /* 0x00000040e3e07810 */ /* 0x000fe80007ffe0ff */
[----:B------:R-:W-:Y:S01]  /*7180*/  ISETP.GE.AND P3, PT, R224, c[0x0][0x1d4], PT ;  /* 0x00007500e0007a0c */ /* 0x000fe20003f66270 */
[----:B----4-:R-:W-:Y:S01]  /*7190*/  @P0 IMAD.X R9, R2, 0x1, R228, P2 ;  /* 0x0000000102090824 */ /* 0x010fe200010e06e4 */
[----:B------:R-:W-:Y:S05]  /*71a0*/  @P0 IADD3 R6, P2, R0, R230, RZ ;  /* 0x000000e600060210 */ /* 0x000fea0007f5e0ff */
[----:B------:R-:W-:Y:S01]  /*71b0*/  @P0 IMAD.X R7, R2, 0x1, R229, P2 ;  /* 0x0000000102070824 */ /* 0x000fe200010e06e5 */
[----:B------:R-:W-:Y:S05]  /*71c0*/  @P0 IADD3 R4, P2, R0, R232, RZ ;  /* 0x000000e800040210 */ /* 0x000fea0007f5e0ff */
[----:B------:R2:W-:Y:S01]  /*71d0*/  @P1 LDGSTS.E.BYPASS.LTC128B.128 [R223+0x5480], [R10.64], !P3 ;  /* 0x054800000adf1fae */ /* 0x0005e2000d901d48 */
[----:B------:R-:W-:Y:S03]  /*71e0*/  @P0 IMAD.X R5, R2, 0x1, R231, P2 ;  /* 0x0000000102050824 */ /* 0x000fe600010e06e7 */
[----:B------:R2:W-:Y:S04]  /*71f0*/  @P0 LDGSTS.E.BYPASS.LTC128B.128 [R223+0x4480], [R8.64], !P5 ;  /* 0x0448000008df0fae */ /* 0x0005e8000e901d48 */
[----:B------:R2:W-:Y:S04]  /*7200*/  @P0 LDGSTS.E.BYPASS.LTC128B.128 [R223+0x5080], [R6.64], !P4 ;  /* 0x0508000006df0fae */ /* 0x0005e8000e101d48 */
[----:B------:R2:W-:Y:S02]  /*7210*/  @P0 LDGSTS.E.BYPASS.LTC128B.128 [R223+0x5c80], [R4.64], !P3 ;  /* 0x05c8000004df0fae */ /* 0x0005e4000d901d48 */
.L_x_195:
[----:B--234-:R-:W-:Y:S01]  /*7220*/  MOV R49, 0x1 ;  /* 0x0000000100317802 */ /* 0x01cfe20000000f00 */
[----:B------:R-:W2:Y:S01]  /*7230*/  LDL R2, [R1+0x1c] ;  /* 0x00001c0001027983 */ /* 0x000ea20000100800 */
[----:B------:R-:W-:Y:S02]  /*7240*/  IMAD.MOV.U32 R0, RZ, RZ, c[0x0][0x2c4] ;  /* 0x0000b100ff007624 */ /* 0x000fe400078e00ff */
[----:B------:R-:W-:Y:S01]  /*7250*/  IMAD.MOV.U32 R37, RZ, RZ, c[0x0][0x2ac] ;  /* 0x0000ab00ff257624 */ /* 0x000fe200078e00ff */
[----:B------:R-:W3:Y:S02]  /*7260*/  LDL R36, [R1] ;  /* 0x0000000001247983 */ /* 0x000ee40000100800 */
[----:B------:R-:W-:Y:S02]  /*7270*/  ISETP.NE.AND P0, PT, R0, 0x1, PT ;  /* 0x000000010000780c */ /* 0x000fe40003f05270 */
[----:B------:R-:W0:Y:S11]  /*7280*/  LDGDEPBAR ;  /* 0x00000000000079af */ /* 0x000e360000000000 */
[----:B--2---:R-:W-:Y:S04]  /*7290*/  @P0 IMAD.HI.U32 R0, R2, c[0x0][0x2c8], RZ ;  /* 0x0000b20002000a27 */ /* 0x004fe800078e00ff */
[----:B------:R-:W-:Y:S01]  /*72a0*/  IMAD.MOV.U32 R5, RZ, RZ, R2 ;  /* 0x000000ffff057224 */ /* 0x000fe200078e0002 */
[----:B------:R-:W-:Y:S01]  /*72b0*/  @P0 SHF.R.U32.HI R5, RZ, c[0x0][0x2cc], R0 ;  /* 0x0000b300ff050a19 */ /* 0x000fe20000011600 */
[----:B------:R-:W-:Y:S01]  /*72c0*/  IMAD R0, R226, -0x30, RZ ;  /* 0xffffffd0e2007824 */ /* 0x000fe200078e02ff */
[----:B------:R-:W-:Y:S03]  /*72d0*/  ISETP.LE.AND P0, PT, R49, c[0x0][0x32c], PT ;  /* 0x0000cb0031007a0c */ /* 0x000fe60003f03270 */
[----:B------:R-:W2:Y:S01]  /*72e0*/  SHFL.IDX PT, R4, R5, RZ, 0x1c1f ;  /* 0x001c1fff05047589 */ /* 0x000ea200000e0000 */
[----:B---3--:R-:W-:Y:S05]  /*72f0*/  IADD3 R7, -R36, 0x1, R0 ;  /* 0x0000000124077810 */ /* 0x008fea0007ffe100 */
[----:B------:R-:W-:Y:S05]  /*7300*/  IMAD R7, R37, c[0x0][0x1d0], R7 ;  /* 0x0000740025077a24 */ /* 0x000fea00078e0207 */
[----:B------:R-:W-:Y:S04]  /*7310*/  IADD3 R7, R7, -c[0x0][0x168], RZ ;  /* 0x80005a0007077a10 */ /* 0x000fe80007ffe0ff */
[C---:B------:R-:W-:Y:S02]  /*7320*/  IADD3 R6, R7.reuse, c[0x0][0x328], RZ ;  /* 0x0000ca0007067a10 */ /* 0x040fe40007ffe0ff */
[----:B------:R-:W-:Y:S04]  /*7330*/  IADD3 R7, R7, UR4, RZ ;  /* 0x0000000407077c10 */ /* 0x000fe8000fffe0ff */
[----:B--2---:R-:W-:Y:S01]  /*7340*/  IADD3 R2, R4, R7, RZ ;  /* 0x0000000704027210 */ /* 0x004fe20007ffe0ff */
[----:B------:R-:W-:Y:S01]  /*7350*/  IMAD.IADD R3, R6, 0x1, R4 ;  /* 0x0000000106037824 */ /* 0x000fe200078e0204 */
[----:B------:R-:W-:-:S05]  /*7360*/  @!P0 BRA `(.L_x_196) ;  /* 0x0000019000008947 */ /* 0x000fca0003800000 */
[----:B------:R-:W-:Y:S01]  /*7370*/  IMAD R4, R37, c[0x0][0x1d0], R4 ;  /* 0x0000740025047a24 */ /* 0x000fe200078e0204 */
[----:B------:R-:W-:Y:S04]  /*7380*/  BSSY B0, `(.L_x_197) ;  /* 0x0000012000007945 */ /* 0x000fe80003800000 */
[----:B------:R-:W-:Y:S04]  /*7390*/  IADD3 R4, R4, -c[0x0][0x168], RZ ;  /* 0x80005a0004047a10 */ /* 0x000fe80007ffe0ff */
[----:B------:R-:W-:Y:S11]  /*73a0*/  ISETP.GT.AND P0, PT, R4, -0x1, PT ;  /* 0xffffffff0400780c */ /* 0x000ff60003f04270 */
[----:B------:R-:W-:Y:S02]  /*73b0*/  @!UPT UIADD3 URZ, URZ, URZ, URZ ;  /* 0x0000003f3f3ff290 */ /* 0x000fe4000fffe03f */
[----:B------:R-:W-:-:S05]  /*73c0*/  @P0 BRA `(.L_x_198) ;  /* 0x0000008000000947 */ /* 0x000fca0003800000 */
[----:B------:R-:W-:Y:S01]  /*73d0*/  LOP3.LUT R4, RZ, R4, RZ, 0x33, !PT ;  /* 0x00000004ff047212 */ /* 0x000fe200078e33ff */
[----:B------:R-:W-:Y:S05]  /*73e0*/  IMAD.MOV.U32 R8, RZ, RZ, 0x1 ;  /* 0x00000001ff087424 */ /* 0x000fea00078e00ff */
[----:B------:R-:W-:Y:S11]  /*73f0*/  ISETP.NE.AND P0, PT, R8, c[0x0][0x32c], PT ;  /* 0x0000cb0008007a0c */ /* 0x000ff60003f05270 */
[----:B------:R-:W-:Y:S02]  /*7400*/  @!UPT UIADD3 URZ, URZ, URZ, URZ ;  /* 0x0000003f3f3ff290 */ /* 0x000fe4000fffe03f */
[----:B------:R-:W-:Y:S05]  /*7410*/  @P0 IMAD.HI.U32 R8, R4, c[0x0][0x330], RZ ;  /* 0x0000cc0004080a27 */ /* 0x000fea00078e00ff */
[----:B------:R-:W-:Y:S04]  /*7420*/  @P0 SHF.R.U32.HI R4, RZ, c[0x0][0x334], R8 ;  /* 0x0000cd00ff040a19 */ /* 0x000fe80000011608 */
[----:B------:R-:W-:Y:S01]  /*7430*/  LOP3.LUT R4, RZ, R4, RZ, 0x33, !PT ;  /* 0x00000004ff047212 */ /* 0x000fe200078e33ff */
[----:B------:R-:W-:-:S05]  /*7440*/  BRA `(.L_x_199) ;  /* 0x0000005000007947 */ /* 0x000fca0003800000 */
.L_x_198:
[----:B------:R-:W-:Y:S04]  /*7450*/  MOV R8, 0x1 ;  /* 0x0000000100087802 */ /* 0x000fe80000000f00 */
[----:B------:R-:W-:Y:S11]  /*7460*/  ISETP.NE.AND P0, PT, R8, c[0x0][0x32c], PT ;  /* 0x0000cb0008007a0c */ /* 0x000ff60003f05270 */
[----:B------:R-:W-:Y:S02]  /*7470*/  @!UPT UIADD3 URZ, URZ, URZ, URZ ;  /* 0x0000003f3f3ff290 */ /* 0x000fe4000fffe03f */
[----:B------:R-:W-:Y:S05]  /*7480*/  @P0 IMAD.HI.U32 R8, R4, c[0x0][0x330], RZ ;  /* 0x0000cc0004080a27 */ /* 0x000fea00078e00ff */
[----:B------:R-:W-:Y:S02]  /*7490*/  @P0 SHF.R.U32.HI R4, RZ, c[0x0][0x334], R8 ;  /* 0x0000cd00ff040a19 */ /* 0x000fe40000011608 */
.L_x_199:
[----:B------:R-:W-:Y:S05]  /*74a0*/  BSYNC B0 ;  /* 0x0000000000007941 */ /* 0x000fea0003800000 */
.L_x_197:
[----:B------:R-:W-:Y:S04]  /*74b0*/  IMAD.IADD R8, R0, 0x1, -R36 ;  /* 0x0000000100087824 */ /* 0x000fe800078e0a24 */
[----:B------:R-:W-:Y:S05]  /*74c0*/  IMAD R4, R4, c[0x0][0x32c], R8 ;  /* 0x0000cb0004047a24 */ /* 0x000fea00078e0208 */
[----:B------:R-:W-:Y:S02]  /*74d0*/  IADD3 R8, R4, c[0x0][0x32c], RZ ;  /* 0x0000cb0004087a10 */ /* 0x000fe40007ffe0ff */
[----:B------:R-:W-:Y:S02]  /*74e0*/  IMNMX R2, R2, R4, !PT ;  /* 0x0000000402027217 */ /* 0x000fe40007800200 */
[----:B------:R-:W-:Y:S02]  /*74f0*/  IMNMX R3, R3, R8, PT ;  /* 0x0000000803037217 */ /* 0x000fe40003800200 */
.L_x_196:
[C---:B------:R-:W-:Y:S01]  /*7500*/  ISETP.GE.AND P0, PT, R0.reuse, 0x1, PT ;  /* 0x000000010000780c */ /* 0x040fe20003f06270 */
[----:B------:R-:W2:Y:S01]  /*7510*/  SHFL.IDX PT, R4, R5, 0x1, 0x1c1f ;  /* 0x003c1f0005047f89 */ /* 0x000ea200000e0000 */
[----:B------:R-:W-:Y:S02]  /*7520*/  ISETP.GE.AND P1, PT, R0, 0x2, PT ;  /* 0x000000020000780c */ /* 0x000fe40003f26270 */
[----:B------:R-:W-:Y:S02]  /*7530*/  P2R R13, PR, RZ, 0x1 ;  /* 0x00000001ff0d7803 */ /* 0x000fe40000000000 */
[----:B------:R-:W-:Y:S02]  /*7540*/  ISETP.GT.AND P0, PT, R2, RZ, !P0 ;  /* 0x000000ff0200720c */ /* 0x000fe40004704270 */
[----:B------:R-:W-:Y:S02]  /*7550*/  P2R R12, PR, RZ, 0x2 ;  /* 0x00000002ff0c7803 */ /* 0x000fe40000000000 */
[----:B------:R-:W-:Y:S02]  /*7560*/  ISETP.LT.OR P0, PT, R3, 0x1, P0 ;  /* 0x000000010300780c */ /* 0x000fe40000701670 */
[----:B------:R-:W-:Y:S02]  /*7570*/  ISETP.GE.AND P6, PT, R0, 0x12, PT ;  /* 0x000000120000780c */ /* 0x000fe40003fc6270 */
[----:B-1----:R-:W-:Y:S02]  /*7580*/  FSEL R19, R161, -INF , !P0 ;  /* 0xff800000a1137808 */ /* 0x002fe40004000000 */
[----:B------:R-:W-:Y:S02]  /*7590*/  ISETP.GT.AND P0, PT, R2, 0x1, !P1 ;  /* 0x000000010200780c */ /* 0x000fe40004f04270 */
[----:B------:R-:W-:Y:S02]  /*75a0*/  ISETP.GE.AND P1, PT, R0, 0x9, PT ;  /* 0x000000090000780c */ /* 0x000fe40003f26270 */
[C---:B------:R-:W-:Y:S02]  /*75b0*/  ISETP.LT.OR P0, PT, R3.reuse, 0x2, P0 ;  /* 0x000000020300780c */ /* 0x040fe40000701670 */
[----:B------:R-:W-:Y:S02]  /*75c0*/  P2R R11, PR, RZ, 0x2 ;  /* 0x00000002ff0b7803 */ /* 0x000fe40000000000 */
[----:B------:R-:W-:Y:S02]  /*75d0*/  FSEL R23, R160, -INF , !P0 ;  /* 0xff800000a0177808 */ /* 0x000fe40004000000 */
[----:B------:R-:W-:Y:S02]  /*75e0*/  ISETP.GT.AND P0, PT, R2, 0x8, !P1 ;  /* 0x000000080200780c */ /* 0x000fe40004f04270 */
[----:B------:R-:W-:Y:S02]  /*75f0*/  ISETP.GE.AND P1, PT, R0, 0xa, PT ;  /* 0x0000000a0000780c */ /* 0x000fe40003f26270 */
[C---:B------:R-:W-:Y:S02]  /*7600*/  ISETP.LT.OR P0, PT, R3.reuse, 0x9, P0 ;  /* 0x000000090300780c */ /* 0x040fe40000701670 */
[----:B------:R-:W-:Y:S02]  /*7610*/  P2R R10, PR, RZ, 0x2 ;  /* 0x00000002ff0a7803 */ /* 0x000fe40000000000 */
[----:B------:R-:W-:Y:S02]  /*7620*/  FSEL R24, R106, -INF , !P0 ;  /* 0xff8000006a187808 */ /* 0x000fe40004000000 */
[----:B------:R-:W-:Y:S02]  /*7630*/  ISETP.GT.AND P0, PT, R2, 0x9, !P1 ;  /* 0x000000090200780c */ /* 0x000fe40004f04270 */
[C---:B------:R-:W-:Y:S02]  /*7640*/  ISETP.GE.AND P1, PT, R0.reuse, 0x11, PT ;  /* 0x000000110000780c */ /* 0x040fe40003f26270 */
[C---:B------:R-:W-:Y:S02]  /*7650*/  ISETP.LT.OR P0, PT, R3.reuse, 0xa, P0 ;  /* 0x0000000a0300780c */ /* 0x040fe40000701670 */
[----:B------:R-:W-:Y:S02]  /*7660*/  ISETP.GE.AND P5, PT, R0, 0x19, PT ;  /* 0x000000190000780c */ /* 0x000fe40003fa6270 */
[----:B------:R-:W-:Y:S02]  /*7670*/  FSEL R25, R104, -INF , !P0 ;  /* 0xff80000068197808 */ /* 0x000fe40004000000 */
[----:B------:R-:W-:Y:S02]  /*7680*/  ISETP.GT.AND P0, PT, R2, 0x10, !P1 ;  /* 0x000000100200780c */ /* 0x000fe40004f04270 */
[C---:B------:R-:W-:Y:S02]  /*7690*/  ISETP.GE.AND P4, PT, R0.reuse, 0x1a, PT ;  /* 0x0000001a0000780c */ /* 0x040fe40003f86270 */
[C---:B------:R-:W-:Y:S02]  /*76a0*/  ISETP.LT.OR P0, PT, R3.reuse, 0x11, P0 ;  /* 0x000000110300780c */ /* 0x040fe40000701670 */
[----:B------:R-:W-:Y:S02]  /*76b0*/  ISETP.GE.AND P3, PT, R0, 0x21, PT ;  /* 0x000000210000780c */ /* 0x000fe40003f66270 */
[----:B------:R-:W-:Y:S02]  /*76c0*/  FSEL R40, R102, -INF , !P0 ;  /* 0xff80000066287808 */ /* 0x000fe40004000000 */
[----:B------:R-:W-:Y:S02]  /*76d0*/  ISETP.GT.AND P0, PT, R2, 0x11, !P6 ;  /* 0x000000110200780c */ /* 0x000fe40007704270 */
[----:B------:R-:W-:Y:S02]  /*76e0*/  ISETP.GE.AND P2, PT, R0, 0x22, PT ;  /* 0x000000220000780c */ /* 0x000fe40003f46270 */
[C---:B------:R-:W-:Y:S02]  /*76f0*/  ISETP.LT.OR P0, PT, R3.reuse, 0x12, P0 ;  /* 0x000000120300780c */ /* 0x040fe40000701670 */
[----:B------:R-:W-:Y:S02]  /*7700*/  P2R R9, PR, RZ, 0x2 ;  /* 0x00000002ff097803 */ /* 0x000fe40000000000 */
[----:B------:R-:W-:Y:S02]  /*7710*/  FSEL R41, R100, -INF , !P0 ;  /* 0xff80000064297808 */ /* 0x000fe40004000000 */
[----:B------:R-:W-:Y:S02]  /*7720*/  ISETP.GT.AND P0, PT, R2, 0x18, !P5 ;  /* 0x000000180200780c */ /* 0x000fe40006f04270 */
[----:B------:R-:W-:Y:S02]  /*7730*/  ISETP.GE.AND P1, PT, R0, 0x29, PT ;  /* 0x000000290000780c */ /* 0x000fe40003f26270 */
[C---:B------:R-:W-:Y:S04]  /*7740*/  ISETP.LT.OR P0, PT, R3.reuse, 0x19, P0 ;  /* 0x000000190300780c */ /* 0x040fe80000701670 */
[----:B------:R-:W-:Y:S02]  /*7750*/  FSEL R166, R32, -INF , !P0 ;  /* 0xff80000020a67808 */ /* 0x000fe40004000000 */
[C---:B------:R-:W-:Y:S04]  /*7760*/  ISETP.GT.AND P0, PT, R2.reuse, 0x19, !P4 ;  /* 0x000000190200780c */ /* 0x040fe80006704270 */
[----:B------:R-:W-:Y:S04]  /*7770*/  ISETP.LT.OR P0, PT, R3, 0x1a, P0 ;  /* 0x0000001a0300780c */ /* 0x000fe80000701670 */
[----:B------:R-:W-:Y:S02]  /*7780*/  FSEL R167, R33, -INF , !P0 ;  /* 0xff80000021a77808 */ /* 0x000fe40004000000 */
[C---:B------:R-:W-:Y:S04]  /*7790*/  ISETP.GT.AND P0, PT, R2.reuse, 0x20, !P3 ;  /* 0x000000200200780c */ /* 0x040fe80005f04270 */
[----:B------:R-:W-:Y:S04]  /*77a0*/  ISETP.LT.OR P0, PT, R3, 0x21, P0 ;  /* 0x000000210300780c */ /* 0x000fe80000701670 */
[----:B------:R-:W-:Y:S02]  /*77b0*/  FSEL R182, R21, -INF , !P0 ;  /* 0xff80000015b67808 */ /* 0x000fe40004000000 */
[----:B------:R-:W-:Y:S04]  /*77c0*/  ISETP.GT.AND P0, PT, R2, 0x21, !P2 ;  /* 0x000000210200780c */ /* 0x000fe80005704270 */
[C---:B------:R-:W-:Y:S04]  /*77d0*/  ISETP.LT.OR P0, PT, R3.reuse, 0x22, P0 ;  /* 0x000000220300780c */ /* 0x040fe80000701670 */
[----:B------:R-:W-:Y:S02]  /*77e0*/  FSEL R184, R20, -INF , !P0 ;  /* 0xff80000014b87808 */ /* 0x000fe40004000000 */
[----:B------:R-:W-:Y:S04]  /*77f0*/  ISETP.GT.AND P0, PT, R2, 0x28, !P1 ;  /* 0x000000280200780c */ /* 0x000fe80004f04270 */
[----:B------:R-:W-:Y:S04]  /*7800*/  ISETP.LT.OR P0, PT, R3, 0x29, P0 ;  /* 0x000000290300780c */ /* 0x000fe80000701670 */
[----:B------:R-:W-:Y:S02]  /*7810*/  FSEL R193, R17, -INF , !P0 ;  /* 0xff80000011c17808 */ /* 0x000fe40004000000 */
[----:B------:R-:W-:Y:S04]  /*7820*/  ISETP.GE.AND P0, PT, R0, 0x2a, PT ;  /* 0x0000002a0000780c */ /* 0x000fe80003f06270 */
[----:B------:R-:W-:Y:S02]  /*7830*/  P2R R8, PR, RZ, 0x1 ;  /* 0x00000001ff087803 */ /* 0x000fe40000000000 */
[----:B------:R-:W-:Y:S01]  /*7840*/  ISETP.GT.AND P0, PT, R2, 0x29, !P0 ;  /* 0x000000290200780c */ /* 0x000fe20004704270 */
[--C-:B--2---:R-:W-:Y:S03]  /*7850*/  IMAD.IADD R2, R7, 0x1, R4.reuse ;  /* 0x0000000107027824 */ /* 0x104fe600078e0204 */
[----:B------:R-:W-:Y:S01]  /*7860*/  ISETP.LT.OR P0, PT, R3, 0x2a, P0 ;  /* 0x0000002a0300780c */ /* 0x000fe20000701670 */
[----:B------:R-:W-:Y:S03]  /*7870*/  IMAD.IADD R3, R6, 0x1, R4 ;  /* 0x0000000106037824 */ /* 0x000fe600078e0204 */
[----:B------:R-:W-:Y:S02]  /*7880*/  FSEL R194, R16, -INF , !P0 ;  /* 0xff80000010c27808 */ /* 0x000fe40004000000 */
[----:B------:R-:W-:Y:S11]  /*7890*/  ISETP.LE.AND P0, PT, R49, c[0x0][0x32c], PT ;  /* 0x0000cb0031007a0c */ /* 0x000ff60003f03270 */
[----:B------:R-:W-:Y:S02]  /*78a0*/  @!UPT UIADD3 URZ, URZ, URZ, URZ ;  /* 0x0000003f3f3ff290 */ /* 0x000fe4000fffe03f */
        /* <DEDUP_REMOVED lines=15> */
.L_x_202:
[----:B------:R-:W-:Y:S04]  /*79a0*/  MOV R14, 0x1 ;  /* 0x00000001000e7802 */ /* 0x000fe80000000f00 */
[----:B------:R-:W-:Y:S11]  /*79b0*/  ISETP.NE.AND P0, PT, R14, c[0x0][0x32c], PT ;  /* 0x0000cb000e007a0c */ /* 0x000ff60003f05270 */
[----:B------:R-:W-:Y:S02]  /*79c0*/  @!UPT UIADD3 URZ, URZ, URZ, URZ ;  /* 0x0000003f3f3ff290 */ /* 0x000fe4000fffe03f */
[----:B------:R-:W-:Y:S05]  /*79d0*/  @P0 IMAD.HI.U32 R14, R4, c[0x0][0x330], RZ ;  /* 0x0000cc00040e0a27 */ /* 0x000fea00078e00ff */
[----:B------:R-:W-:Y:S02]  /*79e0*/  @P0 SHF.R.U32.HI R4, RZ, c[0x0][0x334], R14 ;  /* 0x0000cd00ff040a19 */ /* 0x000fe4000001160e */
.L_x_203:
[----:B------:R-:W-:Y:S05]  /*79f0*/  BSYNC B0 ;  /* 0x0000000000007941 */ /* 0x000fea0003800000 */
.L_x_201:
[----:B------:R-:W-:Y:S04]  /*7a00*/  IMAD.IADD R14, R0, 0x1, -R36 ;  /* 0x00000001000e7824 */ /* 0x000fe800078e0a24 */
[----:B------:R-:W-:Y:S05]  /*7a10*/  IMAD R4, R4, c[0x0][0x32c], R14 ;  /* 0x0000cb0004047a24 */ /* 0x000fea00078e020e */
[----:B------:R-:W-:Y:S02]  /*7a20*/  IADD3 R14, R4, c[0x0][0x32c], RZ ;  /* 0x0000cb00040e7a10 */ /* 0x000fe40007ffe0ff */
[----:B------:R-:W-:Y:S02]  /*7a30*/  IMNMX R2, R2, R4, !PT ;  /* 0x0000000402027217 */ /* 0x000fe40007800200 */
[----:B------:R-:W-:Y:S02]  /*7a40*/  IMNMX R3, R3, R14, PT ;  /* 0x0000000e03037217 */ /* 0x000fe40003800200 */
.L_x_200:
[----:B------:R-:W-:Y:S01]  /*7a50*/  ISETP.NE.AND P0, PT, R12, RZ, PT ;  /* 0x000000ff0c00720c */ /* 0x000fe20003f05270 */
[----:B------:R-:W1:Y:S03]  /*7a60*/  SHFL.IDX PT, R4, R5, 0x2, 0x1c1f ;  /* 0x005c1f0005047f89 */ /* 0x000e6600000e0000 */
[----:B------:R-:W-:Y:S04]  /*7a70*/  ISETP.GT.AND P0, PT, R2, 0x1, !P0 ;  /* 0x000000010200780c */ /* 0x000fe80004704270 */
[----:B------:R-:W-:Y:S04]  /*7a80*/  ISETP.LT.OR P0, PT, R3, 0x2, P0 ;  /* 0x000000020300780c */ /* 0x000fe80000701670 */
[----:B------:R-:W-:Y:S02]  /*7a90*/  FSEL R20, R168, -INF , !P0 ;  /* 0xff800000a8147808 */ /* 0x000fe40004000000 */
[----:B------:R-:W-:Y:S04]  /*7aa0*/  ISETP.NE.AND P0, PT, R11, RZ, PT ;  /* 0x000000ff0b00720c */ /* 0x000fe80003f05270 */
        /* <DEDUP_REMOVED lines=27> */
[----:B------:R-:W-:Y:S04]  /*7c60*/  ISETP.LT.OR P0, PT, R3, 0x29, P0 ;  /* 0x000000290300780c */ /* 0x000fe80000701670 */
[----:B------:R-:W-:Y:S02]  /*7c70*/  FSEL R189, R26, -INF , !P0 ;  /* 0xff8000001abd7808 */ /* 0x000fe40004000000 */
[----:B------:R-:W-:Y:S04]  /*7c80*/  ISETP.NE.AND P0, PT, R13, RZ, PT ;  /* 0x000000ff0d00720c */ /* 0x000fe80003f05270 */
[----:B------:R-:W-:Y:S04]  /*7c90*/  ISETP.GT.AND P0, PT, R2, RZ, !P0 ;  /* 0x000000ff0200720c */ /* 0x000fe80004704270 */
[----:B------:R-:W-:Y:S04]  /*7ca0*/  ISETP.LT.OR P0, PT, R3, 0x1, P0 ;  /* 0x000000010300780c */ /* 0x000fe80000701670 */
[----:B------:R-:W-:Y:S02]  /*7cb0*/  FSEL R16, R176, -INF , !P0 ;  /* 0xff800000b0107808 */ /* 0x000fe40004000000 */
[----:B------:R-:W-:Y:S04]  /*7cc0*/  ISETP.NE.AND P0, PT, R8, RZ, PT ;  /* 0x000000ff0800720c */ /* 0x000fe80003f05270 */
[----:B------:R-:W-:Y:S01]  /*7cd0*/  ISETP.GT.AND P0, PT, R2, 0x29, !P0 ;  /* 0x000000290200780c */ /* 0x000fe20004704270 */
[--C-:B-1----:R-:W-:Y:S03]  /*7ce0*/  IMAD.IADD R2, R7, 0x1, R4.reuse ;  /* 0x0000000107027824 */ /* 0x102fe600078e0204 */
        /* <DEDUP_REMOVED lines=20> */
.L_x_206:
[----:B------:R-:W-:Y:S04]  /*7e30*/  MOV R14, 0x1 ;  /* 0x00000001000e7802 */ /* 0x000fe80000000f00 */
[----:B------:R-:W-:Y:S11]  /*7e40*/  ISETP.NE.AND P0, PT, R14, c[0x0][0x32c], PT ;  /* 0x0000cb000e007a0c */ /* 0x000ff60003f05270 */
[----:B------:R-:W-:Y:S02]  /*7e50*/  @!UPT UIADD3 URZ, URZ, URZ, URZ ;  /* 0x0000003f3f3ff290 */ /* 0x000fe4000fffe03f */
[----:B------:R-:W-:Y:S05]  /*7e60*/  @P0 IMAD.HI.U32 R14, R4, c[0x0][0x330], RZ ;  /* 0x0000cc00040e0a27 */ /* 0x000fea00078e00ff */
[----:B------:R-:W-:Y:S02]  /*7e70*/  @P0 SHF.R.U32.HI R4, RZ, c[0x0][0x334], R14 ;  /* 0x0000cd00ff040a19 */ /* 0x000fe4000001160e */
.L_x_207:
[----:B------:R-:W-:Y:S05]  /*7e80*/  BSYNC B0 ;  /* 0x0000000000007941 */ /* 0x000fea0003800000 */
.L_x_205:
[----:B------:R-:W-:Y:S04]  /*7e90*/  IMAD.IADD R14, R0, 0x1, -R36 ;  /* 0x00000001000e7824 */ /* 0x000fe800078e0a24 */
[----:B------:R-:W-:Y:S05]  /*7ea0*/  IMAD R4, R4, c[0x0][0x32c], R14 ;  /* 0x0000cb0004047a24 */ /* 0x000fea00078e020e */
[----:B------:R-:W-:Y:S02]  /*7eb0*/  IADD3 R14, R4, c[0x0][0x32c], RZ ;  /* 0x0000cb00040e7a10 */ /* 0x000fe40007ffe0ff */
[----:B------:R-:W-:Y:S02]  /*7ec0*/  IMNMX R2, R2, R4, !PT ;  /* 0x0000000402027217 */ /* 0x000fe40007800200 */
[----:B------:R-:W-:Y:S02]  /*7ed0*/  IMNMX R3, R3, R14, PT ;  /* 0x0000000e03037217 */ /* 0x000fe40003800200 */
.L_x_204:
[----:B------:R-:W-:Y:S01]  /*7ee0*/  ISETP.NE.AND P0, PT, R12, RZ, PT ;  /* 0x000000ff0c00720c */ /* 0x000fe20003f05270 */
[----:B------:R-:W1:Y:S03]  /*7ef0*/  SHFL.IDX PT, R4, R5, 0x3, 0x1c1f ;  /* 0x007c1f0005047f89 */ /* 0x000e6600000e0000 */
[C---:B------:R-:W-:Y:S04]  /*7f00*/  ISETP.GT.AND P0, PT, R2.reuse, 0x1, !P0 ;  /* 0x000000010200780c */ /* 0x040fe80004704270 */
        /* <DEDUP_REMOVED lines=59> */
.L_x_210:
[----:B------:R-:W-:Y:S04]  /*82c0*/  MOV R5, 0x1 ;  /* 0x0000000100057802 */ /* 0x000fe80000000f00 */
[----:B------:R-:W-:Y:S11]  /*82d0*/  ISETP.NE.AND P0, PT, R5, c[0x0][0x32c], PT ;  /* 0x0000cb0005007a0c */ /* 0x000ff60003f05270 */
[----:B------:R-:W-:Y:S02]  /*82e0*/  @!UPT UIADD3 URZ, URZ, URZ, URZ ;  /* 0x0000003f3f3ff290 */ /* 0x000fe4000fffe03f */
[----:B------:R-:W-:Y:S05]  /*82f0*/  @P0 IMAD.HI.U32 R5, R4, c[0x0][0x330], RZ ;  /* 0x0000cc0004050a27 */ /* 0x000fea00078e00ff */
[----:B------:R-:W-:Y:S02]  /*8300*/  @P0 SHF.R.U32.HI R4, RZ, c[0x0][0x334], R5 ;  /* 0x0000cd00ff040a19 */ /* 0x000fe40000011605 */
.L_x_211:
[----:B------:R-:W-:Y:S05]  /*8310*/  BSYNC B0 ;  /* 0x0000000000007941 */ /* 0x000fea0003800000 */
.L_x_209:
[----:B------:R-:W-:Y:S04]  /*8320*/  IMAD.IADD R0, R0, 0x1, -R36 ;  /* 0x0000000100007824 */ /* 0x000fe800078e0a24 */
[----:B------:R-:W-:Y:S05]  /*8330*/  IMAD R4, R4, c[0x0][0x32c], R0 ;  /* 0x0000cb0004047a24 */ /* 0x000fea00078e0200 */
[----:B------:R-:W-:Y:S02]  /*8340*/  IADD3 R0, R4, c[0x0][0x32c], RZ ;  /* 0x0000cb0004007a10 */ /* 0x000fe40007ffe0ff */
[----:B------:R-:W-:Y:S02]  /*8350*/  IMNMX R2, R2, R4, !PT ;  /* 0x0000000402027217 */ /* 0x000fe40007800200 */
[----:B------:R-:W-:Y:S02]  /*8360*/  IMNMX R3, R3, R0, PT ;  /* 0x0000000003037217 */ /* 0x000fe40003800200 */
.L_x_208:
[----:B------:R-:W-:Y:S01]  /*8370*/  FMNMX.FTZ R106, R19, R101, !PT ;  /* 0x00000065136a7209 */ /* 0x000fe20007810000 */
[----:B------:R-:W-:Y:S01]  /*8380*/  LDSM.16.MT88.4 R36, [R210+0x1880] ;  /* 0x00188000d224783b */ /* 0x000fe20000004200 */
        /* <DEDUP_REMOVED lines=25> */
[----:B------:R-:W-:Y:S02]  /*8520*/  ISETP.NE.AND P0, PT, R13, RZ, PT ;  /* 0x000000ff0d00720c */ /* 0x000fe40003f05270 */
[----:B------:R-:W-:Y:S02]  /*8530*/  FMNMX.FTZ R104, R15, R104, !PT ;  /* 0x000000680f687209 */ /* 0x000fe40007810000 */
[----:B------:R-:W-:Y:S02]  /*8540*/  ISETP.GT.AND P0, PT, R2, RZ, !P0 ;  /* 0x000000ff0200720c */ /* 0x000fe40004704270 */
[----:B------:R-:W-:Y:S02]  /*8550*/  FMNMX.FTZ R104, R17, R104, !PT ;  /* 0x0000006811687209 */ /* 0x000fe40007810000 */
[----:B------:R-:W-:Y:S02]  /*8560*/  ISETP.LT.OR P0, PT, R3, 0x1, P0 ;  /* 0x000000010300780c */ /* 0x000fe40000701670 */
[----:B------:R-:W-:Y:S02]  /*8570*/  FMNMX.FTZ R104, R18, R104, !PT ;  /* 0x0000006812687209 */ /* 0x000fe40007810000 */
[----:B------:R-:W-:Y:S02]  /*8580*/  FSEL R13, R188, -INF , !P0 ;  /* 0xff800000bc0d7808 */ /* 0x000fe40004000000 */
[----:B------:R-:W-:Y:S02]  /*8590*/  FMNMX.FTZ R104, R169, R104, !PT ;  /* 0x00000068a9687209 */ /* 0x000fe40007810000 */
[----:B------:R-:W-:Y:S02]  /*85a0*/  ISETP.NE.AND P0, PT, R12, RZ, PT ;  /* 0x000000ff0c00720c */ /* 0x000fe40003f05270 */
[----:B------:R-:W-:Y:S02]  /*85b0*/  FMNMX.FTZ R104, R171, R104, !PT ;  /* 0x00000068ab687209 */ /* 0x000fe40007810000 */
[----:B------:R-:W-:Y:S02]  /*85c0*/  ISETP.GT.AND P0, PT, R2, 0x1, !P0 ;  /* 0x000000010200780c */ /* 0x000fe40004704270 */
[----:B------:R-:W-:Y:S02]  /*85d0*/  FMNMX.FTZ R104, R173, R104, !PT ;  /* 0x00000068ad687209 */ /* 0x000fe40007810000 */
[----:B-1----:R-:W-:Y:S02]  /*85e0*/  FMNMX.FTZ R106, R106, R0, !PT ;  /* 0x000000006a6a7209 */ /* 0x002fe40007810000 */
[----:B------:R-:W-:Y:S02]  /*85f0*/  FMNMX.FTZ R104, R175, R104, !PT ;  /* 0x00000068af687209 */ /* 0x000fe40007810000 */
[----:B------:R-:W-:Y:S01]  /*8600*/  ISETP.LT.OR P0, PT, R3, 0x2, P0 ;  /* 0x000000020300780c */ /* 0x000fe20000701670 */
[----:B------:R-:W1:Y:S01]  /*8610*/  SHFL.BFLY PT, R0, R106, 0x1, 0x1f ;  /* 0x0c201f006a007f89 */ /* 0x000e6200000e0000 */
[----:B------:R-:W-:Y:S02]  /*8620*/  FMNMX.FTZ R104, R186, R104, !PT ;  /* 0x00000068ba687209 */ /* 0x000fe40007810000 */
[----:B------:R-:W-:Y:S02]  /*8630*/  FSEL R12, R185, -INF , !P0 ;  /* 0xff800000b90c7808 */ /* 0x000fe40004000000 */
[----:B------:R-:W-:Y:S02]  /*8640*/  FMNMX.FTZ R104, R187, R104, !PT ;  /* 0x00000068bb687209 */ /* 0x000fe40007810000 */
[----:B------:R-:W-:Y:S02]  /*8650*/  ISETP.NE.AND P0, PT, R11, RZ, PT ;  /* 0x000000ff0b00720c */ /* 0x000fe40003f05270 */
[----:B------:R-:W-:Y:S02]  /*8660*/  FMNMX.FTZ R104, R190, R104, !PT ;  /* 0x00000068be687209 */ /* 0x000fe40007810000 */
[----:B------:R-:W-:Y:S02]  /*8670*/  ISETP.GT.AND P0, PT, R2, 0x8, !P0 ;  /* 0x000000080200780c */ /* 0x000fe40004704270 */
[----:B------:R-:W-:Y:S02]  /*8680*/  FMNMX.FTZ R104, R192, R104, !PT ;  /* 0x00000068c0687209 */ /* 0x000fe40007810000 */
[----:B------:R-:W-:Y:S04]  /*8690*/  ISETP.LT.OR P0, PT, R3, 0x9, P0 ;  /* 0x000000090300780c */ /* 0x000fe80000701670 */
[----:B------:R-:W-:Y:S02]  /*86a0*/  FSEL R11, R179, -INF , !P0 ;  /* 0xff800000b30b7808 */ /* 0x000fe40004000000 */
[----:B------:R-:W-:Y:S02]  /*86b0*/  ISETP.NE.AND P0, PT, R10, RZ, PT ;  /* 0x000000ff0a00720c */ /* 0x000fe40003f05270 */
[----:B-1----:R-:W-:Y:S02]  /*86c0*/  FMNMX.FTZ R106, R106, R0, !PT ;  /* 0x000000006a6a7209 */ /* 0x002fe40007810000 */
[----:B------:R-:W1:Y:S01]  /*86d0*/  SHFL.BFLY PT, R0, R105, 0x2, 0x1f ;  /* 0x0c401f0069007f89 */ /* 0x000e6200000e0000 */
[----:B------:R-:W-:Y:S02]  /*86e0*/  ISETP.GT.AND P0, PT, R2, 0x9, !P0 ;  /* 0x000000090200780c */ /* 0x000fe40004704270 */
[----:B------:R-:W-:Y:S02]  /*86f0*/  FMUL.FTZ R110, R106, c[0x0][0x2d0] ;  /* 0x0000b4006a6e7a20 */ /* 0x000fe40000410000 */
[----:B------:R-:W-:Y:S04]  /*8700*/  ISETP.LT.OR P0, PT, R3, 0xa, P0 ;  /* 0x0000000a0300780c */ /* 0x000fe80000701670 */
[----:B------:R-:W-:Y:S02]  /*8710*/  FSEL R10, R178, -INF , !P0 ;  /* 0xff800000b20a7808 */ /* 0x000fe40004000000 */
[----:B------:R-:W-:Y:S04]  /*8720*/  ISETP.NE.AND P0, PT, R9, RZ, PT ;  /* 0x000000ff0900720c */ /* 0x000fe80003f05270 */
[----:B------:R-:W-:Y:S04]  /*8730*/  ISETP.GT.AND P0, PT, R2, 0x10, !P0 ;  /* 0x000000100200780c */ /* 0x000fe80004704270 */
[----:B------:R-:W-:Y:S04]  /*8740*/  ISETP.LT.OR P0, PT, R3, 0x11, P0 ;  /* 0x000000110300780c */ /* 0x000fe80000701670 */
[----:B------:R-:W-:Y:S02]  /*8750*/  FSEL R172, R172, -INF , !P0 ;  /* 0xff800000acac7808 */ /* 0x000fe40004000000 */
[----:B-1----:R-:W-:Y:S02]  /*8760*/  FMNMX.FTZ R105, R105, R0, !PT ;  /* 0x0000000069697209 */ /* 0x002fe40007810000 */
[----:B------:R-:W-:Y:S02]  /*8770*/  ISETP.GT.AND P0, PT, R2, 0x11, !P6 ;  /* 0x000000110200780c */ /* 0x000fe40007704270 */
[----:B------:R-:W-:Y:S01]  /*8780*/  ISETP.NE.AND P6, PT, R8, RZ, PT ;  /* 0x000000ff0800720c */ /* 0x000fe20003fc5270 */
[----:B------:R-:W1:Y:S01]  /*8790*/  SHFL.BFLY PT, R0, R105, 0x1, 0x1f ;  /* 0x0c201f0069007f89 */ /* 0x000e6200000e0000 */
[C---:B------:R-:W-:Y:S04]  /*87a0*/  ISETP.LT.OR P0, PT, R3.reuse, 0x12, P0 ;  /* 0x000000120300780c */ /* 0x040fe80000701670 */
[----:B------:R-:W-:Y:S02]  /*87b0*/  FSEL R174, R174, -INF , !P0 ;  /* 0xff800000aeae7808 */ /* 0x000fe40004000000 */
[----:B------:R-:W-:Y:S04]  /*87c0*/  ISETP.GT.AND P0, PT, R2, 0x18, !P5 ;  /* 0x000000180200780c */ /* 0x000fe80006f04270 */
[C---:B------:R-:W-:Y:S04]  /*87d0*/  ISETP.LT.OR P0, PT, R3.reuse, 0x19, P0 ;  /* 0x000000190300780c */ /* 0x040fe80000701670 */
[----:B------:R-:W-:Y:S02]  /*87e0*/  FSEL R178, R30, -INF , !P0 ;  /* 0xff8000001eb27808 */ /* 0x000fe40004000000 */
[C---:B------:R-:W-:Y:S04]  /*87f0*/  ISETP.GT.AND P0, PT, R2.reuse, 0x19, !P4 ;  /* 0x000000190200780c */ /* 0x040fe80006704270 */
[----:B------:R-:W-:Y:S02]  /*8800*/  ISETP.LT.OR P0, PT, R3, 0x1a, P0 ;  /* 0x0000001a0300780c */ /* 0x000fe40000701670 */
[----:B-1----:R-:W-:Y:S02]  /*8810*/  FMNMX.FTZ R105, R105, R0, !PT ;  /* 0x0000000069697209 */ /* 0x002fe40007810000 */
[----:B------:R-:W1:Y:S01]  /*8820*/  SHFL.BFLY PT, R0, R104, 0x2, 0x1f ;  /* 0x0c401f0068007f89 */ /* 0x000e6200000e0000 */
[----:B------:R-:W-:Y:S02]  /*8830*/  FSEL R179, R31, -INF , !P0 ;  /* 0xff8000001fb37808 */ /* 0x000fe40004000000 */
[----:B------:R-:W-:Y:S01]  /*8840*/  ISETP.GT.AND P0, PT, R2, 0x20, !P3 ;  /* 0x000000200200780c */ /* 0x000fe20005f04270 */
[----:B------:R-:W-:Y:S03]  /*8850*/  FMUL.FTZ R111, R105, c[0x0][0x2d0] ;  /* 0x0000b400696f7a20 */ /* 0x000fe60000410000 */
[C---:B------:R-:W-:Y:S04]  /*8860*/  ISETP.LT.OR P0, PT, R3.reuse, 0x21, P0 ;  /* 0x000000210300780c */ /* 0x040fe80000701670 */
[----:B------:R-:W-:Y:S02]  /*8870*/  FSEL R183, R42, -INF , !P0 ;  /* 0xff8000002ab77808 */ /* 0x000fe40004000000 */
[C---:B------:R-:W-:Y:S04]  /*8880*/  ISETP.GT.AND P0, PT, R2.reuse, 0x21, !P2 ;  /* 0x000000210200780c */ /* 0x040fe80005704270 */
[----:B------:R-:W-:Y:S04]  /*8890*/  ISETP.LT.OR P0, PT, R3, 0x22, P0 ;  /* 0x000000220300780c */ /* 0x000fe80000701670 */
[----:B------:R-:W-:Y:S02]  /*88a0*/  FSEL R185, R43, -INF , !P0 ;  /* 0xff8000002bb97808 */ /* 0x000fe40004000000 */
[----:B------:R-:W-:Y:S02]  /*88b0*/  ISETP.GT.AND P0, PT, R2, 0x28, !P1 ;  /* 0x000000280200780c */ /* 0x000fe40004f04270 */
[----:B-1----:R-:W-:Y:S02]  /*88c0*/  FMNMX.FTZ R104, R104, R0, !PT ;  /* 0x0000000068687209 */ /* 0x002fe40007810000 */
[----:B------:R-:W-:Y:S03]  /*88d0*/  ISETP.LT.OR P0, PT, R3, 0x29, P0 ;  /* 0x000000290300780c */ /* 0x000fe60000701670 */
[----:B------:R-:W1:Y:S01]  /*88e0*/  SHFL.BFLY PT, R0, R104, 0x1, 0x1f ;  /* 0x0c201f0068007f89 */ /* 0x000e6200000e0000 */
[----:B------:R-:W-:Y:S02]  /*88f0*/  FSEL R188, R27, -INF , !P0 ;  /* 0xff8000001bbc7808 */ /* 0x000fe40004000000 */
[----:B------:R-:W-:Y:S04]  /*8900*/  ISETP.GT.AND P0, PT, R2, 0x29, !P6 ;  /* 0x000000290200780c */ /* 0x000fe80007704270 */
[----:B------:R-:W-:Y:S04]  /*8910*/  ISETP.LT.OR P0, PT, R3, 0x2a, P0 ;  /* 0x0000002a0300780c */ /* 0x000fe80000701670 */
[----:B------:R-:W-:Y:S02]  /*8920*/  FSEL R109, R47, -INF , !P0 ;  /* 0xff8000002f6d7808 */ /* 0x000fe40004000000 */
[----:B------:R-:W-:Y:S04]  /*8930*/  FSETP.NEU.FTZ.AND P0, PT, R106, -INF , PT ;  /* 0xff8000006a00780b */ /* 0x000fe80003f1d000 */
[----:B------:R-:W-:Y:S02]  /*8940*/  FSEL R110, R110, RZ, P0 ;  /* 0x000000ff6e6e7208 */ /* 0x000fe40000000000 */
[----:B------:R-:W-:Y:S02]  /*8950*/  FSEL R3, R106, RZ, P0 ;  /* 0x000000ff6a037208 */ /* 0x000fe40000000000 */
[----:B------:R-:W-:Y:S01]  /*8960*/  FSETP.NEU.FTZ.AND P0, PT, R105, -INF , PT ;  /* 0xff8000006900780b */ /* 0x000fe20003f1d000 */
[--C-:B------:R-:W-:Y:S01]  /*8970*/  FFMA.FTZ R6, R24, c[0x0][0x2d0], -R110.reuse ;  /* 0x0000b40018067a23 */ /* 0x100fe2000001086e */
[----:B-1----:R-:W-:Y:S01]  /*8980*/  FMNMX.FTZ R104, R104, R0, !PT ;  /* 0x0000000068687209 */ /* 0x002fe20007810000 */
[----:B------:R-:W-:Y:S01]  /*8990*/  FFMA.FTZ R7, R23, c[0x0][0x2d0], -R110 ;  /* 0x0000b40017077a23 */ /* 0x000fe2000001086e */
[----:B------:R-:W-:Y:S01]  /*89a0*/  FMNMX.FTZ R0, R13, R108, !PT ;  /* 0x0000006c0d007209 */ /* 0x000fe20007810000 */
[----:B------:R1:W-:Y:S01]  /*89b0*/  MUFU.EX2 R250, R6 ;  /* 0x0000000600fa7308 */ /* 0x0003e20000000800 */
[----:B------:R-:W-:Y:S01]  /*89c0*/  FSEL R111, R111, RZ, P0 ;  /* 0x000000ff6f6f7208 */ /* 0x000fe20000000000 */
[----:B------:R-:W-:Y:S01]  /*89d0*/  FMUL.FTZ R164, R104, c[0x0][0x2d0] ;  /* 0x0000b40068a47a20 */ /* 0x000fe20000410000 */
[----:B------:R-:W-:Y:S02]  /*89e0*/  FMNMX.FTZ R0, R12, R0, !PT ;  /* 0x000000000c007209 */ /* 0x000fe40007810000 */
[----:B------:R-:W-:Y:S02]  /*89f0*/  FSEL R4, R105, RZ, P0 ;  /* 0x000000ff69047208 */ /* 0x000fe40000000000 */
[----:B------:R-:W-:Y:S02]  /*8a00*/  FMNMX.FTZ R0, R11, R0, !PT ;  /* 0x000000000b007209 */ /* 0x000fe40007810000 */
[----:B------:R-:W-:Y:S01]  /*8a10*/  FSETP.NEU.FTZ.AND P0, PT, R104, -INF , PT ;  /* 0xff8000006800780b */ /* 0x000fe20003f1d000 */
[----:B------:R-:W-:Y:S01]  /*8a20*/  MUFU.EX2 R249, R7 ;  /* 0x0000000700f97308 */ /* 0x000fe20000000800 */
[----:B------:R-:W-:Y:S02]  /*8a30*/  FMNMX.FTZ R0, R10, R0, !PT ;  /* 0x000000000a007209 */ /* 0x000fe40007810000 */
[----:B------:R-:W-:Y:S02]  /*8a40*/  FSEL R164, R164, RZ, P0 ;  /* 0x000000ffa4a47208 */ /* 0x000fe40000000000 */
[----:B------:R-:W-:Y:S02]  /*8a50*/  FMNMX.FTZ R0, R172, R0, !PT ;  /* 0x00000000ac007209 */ /* 0x000fe40007810000 */
[----:B------:R-:W-:Y:S02]  /*8a60*/  FSEL R5, R104, RZ, P0 ;  /* 0x000000ff68057208 */ /* 0x000fe40000000000 */
[----:B------:R-:W-:Y:S04]  /*8a70*/  FMNMX.FTZ R0, R174, R0, !PT ;  /* 0x00000000ae007209 */ /* 0x000fe80007810000 */
[----:B------:R-:W-:Y:S01]  /*8a80*/  FMNMX.FTZ R0, R178, R0, !PT ;  /* 0x00000000b2007209 */ /* 0x000fe20007810000 */
[----:B-1----:R-:W-:Y:S03]  /*8a90*/  FFMA.FTZ R6, R17, c[0x0][0x2d0], -R164 ;  /* 0x0000b40011067a23 */ /* 0x002fe600000108a4 */
[----:B------:R-:W-:Y:S01]  /*8aa0*/  FMNMX.FTZ R0, R179, R0, !PT ;  /* 0x00000000b3007209 */ /* 0x000fe20007810000 */
[----:B------:R1:W-:Y:S03]  /*8ab0*/  MUFU.EX2 R242, R6 ;  /* 0x0000000600f27308 */ /* 0x0003e60000000800 */
[----:B------:R-:W-:Y:S04]  /*8ac0*/  FMNMX.FTZ R0, R183, R0, !PT ;  /* 0x00000000b7007209 */ /* 0x000fe80007810000 */
[----:B------:R-:W-:Y:S04]  /*8ad0*/  FMNMX.FTZ R0, R185, R0, !PT ;  /* 0x00000000b9007209 */ /* 0x000fe80007810000 */
[----:B------:R-:W-:Y:S04]  /*8ae0*/  FMNMX.FTZ R0, R188, R0, !PT ;  /* 0x00000000bc007209 */ /* 0x000fe80007810000 */
[----:B------:R-:W-:Y:S05]  /*8af0*/  FMNMX.FTZ R0, R109, R0, !PT ;  /* 0x000000006d007209 */ /* 0x000fea0007810000 */
[----:B------:R-:W2:Y:S02]  /*8b00*/  SHFL.BFLY PT, R2, R0, 0x2, 0x1f ;  /* 0x0c401f0000027f89 */ /* 0x000ea400000e0000 */
[----:B--2---:R-:W-:Y:S06]  /*8b10*/  FMNMX.FTZ R0, R0, R2, !PT ;  /* 0x0000000200007209 */ /* 0x004fec0007810000 */
[----:B------:R-:W2:Y:S02]  /*8b20*/  SHFL.BFLY PT, R2, R0, 0x1, 0x1f ;  /* 0x0c201f0000027f89 */ /* 0x000ea400000e0000 */
[----:B--2---:R-:W-:Y:S01]  /*8b30*/  FMNMX.FTZ R102, R0, R2, !PT ;  /* 0x0000000200667209 */ /* 0x004fe20007810000 */
[--C-:B------:R-:W-:Y:S03]  /*8b40*/  FFMA.FTZ R0, R19, c[0x0][0x2d0], -R110.reuse ;  /* 0x0000b40013007a23 */ /* 0x100fe6000001086e */
[C---:B------:R-:W-:Y:S01]  /*8b50*/  FSETP.NEU.FTZ.AND P0, PT, R102.reuse, -INF , PT ;  /* 0xff8000006600780b */ /* 0x040fe20003f1d000 */
[----:B------:R2:W3:Y:S01]  /*8b60*/  MUFU.EX2 R248, R0 ;  /* 0x0000000000f87308 */ /* 0x0004e20000000800 */
[C---:B------:R-:W-:Y:S02]  /*8b70*/  FMUL.FTZ R165, R102.reuse, c[0x0][0x2d0] ;  /* 0x0000b40066a57a20 */ /* 0x040fe40000410000 */
[----:B------:R-:W-:Y:S03]  /*8b80*/  FSEL R2, R102, RZ, P0 ;  /* 0x000000ff66027208 */ /* 0x000fe60000000000 */
[----:B------:R-:W-:Y:S02]  /*8b90*/  FSEL R165, R165, RZ, P0 ;  /* 0x000000ffa5a57208 */ /* 0x000fe40000000000 */
[----:B------:R-:W-:Y:S03]  /*8ba0*/  ISETP.GT.AND P0, PT, R226, R252, PT ;  /* 0x000000fce200720c */ /* 0x000fe60003f04270 */
[----:B-1----:R-:W-:Y:S04]  /*8bb0*/  FFMA.FTZ R6, R11, c[0x0][0x2d0], -R165 ;  /* 0x0000b4000b067a23 */ /* 0x002fe800000108a5 */
[----:B------:R-:W-:Y:S01]  /*8bc0*/  MUFU.EX2 R238, R6 ;  /* 0x0000000600ee7308 */ /* 0x000fe20000000800 */
[----:B--2---:R-:W-:Y:S01]  /*8bd0*/  FFMA.FTZ R0, R25, c[0x0][0x2d0], -R110 ;  /* 0x0000b40019007a23 */ /* 0x004fe2000001086e */
[----:B---3--:R-:W-:Y:S08]  /*8be0*/  F2FP.BF16.PACK_AB R160, R249, R248 ;  /* 0x000000f8f9a0723e */ /* 0x008ff000000010ff */
[----:B------:R1:W2:Y:S02]  /*8bf0*/  MUFU.EX2 R251, R0 ;  /* 0x0000000000fb7308 */ /* 0x0002a40000000800 */
[--C-:B-1----:R-:W-:Y:S01]  /*8c00*/  FFMA.FTZ R0, R16, c[0x0][0x2d0], -R111.reuse ;  /* 0x0000b40010007a23 */ /* 0x102fe2000001086f */
[----:B--2---:R-:W-:Y:S07]  /*8c10*/  F2FP.BF16.PACK_AB R162, R251, R250 ;  /* 0x000000fafba2723e */ /* 0x004fee00000010ff */
[----:B------:R1:W-:Y:S02]  /*8c20*/  MUFU.EX2 R244, R0 ;  /* 0x0000000000f47308 */ /* 0x0003e40000000800 */
[--C-:B-1----:R-:W-:Y:S08]  /*8c30*/  FFMA.FTZ R0, R20, c[0x0][0x2d0], -R111.reuse ;  /* 0x0000b40014007a23 */ /* 0x102ff0000001086f */
[----:B------:R1:W2:Y:S02]  /*8c40*/  MUFU.EX2 R245, R0 ;  /* 0x0000000000f57308 */ /* 0x0002a40000000800 */
[--C-:B-1----:R-:W-:Y:S01]  /*8c50*/  FFMA.FTZ R0, R21, c[0x0][0x2d0], -R111.reuse ;  /* 0x0000b40015007a23 */ /* 0x102fe2000001086f */
[----:B--2---:R-:W-:Y:S07]  /*8c60*/  F2FP.BF16.PACK_AB R161, R245, R244 ;  /* 0x000000f4f5a1723e */ /* 0x004fee00000010ff */
[----:B------:R1:W-:Y:S02]  /*8c70*/  MUFU.EX2 R246, R0 ;  /* 0x0000000000f67308 */ /* 0x0003e40000000800 */
[----:B-1----:R-:W-:Y:S02]  /*8c80*/  FFMA.FTZ R0, R22, c[0x0][0x2d0], -R111 ;  /* 0x0000b40016007a23 */ /* 0x002fe4000001086f */
[----:B------:R-:W1:Y:S06]  /*8c90*/  LDSM.16.MT88.4 R20, [R209+0x1880] ;  /* 0x00188000d114783b */ /* 0x000e6c0000004200 */
[----:B------:R2:W3:Y:S02]  /*8ca0*/  MUFU.EX2 R247, R0 ;  /* 0x0000000000f77308 */ /* 0x0004e40000000800 */
[--C-:B--2---:R-:W-:Y:S01]  /*8cb0*/  FFMA.FTZ R0, R14, c[0x0][0x2d0], -R164.reuse ;  /* 0x0000b4000e007a23 */ /* 0x104fe200000108a4 */
[----:B---3--:R-:W-:Y:S07]  /*8cc0*/  F2FP.BF16.PACK_AB R163, R247, R246 ;  /* 0x000000f6f7a3723e */ /* 0x008fee00000010ff */
[----:B------:R2:W-:Y:S02]  /*8cd0*/  MUFU.EX2 R240, R0 ;  /* 0x0000000000f07308 */ /* 0x0005e40000000800 */
[--C-:B--2---:R-:W-:Y:S08]  /*8ce0*/  FFMA.FTZ R0, R15, c[0x0][0x2d0], -R164.reuse ;  /* 0x0000b4000f007a23 */ /* 0x104ff000000108a4 */
[----:B------:R2:W-:Y:S02]  /*8cf0*/  MUFU.EX2 R241, R0 ;  /* 0x0000000000f17308 */ /* 0x0005e40000000800 */
[----:B--2---:R-:W-:Y:S08]  /*8d00*/  FFMA.FTZ R0, R18, c[0x0][0x2d0], -R164 ;  /* 0x0000b40012007a23 */ /* 0x004ff000000108a4 */
[----:B------:R2:W-:Y:S02]  /*8d10*/  MUFU.EX2 R243, R0 ;  /* 0x0000000000f37308 */ /* 0x0005e40000000800 */
[----:B--2---:R-:W-:Y:S04]  /*8d20*/  FADD.FTZ R0, -R3, R101 ;  /* 0x0000006503007221 */ /* 0x004fe80000010100 */
[----:B------:R-:W-:Y:S04]  /*8d30*/  FMUL.FTZ R0, R0, c[0x0][0x2d0] ;  /* 0x0000b40000007a20 */ /* 0x000fe80000410000 */
[----:B------:R2:W3:Y:S02]  /*8d40*/  MUFU.EX2 R101, R0 ;  /* 0x0000000000657308 */ /* 0x0004e40000000800 */
[----:B--2---:R-:W-:Y:S02]  /*8d50*/  FADD.FTZ R0, -R4, R103 ;  /* 0x0000006704007221 */ /* 0x004fe40000010100 */
[----:B------:R-:W-:Y:S02]  /*8d60*/  FFMA.FTZ R4, R12, c[0x0][0x2d0], -R165 ;  /* 0x0000b4000c047a23 */ /* 0x000fe400000108a5 */
[----:B------:R-:W-:Y:S04]  /*8d70*/  FMUL.FTZ R0, R0, c[0x0][0x2d0] ;  /* 0x0000b40000007a20 */ /* 0x000fe80000410000 */
[----:B------:R2:W-:Y:S01]  /*8d80*/  MUFU.EX2 R237, R4 ;  /* 0x0000000400ed7308 */ /* 0x0005e20000000800 */
[C---:B---3--:R-:W-:Y:S02]  /*8d90*/  FMUL.FTZ R16, R101.reuse, R124 ;  /* 0x0000007c65107220 */ /* 0x048fe40000410000 */
[C---:B------:R-:W-:Y:S02]  /*8da0*/  FMUL.FTZ R17, R101.reuse, R125 ;  /* 0x0000007d65117220 */ /* 0x040fe40000410000 */
[C---:B------:R-:W-:Y:S02]  /*8db0*/  FMUL.FTZ R32, R101.reuse, R140 ;  /* 0x0000008c65207220 */ /* 0x040fe40000410000 */
[C---:B------:R-:W-:Y:S02]  /*8dc0*/  FMUL.FTZ R33, R101.reuse, R141 ;  /* 0x0000008d65217220 */ /* 0x040fe40000410000 */
[C---:B------:R-:W-:Y:S01]  /*8dd0*/  FMUL.FTZ R49, R101.reuse, R157 ;  /* 0x0000009d65317220 */ /* 0x040fe20000410000 */
[----:B------:R3:W4:Y:S01]  /*8de0*/  MUFU.EX2 R100, R0 ;  /* 0x0000000000647308 */ /* 0x0007220000000800 */
[C---:B------:R-:W-:Y:S02]  /*8df0*/  FMUL.FTZ R52, R101.reuse, R52 ;  /* 0x0000003465347220 */ /* 0x040fe40000410000 */
[C---:B------:R-:W-:Y:S02]  /*8e00*/  FMUL.FTZ R53, R101.reuse, R53 ;  /* 0x0000003565357220 */ /* 0x040fe40000410000 */
[C---:B------:R-:W-:Y:S02]  /*8e10*/  FMUL.FTZ R64, R101.reuse, R64 ;  /* 0x0000004065407220 */ /* 0x040fe40000410000 */
[C---:B------:R-:W-:Y:S02]  /*8e20*/  FMUL.FTZ R65, R101.reuse, R65 ;  /* 0x0000004165417220 */ /* 0x040fe40000410000 */
[C---:B------:R-:W-:Y:S02]  /*8e30*/  FMUL.FTZ R68, R101.reuse, R68 ;  /* 0x0000004465447220 */ /* 0x040fe40000410000 */
[C---:B------:R-:W-:Y:S02]  /*8e40*/  FMUL.FTZ R69, R101.reuse, R69 ;  /* 0x0000004565457220 */ /* 0x040fe40000410000 */
[C---:B------:R-:W-:Y:S02]  /*8e50*/  FMUL.FTZ R80, R101.reuse, R80 ;  /* 0x0000005065507220 */ /* 0x040fe40000410000 */
[----:B--2---:R-:W-:Y:S01]  /*8e60*/  FMUL.FTZ R4, R101, R112 ;  /* 0x0000007065047220 */ /* 0x004fe20000410000 */
[----:B------:R-:W-:Y:S01]  /*8e70*/  F2FP.BF16.PACK_AB R112, R241, R240 ;  /* 0x000000f0f170723e */ /* 0x000fe200000010ff */
[C---:B------:R-:W-:Y:S02]  /*8e80*/  FMUL.FTZ R81, R101.reuse, R81 ;  /* 0x0000005165517220 */ /* 0x040fe40000410000 */
[C---:B------:R-:W-:Y:S02]  /*8e90*/  FMUL.FTZ R96, R101.reuse, R96 ;  /* 0x0000006065607220 */ /* 0x040fe40000410000 */
[C---:B------:R-:W-:Y:S02]  /*8ea0*/  FMUL.FTZ R97, R101.reuse, R97 ;  /* 0x0000006165617220 */ /* 0x040fe40000410000 */
[----:B------:R-:W-:Y:S02]  /*8eb0*/  FMUL.FTZ R84, R101, R84 ;  /* 0x0000005465547220 */ /* 0x000fe40000410000 */
[----:B---3--:R-:W-:Y:S02]  /*8ec0*/  FADD.FTZ R0, -R5, R107 ;  /* 0x0000006b05007221 */ /* 0x008fe40000010100 */
[--C-:B------:R-:W-:Y:S02]  /*8ed0*/  FFMA.FTZ R5, R13, c[0x0][0x2d0], -R165.reuse ;  /* 0x0000b4000d057a23 */ /* 0x100fe400000108a5 */
[----:B------:R-:W-:Y:S02]  /*8ee0*/  FMUL.FTZ R0, R0, c[0x0][0x2d0] ;  /* 0x0000b40000007a20 */ /* 0x000fe40000410000 */
[----:B------:R2:W3:Y:S01]  /*8ef0*/  MUFU.EX2 R236, R5 ;  /* 0x0000000500ec7308 */ /* 0x0004e20000000800 */
[C---:B----4-:R-:W-:Y:S01]  /*8f00*/  FMUL.FTZ R6, R100.reuse, R114 ;  /* 0x0000007264067220 */ /* 0x050fe20000410000 */
[----:B------:R-:W-:Y:S01]  /*8f10*/  F2FP.BF16.PACK_AB R114, R243, R242 ;  /* 0x000000f2f372723e */ /* 0x000fe200000010ff */
[C---:B------:R-:W-:Y:S02]  /*8f20*/  FMUL.FTZ R7, R100.reuse, R115 ;  /* 0x0000007364077220 */ /* 0x040fe40000410000 */
[C---:B------:R-:W-:Y:S02]  /*8f30*/  FMUL.FTZ R18, R100.reuse, R126 ;  /* 0x0000007e64127220 */ /* 0x040fe40000410000 */
[C---:B------:R-:W-:Y:S02]  /*8f40*/  FMUL.FTZ R19, R100.reuse, R127 ;  /* 0x0000007f64137220 */ /* 0x040fe40000410000 */
[----:B------:R-:W-:Y:S01]  /*8f50*/  LDSM.16.MT88.4 R124, [R210+0x1c80] ;  /* 0x001c8000d27c783b */ /* 0x000fe20000004200 */
[----:B------:R4:W5:Y:S01]  /*8f60*/  MUFU.EX2 R3, R0 ;  /* 0x0000000000037308 */ /* 0x0009620000000800 */
[C---:B------:R-:W-:Y:S02]  /*8f70*/  FMUL.FTZ R34, R100.reuse, R142 ;  /* 0x0000008e64227220 */ /* 0x040fe40000410000 */
[C---:B------:R-:W-:Y:S02]  /*8f80*/  FMUL.FTZ R35, R100.reuse, R143 ;  /* 0x0000008f64237220 */ /* 0x040fe40000410000 */
[C---:B------:R-:W-:Y:S02]  /*8f90*/  FMUL.FTZ R50, R100.reuse, R158 ;  /* 0x0000009e64327220 */ /* 0x040fe40000410000 */
[----:B------:R-:W-:Y:S01]  /*8fa0*/  LDSM.16.MT88.4 R140, [R210+0x2080] ;  /* 0x00208000d28c783b */ /* 0x000fe20000004200 */
[C---:B------:R-:W-:Y:S02]  /*8fb0*/  FMUL.FTZ R51, R100.reuse, R159 ;  /* 0x0000009f64337220 */ /* 0x040fe40000410000 */
[C---:B------:R-:W-:Y:S02]  /*8fc0*/  FMUL.FTZ R54, R100.reuse, R54 ;  /* 0x0000003664367220 */ /* 0x040fe40000410000 */
[C---:B------:R-:W-:Y:S02]  /*8fd0*/  FMUL.FTZ R55, R100.reuse, R55 ;  /* 0x0000003764377220 */ /* 0x040fe40000410000 */
[----:B--2---:R-:W-:Y:S01]  /*8fe0*/  FMUL.FTZ R5, R101, R113 ;  /* 0x0000007165057220 */ /* 0x004fe20000410000 */
[----:B---3--:R-:W-:Y:S01]  /*8ff0*/  F2FP.BF16.PACK_AB R113, R237, R236 ;  /* 0x000000eced71723e */ /* 0x008fe200000010ff */
[C---:B------:R-:W-:Y:S02]  /*9000*/  FMUL.FTZ R66, R100.reuse, R66 ;  /* 0x0000004264427220 */ /* 0x040fe40000410000 */
[C---:B------:R-:W-:Y:S02]  /*9010*/  FMUL.FTZ R67, R100.reuse, R67 ;  /* 0x0000004364437220 */ /* 0x040fe40000410000 */
[C---:B------:R-:W-:Y:S01]  /*9020*/  FMUL.FTZ R70, R100.reuse, R70 ;  /* 0x0000004664467220 */ /* 0x040fe20000410000 */
[-C--:B-1----:R-:W-:Y:S01]  /*9030*/  HMMA.16816.F32.BF16 R4, R160, R20.reuse, R4 ;  /* 0x00000014a004723c */ /* 0x082fe20000041804 */
[----:B------:R-:W-:Y:S02]  /*9040*/  FMUL.FTZ R71, R100, R71 ;  /* 0x0000004764477220 */ /* 0x000fe40000410000 */
[----:B----4-:R-:W-:Y:S02]  /*9050*/  FFMA.FTZ R0, R10, c[0x0][0x2d0], -R165 ;  /* 0x0000b4000a007a23 */ /* 0x010fe400000108a5 */
[C---:B-----5:R-:W-:Y:S02]  /*9060*/  FMUL.FTZ R8, R3.reuse, R116 ;  /* 0x0000007403087220 */ /* 0x060fe40000410000 */
[----:B------:R-:W1:Y:S01]  /*9070*/  MUFU.EX2 R239, R0 ;  /* 0x0000000000ef7308 */ /* 0x000e620000000800 */
[C---:B------:R-:W-:Y:S04]  /*9080*/  FMUL.FTZ R9, R3.reuse, R117 ;  /* 0x0000007503097220 */ /* 0x040fe80000410000 */
[C---:B------:R-:W-:Y:S02]  /*9090*/  FMUL.FTZ R12, R3.reuse, R120 ;  /* 0x00000078030c7220 */ /* 0x040fe40000410000 */
        /* <DEDUP_REMOVED lines=8> */
[----:B------:R-:W-:Y:S01]  /*9120*/  FMUL.FTZ R57, R3, R57 ;  /* 0x0000003903397220 */ /* 0x000fe20000410000 */
[----:B-1----:R-:W-:Y:S01]  /*9130*/  F2FP.BF16.PACK_AB R115, R239, R238 ;  /* 0x000000eeef73723e */ /* 0x002fe200000010ff */
[----:B------:R-:W-:Y:S02]  /*9140*/  FADD.FTZ R0, -R2, R108 ;  /* 0x0000006c02007221 */ /* 0x000fe40000010100 */
[--C-:B------:R-:W-:Y:S02]  /*9150*/  FFMA.FTZ R2, R40, c[0x0][0x2d0], -R110.reuse ;  /* 0x0000b40028027a23 */ /* 0x100fe4000001086e */
[----:B------:R-:W-:Y:S02]  /*9160*/  FMUL.FTZ R0, R0, c[0x0][0x2d0] ;  /* 0x0000b40000007a20 */ /* 0x000fe40000410000 */
[----:B------:R1:W-:Y:S01]  /*9170*/  MUFU.EX2 R235, R2 ;  /* 0x0000000200eb7308 */ /* 0x0003e20000000800 */
[C---:B------:R-:W-:Y:S02]  /*9180*/  FMUL.FTZ R40, R3.reuse, R148 ;  /* 0x0000009403287220 */ /* 0x040fe40000410000 */
[C---:B------:R-:W-:Y:S02]  /*9190*/  FMUL.FTZ R60, R3.reuse, R60 ;  /* 0x0000003c033c7220 */ /* 0x040fe40000410000 */
[C---:B------:R-:W-:Y:S02]  /*91a0*/  FMUL.FTZ R61, R3.reuse, R61 ;  /* 0x0000003d033d7220 */ /* 0x040fe40000410000 */
[C---:B------:R-:W-:Y:S02]  /*91b0*/  FMUL.FTZ R72, R3.reuse, R72 ;  /* 0x0000004803487220 */ /* 0x040fe40000410000 */
[C---:B------:R-:W-:Y:S01]  /*91c0*/  FMUL.FTZ R73, R3.reuse, R73 ;  /* 0x0000004903497220 */ /* 0x040fe20000410000 */
[----:B------:R-:W2:Y:S01]  /*91d0*/  MUFU.EX2 R0, R0 ;  /* 0x0000000000007308 */ /* 0x000ea20000000800 */
[C---:B------:R-:W-:Y:S02]  /*91e0*/  FMUL.FTZ R76, R3.reuse, R76 ;  /* 0x0000004c034c7220 */ /* 0x040fe40000410000 */
[----:B------:R-:W-:Y:S02]  /*91f0*/  FMUL.FTZ R77, R3, R77 ;  /* 0x0000004d034d7220 */ /* 0x000fe40000410000 */
[C---:B------:R-:W-:Y:S02]  /*9200*/  FMUL.FTZ R82, R100.reuse, R82 ;  /* 0x0000005264527220 */ /* 0x040fe40000410000 */
[C---:B------:R-:W-:Y:S02]  /*9210*/  FMUL.FTZ R83, R100.reuse, R83 ;  /* 0x0000005364537220 */ /* 0x040fe40000410000 */
[C---:B------:R-:W-:Y:S02]  /*9220*/  FMUL.FTZ R98, R100.reuse, R98 ;  /* 0x0000006264627220 */ /* 0x040fe40000410000 */
[C---:B------:R-:W-:Y:S02]  /*9230*/  FMUL.FTZ R99, R100.reuse, R99 ;  /* 0x0000006364637220 */ /* 0x040fe40000410000 */
[----:B------:R-:W-:Y:S02]  /*9240*/  FMUL.FTZ R85, R101, R85 ;  /* 0x0000005565557220 */ /* 0x000fe40000410000 */
[--C-:B-1----:R-:W-:Y:S02]  /*9250*/  FFMA.FTZ R2, R41, c[0x0][0x2d0], -R110.reuse ;  /* 0x0000b40029027a23 */ /* 0x102fe4000001086e */
[----:B------:R-:W-:Y:S02]  /*9260*/  FMUL.FTZ R41, R3, R149 ;  /* 0x0000009503297220 */ /* 0x000fe40000410000 */
[----:B------:R1:W3:Y:S01]  /*9270*/  MUFU.EX2 R234, R2 ;  /* 0x0000000200ea7308 */ /* 0x0002e20000000800 */
[C---:B------:R-:W-:Y:S02]  /*9280*/  FMUL.FTZ R86, R100.reuse, R86 ;  /* 0x0000005664567220 */ /* 0x040fe40000410000 */
[----:B------:R-:W-:Y:S02]  /*9290*/  FMUL.FTZ R87, R100, R87 ;  /* 0x0000005764577220 */ /* 0x000fe40000410000 */
[C---:B--2---:R-:W-:Y:S02]  /*92a0*/  FMUL.FTZ R10, R0.reuse, R118 ;  /* 0x00000076000a7220 */ /* 0x044fe40000410000 */
[C---:B------:R-:W-:Y:S02]  /*92b0*/  FMUL.FTZ R11, R0.reuse, R119 ;  /* 0x00000077000b7220 */ /* 0x040fe40000410000 */
[----:B------:R-:W2:Y:S01]  /*92c0*/  LDSM.16.MT88.4 R116, [R209+0x2480] ;  /* 0x00248000d174783b */ /* 0x000ea20000004200 */
[C---:B------:R-:W-:Y:S02]  /*92d0*/  FMUL.FTZ R14, R0.reuse, R122 ;  /* 0x0000007a000e7220 */ /* 0x040fe40000410000 */
[C---:B------:R-:W-:Y:S02]  /*92e0*/  FMUL.FTZ R15, R0.reuse, R123 ;  /* 0x0000007b000f7220 */ /* 0x040fe40000410000 */
[C---:B------:R-:W-:Y:S01]  /*92f0*/  HMMA.16816.F32.BF16 R8, R112.reuse, R20, R8 ;  /* 0x000000147008723c */ /* 0x040fe20000041808 */
[C---:B------:R-:W-:Y:S02]  /*9300*/  FMUL.FTZ R26, R0.reuse, R134 ;  /* 0x00000086001a7220 */ /* 0x040fe40000410000 */
[----:B------:R-:W4:Y:S01]  /*9310*/  LDSM.16.MT88.4 R120, [R210+0x2480] ;  /* 0x00248000d278783b */ /* 0x000f220000004200 */
[C---:B------:R-:W-:Y:S02]  /*9320*/  FMUL.FTZ R27, R0.reuse, R135 ;  /* 0x00000087001b7220 */ /* 0x040fe40000410000 */
[----:B------:R-:W-:Y:S02]  /*9330*/  FMUL.FTZ R42, R0, R150 ;  /* 0x00000096002a7220 */ /* 0x000fe40000410000 */
[-C--:B------:R-:W-:Y:S01]  /*9340*/  HMMA.16816.F32.BF16 R12, R112, R22.reuse, R12 ;  /* 0x00000016700c723c */ /* 0x080fe2000004180c */
[C---:B------:R-:W-:Y:S02]  /*9350*/  FMUL.FTZ R20, R101.reuse, R128 ;  /* 0x0000008065147220 */ /* 0x040fe40000410000 */
[----:B------:R-:W-:Y:S01]  /*9360*/  LDSM.16.MT88.4 R132, [R209+0x2080] ;  /* 0x00208000d184783b */ /* 0x000fe20000004200 */
[--C-:B-1----:R-:W-:Y:S02]  /*9370*/  FFMA.FTZ R2, R46, c[0x0][0x2d0], -R111.reuse ;  /* 0x0000b4002e027a23 */ /* 0x102fe4000001086f */
[C---:B------:R-:W-:Y:S02]  /*9380*/  FMUL.FTZ R21, R101.reuse, R129 ;  /* 0x0000008165157220 */ /* 0x040fe40000410000 */
[C---:B------:R-:W-:Y:S01]  /*9390*/  HMMA.16816.F32.BF16 R16, R160.reuse, R22, R16 ;  /* 0x00000016a010723c */ /* 0x040fe20000041810 */
[----:B------:R1:W-:Y:S03]  /*93a0*/  MUFU.EX2 R233, R2 ;  /* 0x0000000200e97308 */ /* 0x0003e60000000800 */
[C---:B------:R-:W-:Y:S02]  /*93b0*/  FMUL.FTZ R30, R0.reuse, R138 ;  /* 0x0000008a001e7220 */ /* 0x040fe40000410000 */
[----:B------:R-:W-:Y:S02]  /*93c0*/  FMUL.FTZ R31, R0, R139 ;  /* 0x0000008b001f7220 */ /* 0x000fe40000410000 */
[C---:B------:R-:W-:Y:S04]  /*93d0*/  FMUL.FTZ R22, R100.reuse, R130 ;  /* 0x0000008264167220 */ /* 0x040fe80000410000 */
[----:B------:R-:W-:Y:S02]  /*93e0*/  FMUL.FTZ R23, R100, R131 ;  /* 0x0000008364177220 */ /* 0x000fe40000410000 */
[----:B------:R-:W-:Y:S01]  /*93f0*/  LDSM.16.MT88.4 R128, [R209+0x2880] ;  /* 0x00288000d180783b */ /* 0x000fe20000004200 */
[C---:B------:R-:W-:Y:S02]  /*9400*/  FMUL.FTZ R43, R0.reuse, R151 ;  /* 0x00000097002b7220 */ /* 0x040fe40000410000 */
[C---:B------:R-:W-:Y:S02]  /*9410*/  FMUL.FTZ R46, R0.reuse, R154 ;  /* 0x0000009a002e7220 */ /* 0x040fe40000410000 */
[-C--:B------:R-:W-:Y:S01]  /*9420*/  HMMA.16816.F32.BF16 R20, R160, R36.reuse, R20 ;  /* 0x00000024a014723c */ /* 0x080fe20000041814 */
[C---:B------:R-:W-:Y:S02]  /*9430*/  FMUL.FTZ R47, R0.reuse, R155 ;  /* 0x0000009b002f7220 */ /* 0x040fe40000410000 */
[C---:B------:R-:W-:Y:S02]  /*9440*/  FMUL.FTZ R58, R0.reuse, R58 ;  /* 0x0000003a003a7220 */ /* 0x040fe40000410000 */
[----:B------:R-:W-:Y:S02]  /*9450*/  FMUL.FTZ R59, R0, R59 ;  /* 0x0000003b003b7220 */ /* 0x000fe40000410000 */
[--C-:B-1----:R-:W-:Y:S01]  /*9460*/  FFMA.FTZ R2, R48, c[0x0][0x2d0], -R111.reuse ;  /* 0x0000b40030027a23 */ /* 0x102fe2000001086f */
[C---:B------:R-:W-:Y:S01]  /*9470*/  HMMA.16816.F32.BF16 R24, R112.reuse, R36, R24 ;  /* 0x000000247018723c */ /* 0x040fe20000041818 */
[C---:B------:R-:W-:Y:S02]  /*9480*/  FMUL.FTZ R48, R101.reuse, R156 ;  /* 0x0000009c65307220 */ /* 0x040fe40000410000 */
[----:B------:R1:W5:Y:S01]  /*9490*/  MUFU.EX2 R224, R2 ;  /* 0x0000000200e07308 */ /* 0x0003620000000800 */
[----:B------:R-:W-:Y:S01]  /*94a0*/  LDSM.16.MT88.4 R156, [R209+0x2c80] ;  /* 0x002c8000d19c783b */ /* 0x000fe20000004200 */
[C---:B------:R-:W-:Y:S02]  /*94b0*/  FMUL.FTZ R62, R0.reuse, R62 ;  /* 0x0000003e003e7220 */ /* 0x040fe40000410000 */
[C---:B------:R-:W-:Y:S01]  /*94c0*/  FMUL.FTZ R36, R101.reuse, R144 ;  /* 0x0000009065247220 */ /* 0x040fe20000410000 */
[-C--:B------:R-:W-:Y:S01]  /*94d0*/  HMMA.16816.F32.BF16 R28, R112, R38.reuse, R28 ;  /* 0x00000026701c723c */ /* 0x080fe2000004181c */
[----:B------:R-:W-:Y:S03]  /*94e0*/  FMUL.FTZ R37, R101, R145 ;  /* 0x0000009165257220 */ /* 0x000fe60000410000 */
[C---:B------:R-:W-:Y:S02]  /*94f0*/  FMUL.FTZ R63, R0.reuse, R63 ;  /* 0x0000003f003f7220 */ /* 0x040fe40000410000 */
[C---:B------:R-:W-:Y:S02]  /*9500*/  FMUL.FTZ R74, R0.reuse, R74 ;  /* 0x0000004a004a7220 */ /* 0x040fe40000410000 */
[C---:B------:R-:W-:Y:S01]  /*9510*/  HMMA.16816.F32.BF16 R32, R160.reuse, R38, R32 ;  /* 0x00000026a020723c */ /* 0x040fe20000041820 */
[C---:B------:R-:W-:Y:S03]  /*9520*/  FMUL.FTZ R75, R0.reuse, R75 ;  /* 0x0000004b004b7220 */ /* 0x040fe60000410000 */
[C---:B------:R-:W-:Y:S02]  /*9530*/  FMUL.FTZ R78, R0.reuse, R78 ;  /* 0x0000004e004e7220 */ /* 0x040fe40000410000 */
[----:B------:R-:W-:Y:S02]  /*9540*/  FMUL.FTZ R79, R0, R79 ;  /* 0x0000004f004f7220 */ /* 0x000fe40000410000 */
[----:B------:R-:W-:Y:S04]  /*9550*/  FMUL.FTZ R38, R100, R146 ;  /* 0x0000009264267220 */ /* 0x000fe80000410000 */
[--C-:B-1----:R-:W-:Y:S02]  /*9560*/  FFMA.FTZ R2, R166, c[0x0][0x2d0], -R110.reuse ;  /* 0x0000b400a6027a23 */ /* 0x102fe4000001086e */
[----:B------:R-:W-:Y:S02]  /*9570*/  FMUL.FTZ R39, R100, R147 ;  /* 0x0000009364277220 */ /* 0x000fe40000410000 */
[----:B------:R1:W-:Y:S01]  /*9580*/  MUFU.EX2 R207, R2 ;  /* 0x0000000200cf7308 */ /* 0x0003e20000000800 */
[C---:B------:R-:W-:Y:S02]  /*9590*/  FMUL.FTZ R88, R3.reuse, R88 ;  /* 0x0000005803587220 */ /* 0x040fe40000410000 */
[C---:B------:R-:W-:Y:S02]  /*95a0*/  FMUL.FTZ R89, R3.reuse, R89 ;  /* 0x0000005903597220 */ /* 0x040fe40000410000 */
[-C--:B--2---:R-:W-:Y:S01]  /*95b0*/  HMMA.16816.F32.BF16 R36, R160, R116.reuse, R36 ;  /* 0x00000074a024723c */ /* 0x084fe20000041824 */
[C---:B------:R-:W-:Y:S02]  /*95c0*/  FMUL.FTZ R90, R0.reuse, R90 ;  /* 0x0000005a005a7220 */ /* 0x040fe40000410000 */
[C---:B------:R-:W-:Y:S02]  /*95d0*/  FMUL.FTZ R91, R0.reuse, R91 ;  /* 0x0000005b005b7220 */ /* 0x040fe40000410000 */
[C---:B------:R-:W-:Y:S02]  /*95e0*/  FMUL.FTZ R92, R3.reuse, R92 ;  /* 0x0000005c035c7220 */ /* 0x040fe40000410000 */
[----:B------:R-:W-:Y:S01]  /*95f0*/  FMUL.FTZ R93, R3, R93 ;  /* 0x0000005d035d7220 */ /* 0x000fe20000410000 */
[C---:B------:R-:W-:Y:S01]  /*9600*/  HMMA.16816.F32.BF16 R40, R112.reuse, R116, R40 ;  /* 0x000000747028723c */ /* 0x040fe20000041828 */
[C---:B------:R-:W-:Y:S03]  /*9610*/  FMUL.FTZ R94, R0.reuse, R94 ;  /* 0x0000005e005e7220 */ /* 0x040fe60000410000 */
[----:B------:R-:W-:Y:S04]  /*9620*/  FMUL.FTZ R95, R0, R95 ;  /* 0x0000005f005f7220 */ /* 0x000fe80000410000 */
[-C--:B------:R-:W-:Y:S01]  /*9630*/  HMMA.16816.F32.BF16 R44, R112, R118.reuse, R44 ;  /* 0x00000076702c723c */ /* 0x080fe2000004182c */
[----:B-1----:R-:W-:Y:S07]  /*9640*/  FFMA.FTZ R2, R167, c[0x0][0x2d0], -R110 ;  /* 0x0000b400a7027a23 */ /* 0x002fee000001086e */
[C---:B------:R-:W-:Y:S01]  /*9650*/  HMMA.16816.F32.BF16 R48, R160.reuse, R118, R48 ;  /* 0x00000076a030723c */ /* 0x040fe20000041830 */
[----:B------:R1:W2:Y:S01]  /*9660*/  MUFU.EX2 R206, R2 ;  /* 0x0000000200ce7308 */ /* 0x0002a20000000800 */
[----:B------:R-:W2:Y:S06]  /*9670*/  LDSM.16.MT88.4 R116, [R209+0x3080] ;  /* 0x00308000d174783b */ /* 0x000eac0000004200 */
[-C--:B----4-:R-:W-:Y:S08]  /*9680*/  HMMA.16816.F32.BF16 R52, R160, R120.reuse, R52 ;  /* 0x00000078a034723c */ /* 0x090ff00000041834 */
[C---:B------:R-:W-:Y:S08]  /*9690*/  HMMA.16816.F32.BF16 R56, R112.reuse, R120, R56 ;  /* 0x000000787038723c */ /* 0x040ff00000041838 */
[-C--:B------:R-:W-:Y:S01]  /*96a0*/  HMMA.16816.F32.BF16 R60, R112, R122.reuse, R60 ;  /* 0x0000007a703c723c */ /* 0x080fe2000004183c */
[--C-:B-1----:R-:W-:Y:S04]  /*96b0*/  FFMA.FTZ R2, R168, c[0x0][0x2d0], -R111.reuse ;  /* 0x0000b400a8027a23 */ /* 0x102fe8000001086f */
[----:B------:R1:W-:Y:S03]  /*96c0*/  MUFU.EX2 R205, R2 ;  /* 0x0000000200cd7308 */ /* 0x0003e60000000800 */
[C---:B------:R-:W-:Y:S01]  /*96d0*/  HMMA.16816.F32.BF16 R64, R160.reuse, R122, R64 ;  /* 0x0000007aa040723c */ /* 0x040fe20000041840 */
[----:B------:R-:W4:Y:S07]  /*96e0*/  LDSM.16.MT88.4 R120, [R210+0x3080] ;  /* 0x00308000d278783b */ /* 0x000f2e0000004200 */
[-C--:B--2---:R-:W-:Y:S08]  /*96f0*/  HMMA.16816.F32.BF16 R68, R160, R116.reuse, R68 ;  /* 0x00000074a044723c */ /* 0x084ff00000041844 */
[C---:B------:R-:W-:Y:S01]  /*9700*/  HMMA.16816.F32.BF16 R72, R112.reuse, R116, R72 ;  /* 0x000000747048723c */ /* 0x040fe20000041848 */
[----:B-1----:R-:W-:Y:S07]  /*9710*/  FFMA.FTZ R2, R170, c[0x0][0x2d0], -R111 ;  /* 0x0000b400aa027a23 */ /* 0x002fee000001086f */
[-C--:B------:R-:W-:Y:S01]  /*9720*/  HMMA.16816.F32.BF16 R76, R112, R118.reuse, R76 ;  /* 0x00000076704c723c */ /* 0x080fe2000004184c */
[----:B------:R1:W2:Y:S07]  /*9730*/  MUFU.EX2 R204, R2 ;  /* 0x0000000200cc7308 */ /* 0x0002ae0000000800 */
[C---:B------:R-:W-:Y:S01]  /*9740*/  HMMA.16816.F32.BF16 R80, R160.reuse, R118, R80 ;  /* 0x00000076a050723c */ /* 0x040fe20000041850 */
[----:B------:R-:W2:Y:S07]  /*9750*/  LDSM.16.MT88.4 R116, [R209+0x1c80] ;  /* 0x001c8000d174783b */ /* 0x000eae0000004200 */
[-C--:B----4-:R-:W-:Y:S08]  /*9760*/  HMMA.16816.F32.BF16 R84, R160, R120.reuse, R84 ;  /* 0x00000078a054723c */ /* 0x090ff00000041854 */
[C---:B------:R-:W-:Y:S01]  /*9770*/  HMMA.16816.F32.BF16 R88, R112.reuse, R120, R88 ;  /* 0x000000787058723c */ /* 0x040fe20000041858 */
[--C-:B-1----:R-:W-:Y:S04]  /*9780*/  FFMA.FTZ R2, R169, c[0x0][0x2d0], -R164.reuse ;  /* 0x0000b400a9027a23 */ /* 0x102fe800000108a4 */
[----:B------:R1:W-:Y:S03]  /*9790*/  MUFU.EX2 R203, R2 ;  /* 0x0000000200cb7308 */ /* 0x0003e60000000800 */
[-C--:B------:R-:W-:Y:S07]  /*97a0*/  HMMA.16816.F32.BF16 R92, R112, R122.reuse, R92 ;  /* 0x0000007a705c723c */ /* 0x080fee000004185c */
[----:B---3--:R-:W-:Y:S01]  /*97b0*/  F2FP.BF16.PACK_AB R112, R234, R235 ;  /* 0x000000ebea70723e */ /* 0x008fe200000010ff */
[----:B------:R-:W-:Y:S01]  /*97c0*/  HMMA.16816.F32.BF16 R96, R160, R122, R96 ;  /* 0x0000007aa060723c */ /* 0x000fe20000041860 */
[----:B-----5:R-:W-:Y:S03]  /*97d0*/  F2FP.BF16.PACK_AB R113, R224, R233 ;  /* 0x000000e9e071723e */ /* 0x020fe600000010ff */
[----:B------:R-:W-:Y:S02]  /*97e0*/  F2FP.BF16.PACK_AB R114, R206, R207 ;  /* 0x000000cfce72723e */ /* 0x000fe400000010ff */
[----:B--2---:R-:W-:Y:S07]  /*97f0*/  F2FP.BF16.PACK_AB R115, R204, R205 ;  /* 0x000000cdcc73723e */ /* 0x004fee00000010ff */
[-C--:B------:R-:W-:Y:S01]  /*9800*/  HMMA.16816.F32.BF16 R4, R112, R116.reuse, R4 ;  /* 0x000000747004723c */ /* 0x080fe20000041804 */
[--C-:B-1----:R-:W-:Y:S02]  /*9810*/  FFMA.FTZ R2, R171, c[0x0][0x2d0], -R164.reuse ;  /* 0x0000b400ab027a23 */ /* 0x102fe400000108a4 */
[----:B------:R-:W-:Y:S02]  /*9820*/  LDSM.16.MT88.4 R168, [R209+0x3880] ;  /* 0x00388000d1a8783b */ /* 0x000fe40000004200 */
[----:B------:R1:W2:Y:S02]  /*9830*/  MUFU.EX2 R202, R2 ;  /* 0x0000000200ca7308 */ /* 0x0002a40000000800 */
[--C-:B-1----:R-:W-:Y:S01]  /*9840*/  FFMA.FTZ R2, R173, c[0x0][0x2d0], -R164.reuse ;  /* 0x0000b400ad027a23 */ /* 0x102fe200000108a4 */
[----:B--2---:R-:W-:Y:S07]  /*9850*/  F2FP.BF16.PACK_AB R120, R202, R203 ;  /* 0x000000cbca78723e */ /* 0x004fee00000010ff */
[----:B------:R1:W-:Y:S02]  /*9860*/  MUFU.EX2 R201, R2 ;  /* 0x0000000200c97308 */ /* 0x0003e40000000800 */
[----:B-1----:R-:W-:Y:S08]  /*9870*/  FFMA.FTZ R2, R175, c[0x0][0x2d0], -R164 ;  /* 0x0000b400af027a23 */ /* 0x002ff000000108a4 */
        /* <DEDUP_REMOVED lines=13> */
[----:B------:R1:W-:Y:S01]  /*9950*/  MUFU.EX2 R198, R2 ;  /* 0x0000000200c67308 */ /* 0x0003e20000000800 */
[C---:B------:R-:W-:Y:S08]  /*9960*/  HMMA.16816.F32.BF16 R8, R120.reuse, R116, R8 ;  /* 0x000000747808723c */ /* 0x040ff00000041808 */
[-C--:B------:R-:W-:Y:S08]  /*9970*/  HMMA.16816.F32.BF16 R12, R120, R118.reuse, R12 ;  /* 0x00000076780c723c */ /* 0x080ff0000004180c */
[C---:B------:R-:W-:Y:S01]  /*9980*/  HMMA.16816.F32.BF16 R16, R112.reuse, R118, R16 ;  /* 0x000000767010723c */ /* 0x040fe20000041810 */
[----:B------:R-:W2:Y:S03]  /*9990*/  LDSM.16.MT88.4 R116, [R210+0x2880] ;  /* 0x00288000d274783b */ /* 0x000ea60000004200 */
[--C-:B-1----:R-:W-:Y:S04]  /*99a0*/  FFMA.FTZ R2, R184, c[0x0][0x2d0], -R110.reuse ;  /* 0x0000b400b8027a23 */ /* 0x102fe8000001086e */
        /* <DEDUP_REMOVED lines=8> */
[----:B------:R3:W-:Y:S03]  /*9a30*/  MUFU.EX2 R197, R2 ;  /* 0x0000000200c57308 */ /* 0x0007e60000000800 */
[-C--:B------:R-:W-:Y:S08]  /*9a40*/  HMMA.16816.F32.BF16 R36, R112, R128.reuse, R36 ;  /* 0x000000807024723c */ /* 0x080ff00000041824 */
[C---:B------:R-:W-:Y:S08]  /*9a50*/  HMMA.16816.F32.BF16 R40, R120.reuse, R128, R40 ;  /* 0x000000807828723c */ /* 0x040ff00000041828 */
[-C--:B------:R-:W-:Y:S01]  /*9a60*/  HMMA.16816.F32.BF16 R44, R120, R130.reuse, R44 ;  /* 0x00000082782c723c */ /* 0x080fe2000004182c */
[--C-:B---3--:R-:W-:Y:S07]  /*9a70*/  FFMA.FTZ R2, R181, c[0x0][0x2d0], -R111.reuse ;  /* 0x0000b400b5027a23 */ /* 0x108fee000001086f */
[C---:B------:R-:W-:Y:S01]  /*9a80*/  HMMA.16816.F32.BF16 R48, R112.reuse, R130, R48 ;  /* 0x000000827030723c */ /* 0x040fe20000041830 */
[----:B------:R3:W-:Y:S01]  /*9a90*/  MUFU.EX2 R196, R2 ;  /* 0x0000000200c47308 */ /* 0x0007e20000000800 */
[----:B------:R-:W4:Y:S06]  /*9aa0*/  LDSM.16.MT88.4 R128, [R210+0x3480] ;  /* 0x00348000d280783b */ /* 0x000f2c0000004200 */
[-C--:B--2---:R-:W-:Y:S08]  /*9ab0*/  HMMA.16816.F32.BF16 R52, R112, R116.reuse, R52 ;  /* 0x000000747034723c */ /* 0x084ff00000041834 */
[C---:B------:R-:W-:Y:S08]  /*9ac0*/  HMMA.16816.F32.BF16 R56, R120.reuse, R116, R56 ;  /* 0x000000747838723c */ /* 0x040ff00000041838 */
[-C--:B------:R-:W-:Y:S01]  /*9ad0*/  HMMA.16816.F32.BF16 R60, R120, R118.reuse, R60 ;  /* 0x00000076783c723c */ /* 0x080fe2000004183c */
[--C-:B---3--:R-:W-:Y:S03]  /*9ae0*/  FFMA.FTZ R2, R193, c[0x0][0x2d0], -R110.reuse ;  /* 0x0000b400c1027a23 */ /* 0x108fe6000001086e */
[----:B------:R-:W-:Y:S01]  /*9af0*/  FFMA.FTZ R110, R194, c[0x0][0x2d0], -R110 ;  /* 0x0000b400c26e7a23 */ /* 0x000fe2000001086e */
[----:B------:R2:W-:Y:S01]  /*9b00*/  MUFU.EX2 R195, R2 ;  /* 0x0000000200c37308 */ /* 0x0005e20000000800 */
[----:B------:R-:W3:Y:S02]  /*9b10*/  LDL.LU R194, [R1+0x10] ;  /* 0x0000100001c27983 */ /* 0x000ee40000300800 */
[C---:B------:R-:W-:Y:S07]  /*9b20*/  HMMA.16816.F32.BF16 R64, R112.reuse, R118, R64 ;  /* 0x000000767040723c */ /* 0x040fee0000041840 */
[----:B------:R-:W5:Y:S01]  /*9b30*/  MUFU.EX2 R193, R110 ;  /* 0x0000006e00c17308 */ /* 0x000f620000000800 */
[-C--:B-1----:R-:W-:Y:S08]  /*9b40*/  HMMA.16816.F32.BF16 R68, R112, R124.reuse, R68 ;  /* 0x0000007c7044723c */ /* 0x082ff00000041844 */
[C---:B------:R-:W-:Y:S01]  /*9b50*/  HMMA.16816.F32.BF16 R72, R120.reuse, R124, R72 ;  /* 0x0000007c7848723c */ /* 0x040fe20000041848 */
[--C-:B--2---:R-:W-:Y:S02]  /*9b60*/  FFMA.FTZ R2, R189, c[0x0][0x2d0], -R111.reuse ;  /* 0x0000b400bd027a23 */ /* 0x104fe4000001086f */
[----:B------:R-:W2:Y:S05]  /*9b70*/  LDL.LU R189, [R1+0xc] ;  /* 0x00000c0001bd7983 */ /* 0x000eaa0000300800 */
[-C--:B------:R-:W-:Y:S01]  /*9b80*/  HMMA.16816.F32.BF16 R76, R120, R126.reuse, R76 ;  /* 0x0000007e784c723c */ /* 0x080fe2000004184c */
[----:B------:R1:W-:Y:S03]  /*9b90*/  MUFU.EX2 R184, R2 ;  /* 0x0000000200b87308 */ /* 0x0003e60000000800 */
[----:B------:R-:W-:Y:S02]  /*9ba0*/  FFMA.FTZ R111, R191, c[0x0][0x2d0], -R111 ;  /* 0x0000b400bf6f7a23 */ /* 0x000fe4000001086f */
[----:B------:R-:W3:Y:S01]  /*9bb0*/  LDL.LU R191, [R1+0x4] ;  /* 0x0000040001bf7983 */ /* 0x000ee20000300800 */
[----:B-----5:R-:W-:Y:S01]  /*9bc0*/  F2FP.BF16.PACK_AB R110, R193, R195 ;  /* 0x000000c3c16e723e */ /* 0x020fe200000010ff */
[C---:B------:R-:W-:Y:S03]  /*9bd0*/  HMMA.16816.F32.BF16 R80, R112.reuse, R126, R80 ;  /* 0x0000007e7050723c */ /* 0x040fe60000041850 */
[----:B------:R-:W5:Y:S05]  /*9be0*/  MUFU.EX2 R182, R111 ;  /* 0x0000006f00b67308 */ /* 0x000f6a0000000800 */
[-C--:B----4-:R-:W-:Y:S08]  /*9bf0*/  HMMA.16816.F32.BF16 R84, R112, R128.reuse, R84 ;  /* 0x000000807054723c */ /* 0x090ff00000041854 */
[C---:B------:R-:W-:Y:S01]  /*9c00*/  HMMA.16816.F32.BF16 R88, R120.reuse, R128, R88 ;  /* 0x000000807858723c */ /* 0x040fe20000041858 */
[--C-:B-1----:R-:W-:Y:S02]  /*9c10*/  FFMA.FTZ R2, R186, c[0x0][0x2d0], -R164.reuse ;  /* 0x0000b400ba027a23 */ /* 0x102fe400000108a4 */
[----:B------:R-:W4:Y:S02]  /*9c20*/  LDL.LU R186, [R1+0x8] ;  /* 0x0000080001ba7983 */ /* 0x000f240000300800 */
[----:B------:R1:W-:Y:S03]  /*9c30*/  MUFU.EX2 R181, R2 ;  /* 0x0000000200b57308 */ /* 0x0003e60000000800 */
[-C--:B------:R-:W-:Y:S01]  /*9c40*/  HMMA.16816.F32.BF16 R92, R120, R130.reuse, R92 ;  /* 0x00000082785c723c */ /* 0x080fe2000004185c */
[----:B-----5:R-:W-:Y:S07]  /*9c50*/  F2FP.BF16.PACK_AB R111, R182, R184 ;  /* 0x000000b8b66f723e */ /* 0x020fee00000010ff */
[----:B------:R-:W-:Y:S01]  /*9c60*/  HMMA.16816.F32.BF16 R96, R112, R130, R96 ;  /* 0x000000827060723c */ /* 0x000fe20000041860 */
[--C-:B-1----:R-:W-:Y:S04]  /*9c70*/  FFMA.FTZ R2, R187, c[0x0][0x2d0], -R164.reuse ;  /* 0x0000b400bb027a23 */ /* 0x102fe800000108a4 */
[----:B------:R1:W5:Y:S02]  /*9c80*/  MUFU.EX2 R179, R2 ;  /* 0x0000000200b37308 */ /* 0x0003640000000800 */
[--C-:B-1----:R-:W-:Y:S01]  /*9c90*/  FFMA.FTZ R2, R190, c[0x0][0x2d0], -R164.reuse ;  /* 0x0000b400be027a23 */ /* 0x102fe200000108a4 */
[----:B-----5:R-:W-:Y:S01]  /*9ca0*/  F2FP.BF16.PACK_AB R160, R179, R181 ;  /* 0x000000b5b3a0723e */ /* 0x020fe200000010ff */
[----:B------:R-:W-:Y:S06]  /*9cb0*/  FFMA.FTZ R164, R192, c[0x0][0x2d0], -R164 ;  /* 0x0000b400c0a47a23 */ /* 0x000fec00000108a4 */
[----:B------:R1:W-:Y:S10]  /*9cc0*/  MUFU.EX2 R180, R2 ;  /* 0x0000000200b47308 */ /* 0x0003f40000000800 */
[----:B------:R-:W5:Y:S01]  /*9cd0*/  MUFU.EX2 R178, R164 ;  /* 0x000000a400b27308 */ /* 0x000f620000000800 */
[--C-:B-1----:R-:W-:Y:S09]  /*9ce0*/  FFMA.FTZ R2, R183, c[0x0][0x2d0], -R165.reuse ;  /* 0x0000b400b7027a23 */ /* 0x102ff200000108a5 */
[----:B------:R1:W-:Y:S01]  /*9cf0*/  MUFU.EX2 R173, R2 ;  /* 0x0000000200ad7308 */ /* 0x0003e20000000800 */
[----:B-----5:R-:W-:Y:S01]  /*9d00*/  F2FP.BF16.PACK_AB R162, R178, R180 ;  /* 0x000000b4b2a2723e */ /* 0x020fe200000010ff */
[--C-:B-1----:R-:W-:Y:S08]  /*9d10*/  FFMA.FTZ R2, R185, c[0x0][0x2d0], -R165.reuse ;  /* 0x0000b400b9027a23 */ /* 0x102ff000000108a5 */
[----:B------:R1:W5:Y:S02]  /*9d20*/  MUFU.EX2 R172, R2 ;  /* 0x0000000200ac7308 */ /* 0x0003640000000800 */
[--C-:B-1----:R-:W-:Y:S01]  /*9d30*/  FFMA.FTZ R2, R188, c[0x0][0x2d0], -R165.reuse ;  /* 0x0000b400bc027a23 */ /* 0x102fe200000108a5 */
[----:B-----5:R-:W-:Y:S01]  /*9d40*/  F2FP.BF16.PACK_AB R161, R172, R173 ;  /* 0x000000adaca1723e */ /* 0x020fe200000010ff */
[----:B------:R-:W-:Y:S01]  /*9d50*/  FFMA.FTZ R165, R109, c[0x0][0x2d0], -R165 ;  /* 0x0000b4006da57a23 */ /* 0x000fe200000108a5 */
[----:B------:R-:W-:Y:S05]  /*9d60*/  F2FP.BF16.PACK_AB R109, R196, R197 ;  /* 0x000000c5c46d723e */ /* 0x000fea00000010ff */
[----:B------:R-:W-:Y:S02]  /*9d70*/  MUFU.EX2 R107, R2 ;  /* 0x00000002006b7308 */ /* 0x000fe40000000800 */
[-C--:B------:R-:W-:Y:S01]  /*9d80*/  HMMA.16816.F32.BF16 R112, R108, R132.reuse, R4 ;  /* 0x000000846c70723c */ /* 0x080fe20000041804 */
[----:B------:R-:W-:Y:S07]  /*9d90*/  LDSM.16.MT88.4 R4, [R210+0x3880] ;  /* 0x00388000d204783b */ /* 0x000fee0000004200 */
[----:B------:R-:W1:Y:S04]  /*9da0*/  MUFU.EX2 R103, R165 ;  /* 0x000000a500677308 */ /* 0x000e680000000800 */
[----:B-1----:R-:W-:Y:S01]  /*9db0*/  F2FP.BF16.PACK_AB R163, R103, R107 ;  /* 0x0000006b67a3723e */ /* 0x002fe200000010ff */
[----:B------:R-:W1:Y:S06]  /*9dc0*/  LDSM.16.MT88.4 R164, [R210+0x2c80] ;  /* 0x002c8000d2a4783b */ /* 0x000e6c0000004200 */
        /* <DEDUP_REMOVED lines=11> */
[-C--:B-1----:R-:W-:Y:S01]  /*9e80*/  HMMA.16816.F32.BF16 R52, R108, R164.reuse, R52 ;  /* 0x000000a46c34723c */ /* 0x082fe20000041834 */
[----:B--2---:R-:W-:Y:S04]  /*9e90*/  FFMA.FTZ R3, R3, R189, R240 ;  /* 0x000000bd03037223 */ /* 0x004fe800000100f0 */
[----:B------:R-:W-:Y:S02]  /*9ea0*/  FADD.FTZ R3, R241, R3 ;  /* 0x00000003f1037221 */ /* 0x000fe40000010000 */
[----:B---3--:R-:W-:Y:S01]  /*9eb0*/  FFMA.FTZ R100, R100, R191, R244 ;  /* 0x000000bf64647223 */ /* 0x008fe200000100f4 */
[C---:B------:R-:W-:Y:S04]  /*9ec0*/  HMMA.16816.F32.BF16 R56, R160.reuse, R164, R56 ;  /* 0x000000a4a038723c */ /* 0x040fe80000041838 */
[----:B------:R-:W-:Y:S02]  /*9ed0*/  FADD.FTZ R100, R245, R100 ;  /* 0x00000064f5647221 */ /* 0x000fe40000010000 */
[----:B------:R-:W-:Y:S02]  /*9ee0*/  FADD.FTZ R8, R242, R3 ;  /* 0x00000003f2087221 */ /* 0x000fe40000010000 */
[----:B------:R-:W-:Y:S01]  /*9ef0*/  FFMA.FTZ R3, R0, R194, R236 ;  /* 0x000000c200037223 */ /* 0x000fe200000100ec */
[-C--:B------:R-:W-:Y:S03]  /*9f00*/  HMMA.16816.F32.BF16 R60, R160, R166.reuse, R60 ;  /* 0x000000a6a03c723c */ /* 0x080fe6000004183c */
[----:B------:R-:W-:Y:S02]  /*9f10*/  FADD.FTZ R100, R246, R100 ;  /* 0x00000064f6647221 */ /* 0x000fe40000010000 */
[----:B------:R-:W-:Y:S02]  /*9f20*/  FADD.FTZ R3, R237, R3 ;  /* 0x00000003ed037221 */ /* 0x000fe40000010000 */
[----:B------:R-:W-:Y:S02]  /*9f30*/  FADD.FTZ R0, R243, R8 ;  /* 0x00000008f3007221 */ /* 0x000fe40000010000 */
[----:B------:R-:W-:Y:S01]  /*9f40*/  FADD.FTZ R3, R238, R3 ;  /* 0x00000003ee037221 */ /* 0x000fe20000010000 */
[C---:B------:R-:W-:Y:S02]  /*9f50*/  HMMA.16816.F32.BF16 R64, R108.reuse, R166, R64 ;  /* 0x000000a66c40723c */ /* 0x040fe40000041840 */
[----:B----4-:R-:W-:Y:S02]  /*9f60*/  FFMA.FTZ R101, R101, R186, R248 ;  /* 0x000000ba65657223 */ /* 0x010fe400000100f8 */
[----:B------:R-:W-:Y:S02]  /*9f70*/  FADD.FTZ R8, R203, R0 ;  /* 0x00000000cb087221 */ /* 0x000fe40000010000 */
[----:B------:R-:W-:Y:S02]  /*9f80*/  FADD.FTZ R2, R249, R101 ;  /* 0x00000065f9027221 */ /* 0x000fe40000010000 */
[-C--:B------:R-:W-:Y:S01]  /*9f90*/  HMMA.16816.F32.BF16 R68, R108, R168.reuse, R68 ;  /* 0x000000a86c44723c */ /* 0x080fe20000041844 */
[----:B------:R-:W-:Y:S03]  /*9fa0*/  FADD.FTZ R3, R239, R3 ;  /* 0x00000003ef037221 */ /* 0x000fe60000010000 */
[----:B------:R-:W-:Y:S01]  /*9fb0*/  FADD.FTZ R2, R250, R2 ;  /* 0x00000002fa027221 */ /* 0x000fe20000010000 */
[----:B------:R-:W-:Y:S01]  /*9fc0*/  MOV R101, R106 ;  /* 0x0000006a00657202 */ /* 0x000fe20000000f00 */
[----:B------:R-:W-:Y:S02]  /*9fd0*/  FADD.FTZ R3, R177, R3 ;  /* 0x00000003b1037221 */ /* 0x000fe40000010000 */
[----:B------:R-:W-:Y:S01]  /*9fe0*/  FADD.FTZ R9, R251, R2 ;  /* 0x00000002fb097221 */ /* 0x000fe20000010000 */
[C---:B------:R-:W-:Y:S03]  /*9ff0*/  HMMA.16816.F32.BF16 R72, R160.reuse, R168, R72 ;  /* 0x000000a8a048723c */ /* 0x040fe60000041848 */
[----:B------:R-:W-:Y:S01]  /*a000*/  FADD.FTZ R2, R247, R100 ;  /* 0x00000064f7027221 */ /* 0x000fe20000010000 */
[----:B------:R-:W-:Y:S01]  /*a010*/  MOV R100, R102 ;  /* 0x0000006600647202 */ /* 0x000fe20000000f00 */
[----:B------:R-:W-:Y:S02]  /*a020*/  FADD.FTZ R9, R235, R9 ;  /* 0x00000009eb097221 */ /* 0x000fe40000010000 */
[----:B------:R-:W-:Y:S01]  /*a030*/  FADD.FTZ R10, R233, R2 ;  /* 0x00000002e90a7221 */ /* 0x000fe20000010000 */
[-C--:B------:R-:W-:Y:S01]  /*a040*/  HMMA.16816.F32.BF16 R76, R160, R170.reuse, R76 ;  /* 0x000000aaa04c723c */ /* 0x080fe2000004184c */
[----:B------:R-:W-:Y:S03]  /*a050*/  FADD.FTZ R2, R234, R9 ;  /* 0x00000009ea027221 */ /* 0x000fe60000010000 */
[----:B------:R-:W-:Y:S01]  /*a060*/  FADD.FTZ R0, R224, R10 ;  /* 0x0000000ae0007221 */ /* 0x000fe20000010000 */
[----:B------:R-:W-:Y:S01]  /*a070*/  IADD3 R224, R226, -0x1, RZ ;  /* 0xffffffffe2e07810 */ /* 0x000fe20007ffe0ff */
        /* <DEDUP_REMOVED lines=9> */
[----:B------:R-:W-:Y:S04]  /*a110*/  FADD.FTZ R3, R174, R3 ;  /* 0x00000003ae037221 */ /* 0x000fe80000010000 */
[----:B------:R-:W-:Y:S01]  /*a120*/  FADD.FTZ R3, R175, R3 ;  /* 0x00000003af037221 */ /* 0x000fe20000010000 */
[C---:B------:R-:W-:Y:S07]  /*a130*/  HMMA.16816.F32.BF16 R88, R160.reuse, R4, R88 ;  /* 0x00000004a058723c */ /* 0x040fee0000041858 */
[----:B------:R-:W-:Y:S01]  /*a140*/  FADD.FTZ R5, R204, R8 ;  /* 0x00000008cc057221 */ /* 0x000fe20000010000 */
[-C--:B------:R-:W-:Y:S01]  /*a150*/  HMMA.16816.F32.BF16 R92, R160, R6.reuse, R92 ;  /* 0x00000006a05c723c */ /* 0x080fe2000004185c */
[----:B------:R-:W-:Y:S03]  /*a160*/  FADD.FTZ R8, R200, R2 ;  /* 0x00000002c8087221 */ /* 0x000fe60000010000 */
[----:B------:R-:W-:Y:S02]  /*a170*/  FADD.FTZ R4, R198, R0 ;  /* 0x00000000c6047221 */ /* 0x000fe40000010000 */
[----:B------:R-:W-:Y:S02]  /*a180*/  FADD.FTZ R2, R197, R5 ;  /* 0x00000005c5027221 */ /* 0x000fe40000010000 */
[----:B------:R-:W-:Y:S01]  /*a190*/  FADD.FTZ R0, R181, R8 ;  /* 0x00000008b5007221 */ /* 0x000fe20000010000 */
[----:B------:R-:W-:Y:S03]  /*a1a0*/  HMMA.16816.F32.BF16 R96, R108, R6, R96 ;  /* 0x000000066c60723c */ /* 0x000fe60000041860 */
[----:B------:R-:W-:Y:S02]  /*a1b0*/  FADD.FTZ R4, R199, R4 ;  /* 0x00000004c7047221 */ /* 0x000fe40000010000 */
[----:B------:R-:W-:Y:S02]  /*a1c0*/  FADD.FTZ R5, R196, R2 ;  /* 0x00000002c4057221 */ /* 0x000fe40000010000 */
[----:B------:R-:W-:Y:S01]  /*a1d0*/  FADD.FTZ R2, R173, R3 ;  /* 0x00000003ad027221 */ /* 0x000fe20000010000 */
[----:B------:R-:W-:Y:S01]  /*a1e0*/  MOV R108, R102 ;  /* 0x00000066006c7202 */ /* 0x000fe20000000f00 */
[----:B------:R-:W-:Y:S03]  /*a1f0*/  FADD.FTZ R3, R179, R0 ;  /* 0x00000000b3037221 */ /* 0x000fe60000010000 */
[----:B------:R-:W-:Y:S02]  /*a200*/  FADD.FTZ R0, R195, R4 ;  /* 0x00000004c3007221 */ /* 0x000fe40000010000 */
[----:B------:R-:W-:Y:S02]  /*a210*/  FADD.FTZ R4, R184, R5 ;  /* 0x00000005b8047221 */ /* 0x000fe40000010000 */
[----:B------:R-:W-:Y:S02]  /*a220*/  FADD.FTZ R5, R193, R0 ;  /* 0x00000000c1057221 */ /* 0x000fe40000010000 */
[----:B------:R-:W-:Y:S02]  /*a230*/  FADD.FTZ R4, R182, R4 ;  /* 0x00000004b6047221 */ /* 0x000fe40000010000 */
[----:B------:R-:W-:Y:S01]  /*a240*/  FADD.FTZ R2, R172, R2 ;  /* 0x00000002ac027221 */ /* 0x000fe20000010000 */
[----:B------:R1:W-:Y:S01]  /*a250*/  STL [R1+0x8], R5 ;  /* 0x0000080501007387 */ /* 0x0003e20000100800 */
[----:B------:R-:W-:Y:S02]  /*a260*/  FADD.FTZ R3, R180, R3 ;  /* 0x00000003b4037221 */ /* 0x000fe40000010000 */
[----:B------:R-:W-:Y:S01]  /*a270*/  FADD.FTZ R0, R107, R2 ;  /* 0x000000026b007221 */ /* 0x000fe20000010000 */
[----:B------:R1:W-:Y:S01]  /*a280*/  STL [R1+0x4], R4 ;  /* 0x0000040401007387 */ /* 0x0003e20000100800 */
[----:B------:R-:W-:Y:S01]  /*a290*/  FADD.FTZ R2, R178, R3 ;  /* 0x00000003b2027221 */ /* 0x000fe20000010000 */
[----:B------:R-:W-:Y:S01]  /*a2a0*/  MOV R107, R104 ;  /* 0x00000068006b7202 */ /* 0x000fe20000000f00 */
[----:B------:R-:W-:Y:S01]  /*a2b0*/  FADD.FTZ R0, R103, R0 ;  /* 0x0000000067007221 */ /* 0x000fe20000010000 */
[----:B------:R-:W-:Y:S02]  /*a2c0*/  MOV R103, R105 ;  /* 0x0000006900677202 */ /* 0x000fe40000000f00 */
[----:B------:R1:W-:Y:S04]  /*a2d0*/  STL [R1+0xc], R2 ;  /* 0x00000c0201007387 */ /* 0x0003e80000100800 */
[----:B------:R1:W-:Y:S02]  /*a2e0*/  STL [R1+0x10], R0 ;  /* 0x0000100001007387 */ /* 0x0003e40000100800 */
[----:B-1----:R-:W-:-:S05]  /*a2f0*/  @P0 BRA `(.L_x_212) ;  /* 0xffffba3000000947 */ /* 0x002fca000383ffff */
.L_x_191:
[----:B------:R-:W1:Y:S01]  /*a300*/  S2R R0, SR_CTAID.X ;  /* 0x0000000000007919 */ /* 0x000e620000002500 */
[----:B------:R-:W-:Y:S01]  /*a310*/  IMAD.MOV.U32 R2, RZ, RZ, c[0x0][0x2c4] ;  /* 0x0000b100ff027624 */ /* 0x000fe200078e00ff */
[----:B------:R-:W-:Y:S01]  /*a320*/  MOV R6, c[0x0][0x2ac] ;  /* 0x0000ab0000067a02 */ /* 0x000fe20000000f00 */
[----:B------:R-:W-:-:S02]  /*a330*/  IMAD.MOV.U32 R5, RZ, RZ, 0x1 ;  /* 0x00000001ff057424 */ /* 0x000fc400078e00ff */
[----:B------:R-:W-:Y:S01]  /*a340*/  IMAD.MOV.U32 R4, RZ, RZ, 0x1 ;  /* 0x00000001ff047424 */ /* 0x000fe200078e00ff */
[----:B------:R-:W-:Y:S02]  /*a350*/  ISETP.NE.AND P1, PT, R2, 0x1, PT ;  /* 0x000000010200780c */ /* 0x000fe40003f25270 */
[----:B------:R-:W-:Y:S02]  /*a360*/  ISETP.LE.AND P0, PT, R5, c[0x0][0x32c], PT ;  /* 0x0000cb0005007a0c */ /* 0x000fe40003f03270 */
[----:B------:R-:W-:-:S05]  /*a370*/  IADD3 R3, R4, -c[0x0][0x168], RZ ;  /* 0x80005a0004037a10 */ /* 0x000fca0007ffe0ff */
[----:B------:R-:W-:Y:S01]  /*a380*/  IMAD R3, R6, c[0x0][0x1d0], R3 ;  /* 0x0000740006037a24 */ /* 0x000fe200078e0203 */
[----:B-1----:R-:W-:-:S05]  /*a390*/  LEA R0, R0, 0x7f, 0x7 ;  /* 0x0000007f00007811 */ /* 0x002fca00078e38ff */
[----:B------:R-:W-:-:S05]  /*a3a0*/  @P1 IMAD.HI.U32 R2, R0, c[0x0][0x2c8], RZ ;  /* 0x0000b20000021a27 */ /* 0x000fca00078e00ff */
[----:B------:R-:W-:-:S04]  /*a3b0*/  @P1 SHF.R.U32.HI R0, RZ, c[0x0][0x2cc], R2 ;  /* 0x0000b300ff001a19 */ /* 0x000fc80000011602 */
[----:B------:R-:W-:-:S04]  /*a3c0*/  IADD3 R0, R3, R0, RZ ;  /* 0x0000000003007210 */ /* 0x000fc80007ffe0ff */
[----:B------:R-:W-:Y:S01]  /*a3d0*/  IADD3 R2, R0, -c[0x0][0x324], RZ ;  /* 0x8000c90000027a10 */ /* 0x000fe20007ffe0ff */
[----:B------:R-:W-:Y:S05]  /*a3e0*/  @!P0 BRA `(.L_x_213) ;  /* 0x000000d000008947 */ /* 0x000fea0003800000 */
[----:B------:R-:W-:-:S13]  /*a3f0*/  ISETP.GT.AND P0, PT, R0, -0x1, PT ;  /* 0xffffffff0000780c */ /* 0x000fda0003f04270 */
[----:B------:R-:W-:Y:S05]  /*a400*/  @P0 BRA `(.L_x_214) ;  /* 0x0000006000000947 */ /* 0x000fea0003800000 */
[----:B------:R-:W-:Y:S02]  /*a410*/  ISETP.NE.AND P0, PT, R4, c[0x0][0x32c], PT ;  /* 0x0000cb0004007a0c */ /* 0x000fe40003f05270 */
[----:B------:R-:W-:-:S11]  /*a420*/  LOP3.LUT R0, RZ, R0, RZ, 0x33, !PT ;  /* 0x00000000ff007212 */ /* 0x000fd600078e33ff */
[----:B------:R-:W-:-:S05]  /*a430*/  @P0 IMAD.HI.U32 R3, R0, c[0x0][0x330], RZ ;  /* 0x0000cc0000030a27 */ /* 0x000fca00078e00ff */
[----:B------:R-:W-:-:S04]  /*a440*/  @P0 SHF.R.U32.HI R0, RZ, c[0x0][0x334], R3 ;  /* 0x0000cd00ff000a19 */ /* 0x000fc80000011603 */
[----:B------:R-:W-:Y:S01]  /*a450*/  LOP3.LUT R0, RZ, R0, RZ, 0x33, !PT ;  /* 0x00000000ff007212 */ /* 0x000fe200078e33ff */
[----:B------:R-:W-:Y:S05]  /*a460*/  BRA `(.L_x_215) ;  /* 0x0000003000007947 */ /* 0x000fea0003800000 */
.L_x_214:
[----:B------:R-:W-:-:S13]  /*a470*/  ISETP.NE.AND P0, PT, R4, c[0x0][0x32c], PT ;  /* 0x0000cb0004007a0c */ /* 0x000fda0003f05270 */
[----:B------:R-:W-:-:S05]  /*a480*/  @P0 IMAD.HI.U32 R3, R0, c[0x0][0x330], RZ ;  /* 0x0000cc0000030a27 */ /* 0x000fca00078e00ff */
[----:B------:R-:W-:-:S05]  /*a490*/  @P0 SHF.R.U32.HI R0, RZ, c[0x0][0x334], R3 ;  /* 0x0000cd00ff000a19 */ /* 0x000fca0000011603 */
.L_x_215:
[----:B------:R-:W-:-:S05]  /*a4a0*/  IMAD R0, R0, c[0x0][0x32c], RZ ;  /* 0x0000cb0000007a24 */ /* 0x000fca00078e02ff */
[----:B------:R-:W-:-:S03]  /*a4b0*/  IMNMX R2, R2, R0, !PT ;  /* 0x0000000002027217 */ /* 0x000fc60007800200 */
.L_x_213:
[----:B------:R-:W2:Y:S01]  /*a4c0*/  LDL R3, [R1+0x14] ;  /* 0x0000140001037983 */ /* 0x000ea20000100800 */
[----:B------:R-:W-:-:S05]  /*a4d0*/  IADD3 R2, R2, 0x2f, RZ ;  /* 0x0000002f02027810 */ /* 0x000fca0007ffe0ff */
[----:B------:R-:W-:-:S05]  /*a4e0*/  IMAD.HI R2, R2, 0x2aaaaaab, RZ ;  /* 0x2aaaaaab02027827 */ /* 0x000fca00078e02ff */
[----:B------:R-:W-:-:S04]  /*a4f0*/  SHF.R.U32.HI R0, RZ, 0x1f, R2 ;  /* 0x0000001fff007819 */ /* 0x000fc80000011602 */
[----:B------:R-:W-:-:S04]  /*a500*/  LEA.HI.SX32 R0, R2, R0, 0x1d ;  /* 0x0000000002007211 */ /* 0x000fc800078feaff */
[----:B--2---:R-:W-:-:S04]  /*a510*/  IMNMX R3, R3, R0, !PT ;  /* 0x0000000003037217 */ /* 0x004fc80007800200 */
[----:B------:R-:W-:Y:S01]  /*a520*/  ISETP.GE.AND P0, PT, R224, R3, PT ;  /* 0x00000003e000720c */ /* 0x000fe20003f06270 */
[----:B------:R1:W-:-:S12]  /*a530*/  STL [R1+0x20], R3 ;  /* 0x0000200301007387 */ /* 0x0003d80000100800 */
[----:B------:R-:W-:Y:S05]  /*a540*/  @!P0 BRA `(.L_x_216) ;  /* 0x0000327000008947 */ /* 0x000fea0003800000 */
[----:B------:R-:W2:Y:S01]  /*a550*/  LDL R8, [R1+0x2c] ;  /* 0x00002c0001087983 */ /* 0x000ea20000100800 */
[----:B-1----:R-:W-:-:S03]  /*a560*/  SHF.R.S32.HI R3, RZ, 0x1f, R227 ;  /* 0x0000001fff037819 */ /* 0x002fc600000114e3 */
[----:B------:R-:W3:Y:S01]  /*a570*/  LDL R5, [R1+0x28] ;  /* 0x0000280001057983 */ /* 0x000ee20000100800 */
[C---:B------:R-:W-:Y:S02]  /*a580*/  SHF.L.U64.HI R231, R227.reuse, 0x1, R3 ;  /* 0x00000001e3e77819 */ /* 0x040fe40000010203 */
[C---:B------:R-:W-:Y:S02]  /*a590*/  IADD3 R3, R227.reuse, 0x40, RZ ;  /* 0x00000040e3037810 */ /* 0x040fe40007ffe0ff */
[C---:B------:R-:W-:Y:S02]  /*a5a0*/  IADD3 R6, R227.reuse, 0x20, RZ ;  /* 0x00000020e3067810 */ /* 0x040fe40007ffe0ff */
[C---:B------:R-:W-:Y:S02]  /*a5b0*/  IADD3 R4, R227.reuse, 0x40, RZ ;  /* 0x00000040e3047810 */ /* 0x040fe40007ffe0ff */
[----:B------:R-:W-:Y:S02]  /*a5c0*/  SHF.R.S32.HI R3, RZ, 0x1f, R3 ;  /* 0x0000001fff037819 */ /* 0x000fe40000011403 */
[----:B------:R-:W-:-:S02]  /*a5d0*/  IADD3 R7, R227, 0x20, RZ ;  /* 0x00000020e3077810 */ /* 0x000fc40007ffe0ff */
[----:B------:R-:W-:Y:S02]  /*a5e0*/  SHF.R.S32.HI R6, RZ, 0x1f, R6 ;  /* 0x0000001fff067819 */ /* 0x000fe40000011406 */
[----:B------:R-:W-:Y:S02]  /*a5f0*/  LEA.HI R3, R3, R4, RZ, 0x3 ;  /* 0x0000000403037211 */ /* 0x000fe400078f18ff */
[----:B------:R-:W-:Y:S02]  /*a600*/  LEA.HI R6, R6, R7, RZ, 0x3 ;  /* 0x0000000706067211 */ /* 0x000fe400078f18ff */
[----:B------:R-:W-:Y:S02]  /*a610*/  LOP3.LUT R3, R3, 0xfffffff8, RZ, 0xc0, !PT ;  /* 0xfffffff803037812 */ /* 0x000fe400078ec0ff */
[----:B------:R-:W-:Y:S01]  /*a620*/  LOP3.LUT R6, R6, 0xfffffff8, RZ, 0xc0, !PT ;  /* 0xfffffff806067812 */ /* 0x000fe200078ec0ff */
[----:B------:R-:W-:Y:S02]  /*a630*/  IMAD.SHL.U32 R0, R227, 0x2, RZ ;  /* 0x00000002e3007824 */ /* 0x000fe400078e00ff */
[----:B------:R-:W-:-:S02]  /*a640*/  IMAD.SHL.U32 R226, R3, 0x2, RZ ;  /* 0x0000000203e27824 */ /* 0x000fc400078e00ff */
[C---:B------:R-:W-:Y:S01]  /*a650*/  IMAD.SHL.U32 R229, R6.reuse, 0x2, RZ ;  /* 0x0000000206e57824 */ /* 0x040fe200078e00ff */
[----:B--2---:R-:W-:Y:S02]  /*a660*/  SHF.L.U64.HI R230, R6, 0x1, R8 ;  /* 0x0000000106e67819 */ /* 0x004fe40000010208 */
[----:B---3--:R-:W-:Y:S02]  /*a670*/  SHF.L.U64.HI R228, R3, 0x1, R5 ;  /* 0x0000000103e47819 */ /* 0x008fe40000010205 */
.L_x_221:
[----:B------:R-:W2:Y:S01]  /*a680*/  LDL R0, [R1+0x14] ;  /* 0x0000140001007983 */ /* 0x000ea20000100800 */
[----:B------:R-:W-:Y:S04]  /*a690*/  DEPBAR.LE SB0, 0x0 ;  /* 0x000080000000791a */ /* 0x000fe80000000000 */
[----:B------:R-:W-:Y:S01]  /*a6a0*/  BAR.SYNC.DEFER_BLOCKING 0x0 ;  /* 0x0000000000007b1d */ /* 0x000fe20000010000 */
[----:B------:R-:W-:Y:S01]  /*a6b0*/  IMAD.MOV.U32 R101, RZ, RZ, R106 ;  /* 0x000000ffff657224 */ /* 0x000fe200078e006a */
[----:B------:R-:W-:Y:S01]  /*a6c0*/  MOV R102, R105 ;  /* 0x0000006900667202 */ /* 0x000fe20000000f00 */
[----:B------:R-:W-:Y:S03]  /*a6d0*/  IMAD.MOV.U32 R109, RZ, RZ, R104 ;  /* 0x000000ffff6d7224 */ /* 0x000fe600078e0068 */
        /* <DEDUP_REMOVED lines=51> */
.L_x_261:
        /* <DEDUP_REMOVED lines=18> */
.L_x_218:
[----:B------:R-:W-:Y:S05]  /*ab30*/  BSYNC B0 ;  /* 0x0000000000007941 */ /* 0x000fea0003800000 */
.L_x_217:
        /* <DEDUP_REMOVED lines=102> */
[----:B------:R-:W-:Y:S03]  /*b1a0*/  FMUL.FTZ R15, R15, c[0x0][0x320] ;  /* 0x0000c8000f0f7a20 */ /* 0x000fe60000410000 */
        /* <DEDUP_REMOVED lines=9> */
[----:B------:R-:W-:Y:S04]  /*b240*/  DEPBAR.LE SB0, 0x0 ;  /* 0x000080000000791a */ /* 0x000fe80000000000 */
[-C--:B----4-:R-:W-:Y:S04]  /*b250*/  HMMA.16816.F32.BF16 R20, R192, R4.reuse, R20 ;  /* 0x00000004c014723c */ /* 0x090fe80000041814 */
[----:B------:R4:W2:Y:S01]  /*b260*/  MUFU.TANH R111, R13 ;  /* 0x0000000d006f7308 */ /* 0x0008a20000002400 */
[----:B------:R-:W-:Y:S01]  /*b270*/  BAR.SYNC.DEFER_BLOCKING 0x0 ;  /* 0x0000000000007b1d */ /* 0x000fe20000010000 */
[----:B-1----:R-:W-:Y:S02]  /*b280*/  FMUL.FTZ R16, R18, c[0x0][0x320] ;  /* 0x0000c80012107a20 */ /* 0x002fe40000410000 */
[----:B------:R-:W-:Y:S01]  /*b290*/  FMUL.FTZ R18, R19, c[0x0][0x320] ;  /* 0x0000c80013127a20 */ /* 0x000fe20000410000 */
[C---:B------:R-:W-:Y:S05]  /*b2a0*/  HMMA.16816.F32.BF16 R24, R164.reuse, R4, R24 ;  /* 0x00000004a418723c */ /* 0x040fea0000041818 */
[----:B------:R4:W1:Y:S03]  /*b2b0*/  MUFU.TANH R171, R14 ;  /* 0x0000000e00ab7308 */ /* 0x0008660000002400 */
[-C--:B------:R-:W-:Y:S07]  /*b2c0*/  HMMA.16816.F32.BF16 R28, R164, R6.reuse, R28 ;  /* 0x00000006a41c723c */ /* 0x080fee000004181c */
[----:B------:R4:W1:Y:S01]  /*b2d0*/  MUFU.TANH R170, R15 ;  /* 0x0000000f00aa7308 */ /* 0x0008620000002400 */
        /* <DEDUP_REMOVED lines=8> */
[----:B------:R-:W1:Y:S01]  /*b360*/  MUFU.TANH R16, R16 ;  /* 0x0000001000107308 */ /* 0x000e620000002400 */
[----:B------:R-:W-:Y:S01]  /*b370*/  FMUL.FTZ R25, R25, c[0x0][0x320] ;  /* 0x0000c80019197a20 */ /* 0x000fe20000410000 */
[C---:B------:R-:W-:Y:S04]  /*b380*/  HMMA.16816.F32.BF16 R40, R164.reuse, R8, R40 ;  /* 0x00000008a428723c */ /* 0x040fe80000041828 */
[----:B------:R-:W-:Y:S02]  /*b390*/  FMUL.FTZ R26, R26, c[0x0][0x320] ;  /* 0x0000c8001a1a7a20 */ /* 0x000fe40000410000 */
[----:B------:R-:W-:Y:S02]  /*b3a0*/  FMUL.FTZ R27, R27, c[0x0][0x320] ;  /* 0x0000c8001b1b7a20 */ /* 0x000fe40000410000 */
[----:B------:R-:W1:Y:S01]  /*b3b0*/  MUFU.TANH R18, R18 ;  /* 0x0000001200127308 */ /* 0x000e620000002400 */
[-C--:B------:R-:W-:Y:S03]  /*b3c0*/  HMMA.16816.F32.BF16 R44, R164, R10.reuse, R44 ;  /* 0x0000000aa42c723c */ /* 0x080fe6000004182c */
[----:B------:R-:W-:Y:S02]  /*b3d0*/  FMUL.FTZ R28, R28, c[0x0][0x320] ;  /* 0x0000c8001c1c7a20 */ /* 0x000fe40000410000 */
[----:B------:R-:W-:Y:S02]  /*b3e0*/  FMUL.FTZ R29, R29, c[0x0][0x320] ;  /* 0x0000c8001d1d7a20 */ /* 0x000fe40000410000 */
[----:B------:R-:W-:Y:S01]  /*b3f0*/  FMUL.FTZ R30, R30, c[0x0][0x320] ;  /* 0x0000c8001e1e7a20 */ /* 0x000fe20000410000 */
[----:B------:R-:W-:Y:S01]  /*b400*/  HMMA.16816.F32.BF16 R48, R192, R10, R48 ;  /* 0x0000000ac030723c */ /* 0x000fe20000041830 */
[----:B------:R4:W1:Y:S03]  /*b410*/  MUFU.TANH R175, R20 ;  /* 0x0000001400af7308 */ /* 0x0008660000002400 */
[----:B------:R-:W-:Y:S02]  /*b420*/  FMUL.FTZ R31, R31, c[0x0][0x320] ;  /* 0x0000c8001f1f7a20 */ /* 0x000fe40000410000 */
[----:B------:R-:W-:Y:S02]  /*b430*/  FMUL.FTZ R32, R32, c[0x0][0x320] ;  /* 0x0000c80020207a20 */ /* 0x000fe40000410000 */
[----:B------:R-:W-:Y:S03]  /*b440*/  FMUL.FTZ R33, R33, c[0x0][0x320] ;  /* 0x0000c80021217a20 */ /* 0x000fe60000410000 */
        /* <DEDUP_REMOVED lines=48> */
[----:B------:R4:W1:Y:S01]  /*b750*/  MUFU.TANH R167, R51 ;  /* 0x0000003300a77308 */ /* 0x0008620000002400 */
[----:B------:R-:W-:-:S05]  /*b760*/  @!P0 BRA `(.L_x_220) ;  /* 0x0000043000008947 */ /* 0x000fca0003800000 */
[C---:B--23--:R-:W-:Y:S01]  /*b770*/  IADD3 R232, R227.reuse, 0x20, RZ ;  /* 0x00000020e3e87810 */ /* 0x04cfe20007ffe0ff */
[----:B------:R-:W2:Y:S01]  /*b780*/  LDL R2, [R1+0x24] ;  /* 0x0000240001027983 */ /* 0x000ea20000100800 */
[----:B------:R-:W-:Y:S01]  /*b790*/  ISETP.GE.AND P5, PT, R227, c[0x0][0x1d4], PT ;  /* 0x00007500e3007a0c */ /* 0x000fe20003fa6270 */
[----:B------:R-:W-:Y:S01]  /*b7a0*/  IMAD.MOV.U32 R103, RZ, RZ, c[0x0][0x2b8] ;  /* 0x0000ae00ff677624 */ /* 0x000fe200078e00ff */
[----:B------:R-:W-:Y:S01]  /*b7b0*/  ISETP.GE.AND P4, PT, R232, c[0x0][0x1d4], PT ;  /* 0x00007500e8007a0c */ /* 0x000fe20003f86270 */
[----:B------:R-:W3:Y:S01]  /*b7c0*/  LDL R3, [R1+0x18] ;  /* 0x0000180001037983 */ /* 0x000ee20000100800 */
[----:B------:R-:W-:Y:S02]  /*b7d0*/  IMAD.MOV.U32 R222, RZ, RZ, RZ ;  /* 0x000000ffffde7224 */ /* 0x000fe400078e00ff */
[----:B------:R-:W-:Y:S02]  /*b7e0*/  ISETP.NE.AND P2, PT, R103, 0x1, PT ;  /* 0x000000016700780c */ /* 0x000fe40003f45270 */
[----:B------:R-:W5:Y:S02]  /*b7f0*/  S2R R103, SR_TID.X ;  /* 0x0000000000677919 */ /* 0x000f640000002100 */
[----:B-----5:R-:W-:Y:S04]  /*b800*/  SHF.R.S32.HI R6, RZ, 0x1f, R103 ;  /* 0x0000001fff067819 */ /* 0x020fe80000011467 */
[----:B------:R-:W-:Y:S01]  /*b810*/  LEA.HI R6, R6, R103, RZ, 0x2 ;  /* 0x0000006706067211 */ /* 0x000fe200078f10ff */
[----:B------:R-:W-:Y:S03]  /*b820*/  IMAD.SHL.U32 R103, R227, 0x2, RZ ;  /* 0x00000002e3677824 */ /* 0x000fe600078e00ff */
[----:B------:R-:W-:Y:S01]  /*b830*/  SHF.R.S32.HI R6, RZ, 0x2, R6 ;  /* 0x00000002ff067819 */ /* 0x000fe20000011406 */
[----:B--2---:R-:W-:Y:S01]  /*b840*/  IMAD R2, R224, 0x30, R2 ;  /* 0x00000030e0027824 */ /* 0x004fe200078e0202 */
[----:B---3--:R-:W-:Y:S04]  /*b850*/  ISETP.GT.AND P1, PT, R3, 0x2f, PT ;  /* 0x0000002f0300780c */ /* 0x008fe80003f24270 */
[----:B------:R-:W-:Y:S05]  /*b860*/  IADD3 R2, R2, -0x30, R3 ;  /* 0xffffffd002027810 */ /* 0x000fea0007ffe003 */
[----:B------:R-:W-:Y:S04]  /*b870*/  @P2 IMAD.HI.U32 R3, R2, c[0x0][0x2bc], RZ ;  /* 0x0000af0002032a27 */ /* 0x000fe800078e00ff */
[----:B----4-:R-:W-:Y:S01]  /*b880*/  IMAD.MOV.U32 R0, RZ, RZ, R2 ;  /* 0x000000ffff007224 */ /* 0x010fe200078e0002 */
        /* <DEDUP_REMOVED lines=31> */
[-C--:B------:R-:W-:Y:S02]  /*ba80*/  @P1 IADD3 R10, P0, R0, R226.reuse, RZ ;  /* 0x000000e2000a1210 */ /* 0x080fe40007f1e0ff */
        /* <DEDUP_REMOVED lines=17> */
.L_x_220:
[----:B--234-:R-:W-:Y:S01]  /*bba0*/  FMNMX.FTZ R0, R162, R106, !PT ;  /* 0x0000006aa2007209 */ /* 0x01cfe20007810000 */
[----:B------:R-:W-:Y:S01]  /*bbb0*/  LDSM.16.MT88.4 R20, [R209+0x1880] ;  /* 0x00188000d114783b */ /* 0x000fe20000004200 */
[----:B------:R-:W-:Y:S02]  /*bbc0*/  FMNMX.FTZ R2, R173, R104, !PT ;  /* 0x00000068ad027209 */ /* 0x000fe40007810000 */
[----:B------:R-:W-:Y:S02]  /*bbd0*/  FMNMX.FTZ R106, R161, R0, !PT ;  /* 0x00000000a16a7209 */ /* 0x000fe40007810000 */
[----:B------:R-:W-:Y:S02]  /*bbe0*/  FMNMX.FTZ R0, R163, R105, !PT ;  /* 0x00000069a3007209 */ /* 0x000fe40007810000 */
[----:B------:R-:W-:Y:S01]  /*bbf0*/  FMNMX.FTZ R106, R110, R106, !PT ;  /* 0x0000006a6e6a7209 */ /* 0x000fe20007810000 */
[----:B------:R-:W-:Y:S01]  /*bc00*/  LDSM.16.MT88.4 R36, [R210+0x1880] ;  /* 0x00188000d224783b */ /* 0x000fe20000004200 */
[----:B------:R-:W-:Y:S02]  /*bc10*/  FMNMX.FTZ R0, R169, R0, !PT ;  /* 0x00000000a9007209 */ /* 0x000fe40007810000 */
[----:B-1----:R-:W-:Y:S02]  /*bc20*/  FMNMX.FTZ R106, R17, R106, !PT ;  /* 0x0000006a116a7209 */ /* 0x002fe40007810000 */
        /* <DEDUP_REMOVED lines=23> */
[----:B------:R-:W-:Y:S03]  /*bda0*/  FMNMX.FTZ R2, R184, R2, !PT ;  /* 0x00000002b8027209 */ /* 0x000fe60007810000 */
[----:B------:R-:W1:Y:S01]  /*bdb0*/  SHFL.BFLY PT, R105, R0, 0x2, 0x1f ;  /* 0x0c401f0000697f89 */ /* 0x000e6200000e0000 */
[----:B------:R-:W-:Y:S04]  /*bdc0*/  FMNMX.FTZ R2, R183, R2, !PT ;  /* 0x00000002b7027209 */ /* 0x000fe80007810000 */
[----:B------:R-:W-:Y:S04]  /*bdd0*/  FMNMX.FTZ R2, R187, R2, !PT ;  /* 0x00000002bb027209 */ /* 0x000fe80007810000 */
[----:B------:R-:W-:Y:S04]  /*bde0*/  FMNMX.FTZ R2, R188, R2, !PT ;  /* 0x00000002bc027209 */ /* 0x000fe80007810000 */
[----:B------:R-:W-:Y:S04]  /*bdf0*/  FMNMX.FTZ R2, R200, R2, !PT ;  /* 0x00000002c8027209 */ /* 0x000fe80007810000 */
[----:B------:R-:W-:Y:S04]  /*be00*/  FMNMX.FTZ R2, R199, R2, !PT ;  /* 0x00000002c7027209 */ /* 0x000fe80007810000 */
[----:B------:R-:W-:Y:S02]  /*be10*/  FMNMX.FTZ R2, R192, R2, !PT ;  /* 0x00000002c0027209 */ /* 0x000fe40007810000 */
[----:B-1----:R-:W-:Y:S02]  /*be20*/  FMNMX.FTZ R105, R0, R105, !PT ;  /* 0x0000006900697209 */ /* 0x002fe40007810000 */
[----:B------:R-:W-:Y:S02]  /*be30*/  FMNMX.FTZ R106, R106, R3, !PT ;  /* 0x000000036a6a7209 */ /* 0x000fe40007810000 */
[----:B------:R-:W-:Y:S01]  /*be40*/  FMNMX.FTZ R3, R168, R100, !PT ;  /* 0x00000064a8037209 */ /* 0x000fe20007810000 */
[----:B------:R-:W1:Y:S01]  /*be50*/  SHFL.BFLY PT, R5, R105, 0x1, 0x1f ;  /* 0x0c201f0069057f89 */ /* 0x000e6200000e0000 */
[----:B------:R-:W-:Y:S02]  /*be60*/  FMNMX.FTZ R2, R193, R2, !PT ;  /* 0x00000002c1027209 */ /* 0x000fe40007810000 */
[----:B------:R-:W-:Y:S04]  /*be70*/  FMNMX.FTZ R0, R174, R3, !PT ;  /* 0x00000003ae007209 */ /* 0x000fe80007810000 */
[----:B------:R-:W-:Y:S01]  /*be80*/  FMNMX.FTZ R0, R171, R0, !PT ;  /* 0x00000000ab007209 */ /* 0x000fe20007810000 */
[----:B------:R-:W2:Y:S03]  /*be90*/  SHFL.BFLY PT, R4, R106, 0x1, 0x1f ;  /* 0x0c201f006a047f89 */ /* 0x000ea600000e0000 */
[----:B------:R-:W-:Y:S04]  /*bea0*/  FMNMX.FTZ R0, R170, R0, !PT ;  /* 0x00000000aa007209 */ /* 0x000fe80007810000 */
[----:B------:R-:W-:Y:S01]  /*beb0*/  FMNMX.FTZ R0, R185, R0, !PT ;  /* 0x00000000b9007209 */ /* 0x000fe20007810000 */
[----:B------:R-:W3:Y:S03]  /*bec0*/  SHFL.BFLY PT, R104, R2, 0x2, 0x1f ;  /* 0x0c401f0002687f89 */ /* 0x000ee600000e0000 */
[----:B------:R-:W-:Y:S04]  /*bed0*/  FMNMX.FTZ R0, R186, R0, !PT ;  /* 0x00000000ba007209 */ /* 0x000fe80007810000 */
[----:B------:R-:W-:Y:S02]  /*bee0*/  FMNMX.FTZ R0, R189, R0, !PT ;  /* 0x00000000bd007209 */ /* 0x000fe40007810000 */
[----:B-1----:R-:W-:Y:S02]  /*bef0*/  FMNMX.FTZ R105, R105, R5, !PT ;  /* 0x0000000569697209 */ /* 0x002fe40007810000 */
[----:B------:R-:W-:Y:S04]  /*bf00*/  FMNMX.FTZ R3, R190, R0, !PT ;  /* 0x00000000be037209 */ /* 0x000fe80007810000 */
[----:B------:R-:W-:Y:S02]  /*bf10*/  FMNMX.FTZ R3, R201, R3, !PT ;  /* 0x00000003c9037209 */ /* 0x000fe40007810000 */
[----:B--2---:R-:W-:Y:S05]  /*bf20*/  FMNMX.FTZ R106, R106, R4, !PT ;  /* 0x000000046a6a7209 */ /* 0x004fea0007810000 */
[----:B------:R-:W-:Y:S01]  /*bf30*/  FADD.FTZ R0, -R106, R101 ;  /* 0x000000656a007221 */ /* 0x000fe20000010100 */
[----:B---3--:R-:W-:Y:S03]  /*bf40*/  FMNMX.FTZ R104, R2, R104, !PT ;  /* 0x0000006802687209 */ /* 0x008fe60007810000 */
[----:B------:R-:W-:Y:S01]  /*bf50*/  FMUL.FTZ R2, R0, c[0x0][0x2d0] ;  /* 0x0000b40000027a20 */ /* 0x000fe20000410000 */
[----:B------:R-:W-:Y:S01]  /*bf60*/  FMNMX.FTZ R0, R202, R3, !PT ;  /* 0x00000003ca007209 */ /* 0x000fe20007810000 */
[----:B------:R-:W1:Y:S02]  /*bf70*/  SHFL.BFLY PT, R6, R104, 0x1, 0x1f ;  /* 0x0c201f0068067f89 */ /* 0x000e6400000e0000 */
[----:B------:R2:W3:Y:S01]  /*bf80*/  MUFU.EX2 R103, R2 ;  /* 0x0000000200677308 */ /* 0x0004e20000000800 */
[----:B------:R-:W-:Y:S04]  /*bf90*/  FMNMX.FTZ R0, R107, R0, !PT ;  /* 0x000000006b007209 */ /* 0x000fe80007810000 */
[----:B------:R-:W-:Y:S05]  /*bfa0*/  FMNMX.FTZ R0, R108, R0, !PT ;  /* 0x000000006c007209 */ /* 0x000fea0007810000 */
[----:B------:R-:W4:Y:S01]  /*bfb0*/  SHFL.BFLY PT, R3, R0, 0x2, 0x1f ;  /* 0x0c401f0000037f89 */ /* 0x000f2200000e0000 */
[----:B-1----:R-:W-:Y:S01]  /*bfc0*/  FMNMX.FTZ R104, R104, R6, !PT ;  /* 0x0000000668687209 */ /* 0x002fe20007810000 */
[----:B--2---:R-:W-:Y:S02]  /*bfd0*/  FADD.FTZ R2, -R105, R102 ;  /* 0x0000006669027221 */ /* 0x004fe40000010100 */
[C---:B---3--:R-:W-:Y:S02]  /*bfe0*/  FMUL.FTZ R5, R103.reuse, R113 ;  /* 0x0000007167057220 */ /* 0x048fe40000410000 */
[----:B------:R-:W-:Y:S02]  /*bff0*/  FMUL.FTZ R2, R2, c[0x0][0x2d0] ;  /* 0x0000b40002027a20 */ /* 0x000fe40000410000 */
[C---:B------:R-:W-:Y:S02]  /*c000*/  FMUL.FTZ R32, R103.reuse, R140 ;  /* 0x0000008c67207220 */ /* 0x040fe40000410000 */
[----:B------:R1:W2:Y:S01]  /*c010*/  MUFU.EX2 R102, R2 ;  /* 0x0000000200667308 */ /* 0x0002a20000000800 */
[C---:B------:R-:W-:Y:S01]  /*c020*/  FMUL.FTZ R33, R103.reuse, R141 ;  /* 0x0000008d67217220 */ /* 0x040fe20000410000 */
[----:B----4-:R-:W-:Y:S01]  /*c030*/  FMNMX.FTZ R0, R0, R3, !PT ;  /* 0x0000000300007209 */ /* 0x010fe20007810000 */
        /* <DEDUP_REMOVED lines=10> */
[----:B------:R-:W-:Y:S02]  /*c0e0*/  FMUL.FTZ R85, R103, R85 ;  /* 0x0000005567557220 */ /* 0x000fe40000410000 */
[----:B-1----:R-:W-:Y:S02]  /*c0f0*/  FADD.FTZ R2, -R104, R109 ;  /* 0x0000006d68027221 */ /* 0x002fe40000010100 */
[----:B------:R-:W-:Y:S02]  /*c100*/  FMUL.FTZ R109, R106, c[0x0][0x2d0] ;  /* 0x0000b4006a6d7a20 */ /* 0x000fe40000410000 */
[----:B------:R-:W-:Y:S02]  /*c110*/  FMUL.FTZ R2, R2, c[0x0][0x2d0] ;  /* 0x0000b40002027a20 */ /* 0x000fe40000410000 */
[--C-:B------:R-:W-:Y:S02]  /*c120*/  FFMA.FTZ R4, R162, c[0x0][0x2d0], -R109.reuse ;  /* 0x0000b400a2047a23 */ /* 0x100fe4000001086d */
[----:B------:R1:W3:Y:S01]  /*c130*/  MUFU.EX2 R101, R2 ;  /* 0x0000000200657308 */ /* 0x0002e20000000800 */
[C---:B--2---:R-:W-:Y:S02]  /*c140*/  FMUL.FTZ R6, R102.reuse, R114 ;  /* 0x0000007266067220 */ /* 0x044fe40000410000 */
[C---:B------:R-:W-:Y:S02]  /*c150*/  FMUL.FTZ R7, R102.reuse, R115 ;  /* 0x0000007366077220 */ /* 0x040fe40000410000 */
[----:B------:R-:W-:Y:S02]  /*c160*/  FMUL.FTZ R19, R102, R127 ;  /* 0x0000007f66137220 */ /* 0x000fe40000410000 */
[--C-:B------:R-:W-:Y:S02]  /*c170*/  FFMA.FTZ R40, R176, c[0x0][0x2d0], -R109.reuse ;  /* 0x0000b400b0287a23 */ /* 0x100fe4000001086d */
[C---:B------:R-:W-:Y:S01]  /*c180*/  FMUL.FTZ R34, R102.reuse, R142 ;  /* 0x0000008e66227220 */ /* 0x040fe20000410000 */
[----:B------:R-:W-:Y:S01]  /*c190*/  MUFU.EX2 R252, R4 ;  /* 0x0000000400fc7308 */ /* 0x000fe20000000800 */
[C---:B------:R-:W-:Y:S02]  /*c1a0*/  FMUL.FTZ R35, R102.reuse, R143 ;  /* 0x0000008f66237220 */ /* 0x040fe40000410000 */
[C---:B------:R-:W-:Y:S01]  /*c1b0*/  FMUL.FTZ R50, R102.reuse, R158 ;  /* 0x0000009e66327220 */ /* 0x040fe20000410000 */
[----:B------:R-:W-:Y:S01]  /*c1c0*/  LDSM.16.MT88.4 R140, [R210+0x2080] ;  /* 0x00208000d28c783b */ /* 0x000fe20000004200 */
[C---:B------:R-:W-:Y:S02]  /*c1d0*/  FMUL.FTZ R51, R102.reuse, R159 ;  /* 0x0000009f66337220 */ /* 0x040fe40000410000 */
[C---:B------:R-:W-:Y:S02]  /*c1e0*/  FMUL.FTZ R54, R102.reuse, R54 ;  /* 0x0000003666367220 */ /* 0x040fe40000410000 */
[C---:B------:R-:W-:Y:S01]  /*c1f0*/  FMUL.FTZ R55, R102.reuse, R55 ;  /* 0x0000003766377220 */ /* 0x040fe20000410000 */
[----:B------:R2:W-:Y:S01]  /*c200*/  MUFU.EX2 R236, R40 ;  /* 0x0000002800ec7308 */ /* 0x0005e20000000800 */
[C---:B------:R-:W-:Y:S02]  /*c210*/  FMUL.FTZ R66, R102.reuse, R66 ;  /* 0x0000004266427220 */ /* 0x040fe40000410000 */
[----:B------:R-:W-:Y:S02]  /*c220*/  FMUL.FTZ R67, R102, R67 ;  /* 0x0000004366437220 */ /* 0x000fe40000410000 */
[----:B-1----:R-:W-:Y:S02]  /*c230*/  FFMA.FTZ R2, R161, c[0x0][0x2d0], -R109 ;  /* 0x0000b400a1027a23 */ /* 0x002fe4000001086d */
[----:B------:R-:W-:Y:S02]  /*c240*/  FMUL.FTZ R161, R105, c[0x0][0x2d0] ;  /* 0x0000b40069a17a20 */ /* 0x000fe40000410000 */
[----:B---3--:R-:W-:Y:S01]  /*c250*/  FMUL.FTZ R8, R101, R116 ;  /* 0x0000007465087220 */ /* 0x008fe20000410000 */
[----:B------:R1:W-:Y:S01]  /*c260*/  MUFU.EX2 R162, R2 ;  /* 0x0000000200a27308 */ /* 0x0003e20000000800 */
[--C-:B------:R-:W-:Y:S02]  /*c270*/  FFMA.FTZ R3, R169, c[0x0][0x2d0], -R161.reuse ;  /* 0x0000b400a9037a23 */ /* 0x100fe400000108a1 */
[C---:B------:R-:W-:Y:S02]  /*c280*/  FMUL.FTZ R9, R101.reuse, R117 ;  /* 0x0000007565097220 */ /* 0x040fe40000410000 */
[C---:B------:R-:W-:Y:S02]  /*c290*/  FMUL.FTZ R12, R101.reuse, R120 ;  /* 0x00000078650c7220 */ /* 0x040fe40000410000 */
[C---:B------:R-:W-:Y:S02]  /*c2a0*/  FMUL.FTZ R13, R101.reuse, R121 ;  /* 0x00000079650d7220 */ /* 0x040fe40000410000 */
[C---:B------:R-:W-:Y:S01]  /*c2b0*/  FMUL.FTZ R24, R101.reuse, R132 ;  /* 0x0000008465187220 */ /* 0x040fe20000410000 */
[----:B------:R3:W-:Y:S01]  /*c2c0*/  MUFU.EX2 R249, R3 ;  /* 0x0000000300f97308 */ /* 0x0007e20000000800 */
[C---:B------:R-:W-:Y:S02]  /*c2d0*/  FMUL.FTZ R25, R101.reuse, R133 ;  /* 0x0000008565197220 */ /* 0x040fe40000410000 */
[C---:B------:R-:W-:Y:S02]  /*c2e0*/  FMUL.FTZ R28, R101.reuse, R136 ;  /* 0x00000088651c7220 */ /* 0x040fe40000410000 */
[----:B------:R-:W-:Y:S02]  /*c2f0*/  FMUL.FTZ R29, R101, R137 ;  /* 0x00000089651d7220 */ /* 0x000fe40000410000 */
[--C-:B------:R-:W-:Y:S02]  /*c300*/  FFMA.FTZ R44, R179, c[0x0][0x2d0], -R161.reuse ;  /* 0x0000b400b32c7a23 */ /* 0x100fe400000108a1 */
[--C-:B------:R-:W-:Y:S02]  /*c310*/  FFMA.FTZ R48, R181, c[0x0][0x2d0], -R161.reuse ;  /* 0x0000b400b5307a23 */ /* 0x100fe400000108a1 */
[----:B------:R4:W-:Y:S01]  /*c320*/  MUFU.EX2 R235, R44 ;  /* 0x0000002c00eb7308 */ /* 0x0009e20000000800 */
[----:B--2---:R-:W-:Y:S02]  /*c330*/  FMUL.FTZ R40, R101, R148 ;  /* 0x0000009465287220 */ /* 0x004fe40000410000 */
[----:B-1----:R-:W-:Y:S02]  /*c340*/  FFMA.FTZ R2, R163, c[0x0][0x2d0], -R161 ;  /* 0x0000b400a3027a23 */ /* 0x002fe400000108a1 */
[C---:B------:R-:W-:Y:S02]  /*c350*/  FMUL.FTZ R41, R101.reuse, R149 ;  /* 0x0000009565297220 */ /* 0x040fe40000410000 */
[C---:B------:R-:W-:Y:S02]  /*c360*/  FMUL.FTZ R45, R101.reuse, R153 ;  /* 0x00000099652d7220 */ /* 0x040fe40000410000 */
[C---:B------:R-:W-:Y:S01]  /*c370*/  FMUL.FTZ R56, R101.reuse, R56 ;  /* 0x0000003865387220 */ /* 0x040fe20000410000 */
[----:B------:R1:W2:Y:S01]  /*c380*/  MUFU.EX2 R248, R2 ;  /* 0x0000000200f87308 */ /* 0x0002a20000000800 */
[C---:B------:R-:W-:Y:S02]  /*c390*/  FMUL.FTZ R57, R101.reuse, R57 ;  /* 0x0000003965397220 */ /* 0x040fe40000410000 */
[--C-:B---3--:R-:W-:Y:S02]  /*c3a0*/  FFMA.FTZ R3, R110, c[0x0][0x2d0], -R109.reuse ;  /* 0x0000b4006e037a23 */ /* 0x108fe4000001086d */
[----:B------:R-:W-:Y:S02]  /*c3b0*/  FMUL.FTZ R110, R104, c[0x0][0x2d0] ;  /* 0x0000b400686e7a20 */ /* 0x000fe40000410000 */
[C---:B------:R-:W-:Y:S02]  /*c3c0*/  FMUL.FTZ R60, R101.reuse, R60 ;  /* 0x0000003c653c7220 */ /* 0x040fe40000410000 */
[C---:B------:R-:W-:Y:S01]  /*c3d0*/  FMUL.FTZ R61, R101.reuse, R61 ;  /* 0x0000003d653d7220 */ /* 0x040fe20000410000 */
[----:B------:R3:W-:Y:S01]  /*c3e0*/  MUFU.EX2 R250, R3 ;  /* 0x0000000300fa7308 */ /* 0x0007e20000000800 */
[C---:B------:R-:W-:Y:S02]  /*c3f0*/  FMUL.FTZ R70, R102.reuse, R70 ;  /* 0x0000004666467220 */ /* 0x040fe40000410000 */
[C---:B------:R-:W-:Y:S02]  /*c400*/  FMUL.FTZ R71, R102.reuse, R71 ;  /* 0x0000004766477220 */ /* 0x040fe40000410000 */
[C---:B----4-:R-:W-:Y:S02]  /*c410*/  FMUL.FTZ R44, R101.reuse, R152 ;  /* 0x00000098652c7220 */ /* 0x050fe40000410000 */
[C---:B------:R-:W-:Y:S02]  /*c420*/  FMUL.FTZ R72, R101.reuse, R72 ;  /* 0x0000004865487220 */ /* 0x040fe40000410000 */
[C---:B------:R-:W-:Y:S01]  /*c430*/  FMUL.FTZ R73, R101.reuse, R73 ;  /* 0x0000004965497220 */ /* 0x040fe20000410000 */
[----:B------:R4:W-:Y:S01]  /*c440*/  MUFU.EX2 R234, R48 ;  /* 0x0000003000ea7308 */ /* 0x0009e20000000800 */
[C---:B------:R-:W-:Y:S02]  /*c450*/  FMUL.FTZ R76, R101.reuse, R76 ;  /* 0x0000004c654c7220 */ /* 0x040fe40000410000 */
[----:B------:R-:W-:Y:S01]  /*c460*/  FMUL.FTZ R77, R101, R77 ;  /* 0x0000004d654d7220 */ /* 0x000fe20000410000 */
[----:B-1----:R-:W1:Y:S01]  /*c470*/  SHFL.BFLY PT, R2, R0, 0x1, 0x1f ;  /* 0x0c201f0000027f89 */ /* 0x002e6200000e0000 */
[----:B--2---:R-:W-:Y:S01]  /*c480*/  F2FP.BF16.PACK_AB R113, R249, R248 ;  /* 0x000000f8f971723e */ /* 0x004fe200000010ff */
[C---:B------:R-:W-:Y:S02]  /*c490*/  FMUL.FTZ R82, R102.reuse, R82 ;  /* 0x0000005266527220 */ /* 0x040fe40000410000 */
[C---:B------:R-:W-:Y:S02]  /*c4a0*/  FMUL.FTZ R83, R102.reuse, R83 ;  /* 0x0000005366537220 */ /* 0x040fe40000410000 */
[C---:B------:R-:W-:Y:S02]  /*c4b0*/  FMUL.FTZ R86, R102.reuse, R86 ;  /* 0x0000005666567220 */ /* 0x040fe40000410000 */
[----:B------:R-:W-:Y:S02]  /*c4c0*/  FMUL.FTZ R87, R102, R87 ;  /* 0x0000005766577220 */ /* 0x000fe40000410000 */
[----:B---3--:R-:W-:Y:S02]  /*c4d0*/  FFMA.FTZ R3, R17, c[0x0][0x2d0], -R109 ;  /* 0x0000b40011037a23 */ /* 0x008fe4000001086d */
[----:B------:R-:W-:Y:S02]  /*c4e0*/  FMUL.FTZ R17, R103, R125 ;  /* 0x0000007d67117220 */ /* 0x000fe40000410000 */
[----:B------:R2:W3:Y:S01]  /*c4f0*/  MUFU.EX2 R251, R3 ;  /* 0x0000000300fb7308 */ /* 0x0004e20000000800 */
[C---:B------:R-:W-:Y:S02]  /*c500*/  FMUL.FTZ R88, R101.reuse, R88 ;  /* 0x0000005865587220 */ /* 0x040fe40000410000 */
[C---:B------:R-:W-:Y:S02]  /*c510*/  FMUL.FTZ R89, R101.reuse, R89 ;  /* 0x0000005965597220 */ /* 0x040fe40000410000 */
[----:B------:R-:W-:Y:S02]  /*c520*/  FMUL.FTZ R92, R101, R92 ;  /* 0x0000005c655c7220 */ /* 0x000fe40000410000 */
[----:B----4-:R-:W-:Y:S02]  /*c530*/  FMUL.FTZ R48, R103, R156 ;  /* 0x0000009c67307220 */ /* 0x010fe40000410000 */
[----:B------:R-:W-:Y:S01]  /*c540*/  LDSM.16.MT88.4 R156, [R209+0x2c80] ;  /* 0x002c8000d19c783b */ /* 0x000fe20000004200 */
[----:B-1----:R-:W-:Y:S01]  /*c550*/  FMNMX.FTZ R2, R0, R2, !PT ;  /* 0x0000000200027209 */ /* 0x002fe20007810000 */
[--C-:B------:R-:W-:Y:S02]  /*c560*/  FFMA.FTZ R0, R18, c[0x0][0x2d0], -R161.reuse ;  /* 0x0000b40012007a23 */ /* 0x100fe400000108a1 */
[C---:B------:R-:W-:Y:S02]  /*c570*/  FMUL.FTZ R18, R102.reuse, R126 ;  /* 0x0000007e66127220 */ /* 0x040fe40000410000 */
[----:B------:R1:W-:Y:S01]  /*c580*/  MUFU.EX2 R246, R0 ;  /* 0x0000000000f67308 */ /* 0x0003e20000000800 */
[----:B------:R-:W-:Y:S02]  /*c590*/  FMUL.FTZ R93, R101, R93 ;  /* 0x0000005d655d7220 */ /* 0x000fe40000410000 */
[C---:B------:R-:W-:Y:S02]  /*c5a0*/  FMUL.FTZ R96, R103.reuse, R96 ;  /* 0x0000006067607220 */ /* 0x040fe40000410000 */
[----:B------:R-:W-:Y:S02]  /*c5b0*/  FMUL.FTZ R97, R103, R97 ;  /* 0x0000006167617220 */ /* 0x000fe40000410000 */
[----:B------:R-:W-:Y:S02]  /*c5c0*/  FMUL.FTZ R98, R102, R98 ;  /* 0x0000006266627220 */ /* 0x000fe40000410000 */
[----:B--2---:R-:W-:Y:S01]  /*c5d0*/  FFMA.FTZ R3, R16, c[0x0][0x2d0], -R161 ;  /* 0x0000b40010037a23 */ /* 0x004fe200000108a1 */
[----:B---3--:R-:W-:Y:S01]  /*c5e0*/  F2FP.BF16.PACK_AB R114, R251, R250 ;  /* 0x000000fafb72723e */ /* 0x008fe200000010ff */
[----:B------:R-:W-:Y:S02]  /*c5f0*/  FMUL.FTZ R16, R103, R124 ;  /* 0x0000007c67107220 */ /* 0x000fe40000410000 */
[----:B------:R2:W3:Y:S01]  /*c600*/  MUFU.EX2 R247, R3 ;  /* 0x0000000300f77308 */ /* 0x0004e20000000800 */
[----:B------:R-:W-:Y:S01]  /*c610*/  LDSM.16.MT88.4 R124, [R210+0x2480] ;  /* 0x00248000d27c783b */ /* 0x000fe20000004200 */
[----:B------:R-:W-:Y:S02]  /*c620*/  FMUL.FTZ R99, R102, R99 ;  /* 0x0000006366637220 */ /* 0x000fe40000410000 */
[----:B-1----:R-:W-:Y:S02]  /*c630*/  FADD.FTZ R0, -R2, R100 ;  /* 0x0000006402007221 */ /* 0x002fe40000010100 */
[--C-:B------:R-:W-:Y:S02]  /*c640*/  FFMA.FTZ R100, R178, c[0x0][0x2d0], -R109.reuse ;  /* 0x0000b400b2647a23 */ /* 0x100fe4000001086d */
[----:B------:R-:W-:Y:S02]  /*c650*/  FMUL.FTZ R0, R0, c[0x0][0x2d0] ;  /* 0x0000b40000007a20 */ /* 0x000fe40000410000 */
[----:B------:R1:W-:Y:S01]  /*c660*/  MUFU.EX2 R233, R100 ;  /* 0x0000006400e97308 */ /* 0x0003e20000000800 */
[--C-:B--2---:R-:W-:Y:S01]  /*c670*/  FFMA.FTZ R3, R173, c[0x0][0x2d0], -R110.reuse ;  /* 0x0000b400ad037a23 */ /* 0x104fe2000001086e */
[----:B---3--:R-:W-:Y:S08]  /*c680*/  F2FP.BF16.PACK_AB R115, R246, R247 ;  /* 0x000000f7f673723e */ /* 0x008ff000000010ff */
[----:B------:R-:W2:Y:S10]  /*c690*/  MUFU.EX2 R0, R0 ;  /* 0x0000000000007308 */ /* 0x000eb40000000800 */
[----:B------:R3:W-:Y:S01]  /*c6a0*/  MUFU.EX2 R242, R3 ;  /* 0x0000000300f27308 */ /* 0x0007e20000000800 */
[----:B-1----:R-:W-:Y:S09]  /*c6b0*/  FFMA.FTZ R100, R177, c[0x0][0x2d0], -R109 ;  /* 0x0000b400b1647a23 */ /* 0x002ff2000001086d */
[----:B------:R1:W-:Y:S01]  /*c6c0*/  MUFU.EX2 R232, R100 ;  /* 0x0000006400e87308 */ /* 0x0003e20000000800 */
[C---:B--2---:R-:W-:Y:S02]  /*c6d0*/  FMUL.FTZ R10, R0.reuse, R118 ;  /* 0x00000076000a7220 */ /* 0x044fe40000410000 */
[C---:B------:R-:W-:Y:S02]  /*c6e0*/  FMUL.FTZ R11, R0.reuse, R119 ;  /* 0x00000077000b7220 */ /* 0x040fe40000410000 */
[C---:B------:R-:W-:Y:S02]  /*c6f0*/  FMUL.FTZ R14, R0.reuse, R122 ;  /* 0x0000007a000e7220 */ /* 0x040fe40000410000 */
[C---:B------:R-:W-:Y:S02]  /*c700*/  FMUL.FTZ R15, R0.reuse, R123 ;  /* 0x0000007b000f7220 */ /* 0x040fe40000410000 */
[----:B------:R-:W-:Y:S01]  /*c710*/  FMUL.FTZ R26, R0, R134 ;  /* 0x00000086001a7220 */ /* 0x000fe20000410000 */
[----:B------:R-:W2:Y:S01]  /*c720*/  LDSM.16.MT88.4 R120, [R209+0x2480] ;  /* 0x00248000d178783b */ /* 0x000ea20000004200 */
[--C-:B---3--:R-:W-:Y:S02]  /*c730*/  FFMA.FTZ R3, R172, c[0x0][0x2d0], -R110.reuse ;  /* 0x0000b400ac037a23 */ /* 0x108fe4000001086e */
[C---:B------:R-:W-:Y:S02]  /*c740*/  FMUL.FTZ R27, R0.reuse, R135 ;  /* 0x00000087001b7220 */ /* 0x040fe40000410000 */
[----:B------:R3:W4:Y:S01]  /*c750*/  MUFU.EX2 R243, R3 ;  /* 0x0000000300f37308 */ /* 0x0007220000000800 */
[C---:B------:R-:W-:Y:S02]  /*c760*/  FMUL.FTZ R30, R0.reuse, R138 ;  /* 0x0000008a001e7220 */ /* 0x040fe40000410000 */
[C---:B------:R-:W-:Y:S01]  /*c770*/  FMUL.FTZ R31, R0.reuse, R139 ;  /* 0x0000008b001f7220 */ /* 0x040fe20000410000 */
[----:B------:R-:W-:Y:S01]  /*c780*/  LDSM.16.MT88.4 R132, [R209+0x2080] ;  /* 0x00208000d184783b */ /* 0x000fe20000004200 */
[----:B------:R-:W-:Y:S02]  /*c790*/  FMUL.FTZ R42, R0, R150 ;  /* 0x00000096002a7220 */ /* 0x000fe40000410000 */
[--C-:B-1----:R-:W-:Y:S02]  /*c7a0*/  FFMA.FTZ R100, R180, c[0x0][0x2d0], -R161.reuse ;  /* 0x0000b400b4647a23 */ /* 0x102fe400000108a1 */
[C---:B------:R-:W-:Y:S02]  /*c7b0*/  FMUL.FTZ R43, R0.reuse, R151 ;  /* 0x00000097002b7220 */ /* 0x040fe40000410000 */
[----:B------:R1:W-:Y:S01]  /*c7c0*/  MUFU.EX2 R207, R100 ;  /* 0x0000006400cf7308 */ /* 0x0003e20000000800 */
[C---:B------:R-:W-:Y:S02]  /*c7d0*/  FMUL.FTZ R46, R0.reuse, R154 ;  /* 0x0000009a002e7220 */ /* 0x040fe40000410000 */
[C---:B------:R-:W-:Y:S02]  /*c7e0*/  FMUL.FTZ R47, R0.reuse, R155 ;  /* 0x0000009b002f7220 */ /* 0x040fe40000410000 */
[C---:B------:R-:W-:Y:S02]  /*c7f0*/  FMUL.FTZ R58, R0.reuse, R58 ;  /* 0x0000003a003a7220 */ /* 0x040fe40000410000 */
[C---:B------:R-:W-:Y:S02]  /*c800*/  FMUL.FTZ R59, R0.reuse, R59 ;  /* 0x0000003b003b7220 */ /* 0x040fe40000410000 */
[C---:B------:R-:W-:Y:S02]  /*c810*/  FMUL.FTZ R62, R0.reuse, R62 ;  /* 0x0000003e003e7220 */ /* 0x040fe40000410000 */
[----:B------:R-:W-:Y:S02]  /*c820*/  FMUL.FTZ R63, R0, R63 ;  /* 0x0000003f003f7220 */ /* 0x000fe40000410000 */
[--C-:B---3--:R-:W-:Y:S01]  /*c830*/  FFMA.FTZ R3, R160, c[0x0][0x2d0], -R110.reuse ;  /* 0x0000b400a0037a23 */ /* 0x108fe2000001086e */
[----:B----4-:R-:W-:Y:S01]  /*c840*/  F2FP.BF16.PACK_AB R116, R243, R242 ;  /* 0x000000f2f374723e */ /* 0x010fe200000010ff */
[C---:B------:R-:W-:Y:S02]  /*c850*/  FMUL.FTZ R74, R0.reuse, R74 ;  /* 0x0000004a004a7220 */ /* 0x040fe40000410000 */
[----:B------:R3:W-:Y:S01]  /*c860*/  MUFU.EX2 R244, R3 ;  /* 0x0000000300f47308 */ /* 0x0007e20000000800 */
[C---:B------:R-:W-:Y:S02]  /*c870*/  FMUL.FTZ R75, R0.reuse, R75 ;  /* 0x0000004b004b7220 */ /* 0x040fe40000410000 */
[C---:B------:R-:W-:Y:S02]  /*c880*/  FMUL.FTZ R78, R0.reuse, R78 ;  /* 0x0000004e004e7220 */ /* 0x040fe40000410000 */
[----:B------:R-:W-:Y:S02]  /*c890*/  FMUL.FTZ R79, R0, R79 ;  /* 0x0000004f004f7220 */ /* 0x000fe40000410000 */
[----:B-1----:R-:W-:Y:S02]  /*c8a0*/  FFMA.FTZ R100, R182, c[0x0][0x2d0], -R161 ;  /* 0x0000b400b6647a23 */ /* 0x002fe400000108a1 */
[C---:B------:R-:W-:Y:S02]  /*c8b0*/  FMUL.FTZ R90, R0.reuse, R90 ;  /* 0x0000005a005a7220 */ /* 0x040fe40000410000 */
[----:B------:R1:W-:Y:S01]  /*c8c0*/  MUFU.EX2 R206, R100 ;  /* 0x0000006400ce7308 */ /* 0x0003e20000000800 */
[C---:B------:R-:W-:Y:S02]  /*c8d0*/  FMUL.FTZ R91, R0.reuse, R91 ;  /* 0x0000005b005b7220 */ /* 0x040fe40000410000 */
[C---:B------:R-:W-:Y:S02]  /*c8e0*/  FMUL.FTZ R94, R0.reuse, R94 ;  /* 0x0000005e005e7220 */ /* 0x040fe40000410000 */
[----:B------:R-:W-:Y:S02]  /*c8f0*/  FMUL.FTZ R95, R0, R95 ;  /* 0x0000005f005f7220 */ /* 0x000fe40000410000 */
[--C-:B---3--:R-:W-:Y:S04]  /*c900*/  FFMA.FTZ R3, R111, c[0x0][0x2d0], -R110.reuse ;  /* 0x0000b4006f037a23 */ /* 0x108fe8000001086e */
[----:B------:R3:W4:Y:S01]  /*c910*/  MUFU.EX2 R245, R3 ;  /* 0x0000000300f57308 */ /* 0x0007220000000800 */
[--C-:B-1----:R-:W-:Y:S09]  /*c920*/  FFMA.FTZ R100, R184, c[0x0][0x2d0], -R110.reuse ;  /* 0x0000b400b8647a23 */ /* 0x102ff2000001086e */
[----:B------:R1:W-:Y:S01]  /*c930*/  MUFU.EX2 R205, R100 ;  /* 0x0000006400cd7308 */ /* 0x0003e20000000800 */
[----:B---3--:R-:W-:Y:S01]  /*c940*/  FMUL.FTZ R3, R2, c[0x0][0x2d0] ;  /* 0x0000b40002037a20 */ /* 0x008fe20000410000 */
[----:B----4-:R-:W-:Y:S03]  /*c950*/  F2FP.BF16.PACK_AB R118, R245, R244 ;  /* 0x000000f4f576723e */ /* 0x010fe600000010ff */
[--C-:B------:R-:W-:Y:S02]  /*c960*/  FFMA.FTZ R4, R168, c[0x0][0x2d0], -R3.reuse ;  /* 0x0000b400a8047a23 */ /* 0x100fe40000010803 */
[--C-:B------:R-:W-:Y:S03]  /*c970*/  FFMA.FTZ R107, R107, c[0x0][0x2d0], -R3.reuse ;  /* 0x0000b4006b6b7a23 */ /* 0x100fe60000010803 */
[----:B------:R3:W-:Y:S01]  /*c980*/  MUFU.EX2 R238, R4 ;  /* 0x0000000400ee7308 */ /* 0x0007e20000000800 */
[--C-:B-1----:R-:W-:Y:S09]  /*c990*/  FFMA.FTZ R100, R183, c[0x0][0x2d0], -R110.reuse ;  /* 0x0000b400b7647a23 */ /* 0x102ff2000001086e */
[----:B------:R1:W-:Y:S10]  /*c9a0*/  MUFU.EX2 R204, R100 ;  /* 0x0000006400cc7308 */ /* 0x0003f40000000800 */
[----:B------:R-:W-:Y:S01]  /*c9b0*/  MUFU.EX2 R107, R107 ;  /* 0x0000006b006b7308 */ /* 0x000fe20000000800 */
[--C-:B---3--:R-:W-:Y:S09]  /*c9c0*/  FFMA.FTZ R4, R174, c[0x0][0x2d0], -R3.reuse ;  /* 0x0000b400ae047a23 */ /* 0x108ff20000010803 */
[----:B------:R3:W4:Y:S01]  /*c9d0*/  MUFU.EX2 R239, R4 ;  /* 0x0000000400ef7308 */ /* 0x0007220000000800 */
[--C-:B-1----:R-:W-:Y:S09]  /*c9e0*/  FFMA.FTZ R100, R185, c[0x0][0x2d0], -R3.reuse ;  /* 0x0000b400b9647a23 */ /* 0x102ff20000010803 */
[----:B------:R1:W-:Y:S01]  /*c9f0*/  MUFU.EX2 R203, R100 ;  /* 0x0000006400cb7308 */ /* 0x0003e20000000800 */
[--C-:B---3--:R-:W-:Y:S01]  /*ca00*/  FFMA.FTZ R4, R171, c[0x0][0x2d0], -R3.reuse ;  /* 0x0000b400ab047a23 */ /* 0x108fe20000010803 */
[----:B----4-:R-:W-:Y:S08]  /*ca10*/  F2FP.BF16.PACK_AB R117, R239, R238 ;  /* 0x000000eeef75723e */ /* 0x010ff000000010ff */
[----:B------:R3:W-:Y:S01]  /*ca20*/  MUFU.EX2 R240, R4 ;  /* 0x0000000400f07308 */ /* 0x0007e20000000800 */
[--C-:B-1----:R-:W-:Y:S09]  /*ca30*/  FFMA.FTZ R100, R186, c[0x0][0x2d0], -R3.reuse ;  /* 0x0000b400ba647a23 */ /* 0x102ff20000010803 */
[----:B------:R1:W-:Y:S01]  /*ca40*/  MUFU.EX2 R195, R100 ;  /* 0x0000006400c37308 */ /* 0x0003e20000000800 */
[--C-:B---3--:R-:W-:Y:S02]  /*ca50*/  FFMA.FTZ R4, R170, c[0x0][0x2d0], -R3.reuse ;  /* 0x0000b400aa047a23 */ /* 0x108fe40000010803 */
[----:B------:R-:W-:Y:S07]  /*ca60*/  LDSM.16.MT88.4 R168, [R209+0x3880] ;  /* 0x00388000d1a8783b */ /* 0x000fee0000004200 */
[----:B------:R3:W4:Y:S01]  /*ca70*/  MUFU.EX2 R241, R4 ;  /* 0x0000000400f17308 */ /* 0x0007220000000800 */
[--C-:B-1----:R-:W-:Y:S09]  /*ca80*/  FFMA.FTZ R100, R187, c[0x0][0x2d0], -R110.reuse ;  /* 0x0000b400bb647a23 */ /* 0x102ff2000001086e */
[----:B------:R1:W-:Y:S01]  /*ca90*/  MUFU.EX2 R194, R100 ;  /* 0x0000006400c27308 */ /* 0x0003e20000000800 */
[----:B---3--:R-:W-:Y:S01]  /*caa0*/  FMUL.FTZ R4, R103, R112 ;  /* 0x0000007067047220 */ /* 0x008fe20000410000 */
[----:B------:R-:W-:Y:S02]  /*cab0*/  F2FP.BF16.PACK_AB R112, R162, R252 ;  /* 0x000000fca270723e */ /* 0x000fe400000010ff */
[----:B----4-:R-:W-:Y:S05]  /*cac0*/  F2FP.BF16.PACK_AB R119, R241, R240 ;  /* 0x000000f0f177723e */ /* 0x010fea00000010ff */
[-C--:B------:R-:W-:Y:S05]  /*cad0*/  HMMA.16816.F32.BF16 R4, R112, R20.reuse, R4 ;  /* 0x000000147004723c */ /* 0x080fea0000041804 */
[--C-:B-1----:R-:W-:Y:S03]  /*cae0*/  FFMA.FTZ R100, R188, c[0x0][0x2d0], -R110.reuse ;  /* 0x0000b400bc647a23 */ /* 0x102fe6000001086e */
[C---:B------:R-:W-:Y:S01]  /*caf0*/  HMMA.16816.F32.BF16 R8, R116.reuse, R20, R8 ;  /* 0x000000147408723c */ /* 0x040fe20000041808 */
[----:B------:R1:W3:Y:S06]  /*cb00*/  MUFU.EX2 R188, R100 ;  /* 0x0000006400bc7308 */ /* 0x0002ec0000000800 */
[C---:B------:R-:W-:Y:S01]  /*cb10*/  FMUL.FTZ R20, R103.reuse, R128 ;  /* 0x0000008067147220 */ /* 0x040fe20000410000 */
[-C--:B------:R-:W-:Y:S04]  /*cb20*/  HMMA.16816.F32.BF16 R12, R116, R22.reuse, R12 ;  /* 0x00000016740c723c */ /* 0x080fe8000004180c */
[----:B------:R-:W-:Y:S04]  /*cb30*/  FMUL.FTZ R21, R103, R129 ;  /* 0x0000008167157220 */ /* 0x000fe80000410000 */
[C---:B------:R-:W-:Y:S07]  /*cb40*/  HMMA.16816.F32.BF16 R16, R112.reuse, R22, R16 ;  /* 0x000000167010723c */ /* 0x040fee0000041810 */
[C---:B------:R-:W-:Y:S02]  /*cb50*/  FMUL.FTZ R22, R102.reuse, R130 ;  /* 0x0000008266167220 */ /* 0x040fe40000410000 */
[----:B-1----:R-:W-:Y:S03]  /*cb60*/  FFMA.FTZ R100, R189, c[0x0][0x2d0], -R3 ;  /* 0x0000b400bd647a23 */ /* 0x002fe60000010803 */
[----:B------:R-:W-:Y:S01]  /*cb70*/  FMUL.FTZ R23, R102, R131 ;  /* 0x0000008366177220 */ /* 0x000fe20000410000 */
[----:B------:R1:W-:Y:S01]  /*cb80*/  MUFU.EX2 R187, R100 ;  /* 0x0000006400bb7308 */ /* 0x0003e20000000800 */
[----:B------:R-:W-:Y:S01]  /*cb90*/  LDSM.16.MT88.4 R128, [R210+0x1c80] ;  /* 0x001c8000d280783b */ /* 0x000fe20000004200 */
[----:B------:R-:W-:Y:S04]  /*cba0*/  MOV R189, R162 ;  /* 0x000000a200bd7202 */ /* 0x000fe80000000f00 */
[-C--:B------:R-:W-:Y:S08]  /*cbb0*/  HMMA.16816.F32.BF16 R20, R112, R36.reuse, R20 ;  /* 0x000000247014723c */ /* 0x080ff00000041814 */
[C---:B------:R-:W-:Y:S07]  /*cbc0*/  HMMA.16816.F32.BF16 R24, R116.reuse, R36, R24 ;  /* 0x000000247418723c */ /* 0x040fee0000041818 */
[----:B------:R-:W-:Y:S01]  /*cbd0*/  FFMA.FTZ R36, R175, c[0x0][0x2d0], -R109 ;  /* 0x0000b400af247a23 */ /* 0x000fe2000001086d */
[-C--:B------:R-:W-:Y:S03]  /*cbe0*/  HMMA.16816.F32.BF16 R28, R116, R38.reuse, R28 ;  /* 0x00000026741c723c */ /* 0x080fe6000004181c */
[----:B------:R4:W2:Y:S01]  /*cbf0*/  MUFU.EX2 R237, R36 ;  /* 0x0000002400ed7308 */ /* 0x0008a20000000800 */
[----:B-1----:R-:W-:Y:S02]  /*cc00*/  FFMA.FTZ R100, R190, c[0x0][0x2d0], -R3 ;  /* 0x0000b400be647a23 */ /* 0x002fe40000010803 */
[----:B------:R-:W5:Y:S01]  /*cc10*/  LDL.LU R190, [R1+0x10] ;  /* 0x0000100001be7983 */ /* 0x000f620000300800 */
[C---:B------:R-:W-:Y:S01]  /*cc20*/  FMUL.FTZ R37, R103.reuse, R145 ;  /* 0x0000009167257220 */ /* 0x040fe20000410000 */
[C---:B------:R-:W-:Y:S05]  /*cc30*/  HMMA.16816.F32.BF16 R32, R112.reuse, R38, R32 ;  /* 0x000000267020723c */ /* 0x040fea0000041820 */
[----:B------:R1:W1:Y:S02]  /*cc40*/  MUFU.EX2 R186, R100 ;  /* 0x0000006400ba7308 */ /* 0x0002640000000800 */
[C---:B------:R-:W-:Y:S02]  /*cc50*/  FMUL.FTZ R38, R102.reuse, R146 ;  /* 0x0000009266267220 */ /* 0x040fe40000410000 */
[----:B------:R-:W-:Y:S03]  /*cc60*/  FMUL.FTZ R39, R102, R147 ;  /* 0x0000009366277220 */ /* 0x000fe60000410000 */
[----:B----4-:R-:W-:Y:S07]  /*cc70*/  FMUL.FTZ R36, R103, R144 ;  /* 0x0000009067247220 */ /* 0x010fee0000410000 */
[-C--:B--2---:R-:W-:Y:S03]  /*cc80*/  HMMA.16816.F32.BF16 R36, R112, R120.reuse, R36 ;  /* 0x000000787024723c */ /* 0x084fe60000041824 */
[--C-:B-1----:R-:W-:Y:S02]  /*cc90*/  FFMA.FTZ R100, R191, c[0x0][0x2d0], -R109.reuse ;  /* 0x0000b400bf647a23 */ /* 0x102fe4000001086d */
[----:B------:R-:W2:Y:S02]  /*cca0*/  LDL.LU R191, [R1+0xc] ;  /* 0x00000c0001bf7983 */ /* 0x000ea40000300800 */
[----:B------:R1:W-:Y:S01]  /*ccb0*/  MUFU.EX2 R185, R100 ;  /* 0x0000006400b97308 */ /* 0x0003e20000000800 */
[C---:B------:R-:W-:Y:S08]  /*ccc0*/  HMMA.16816.F32.BF16 R40, R116.reuse, R120, R40 ;  /* 0x000000787428723c */ /* 0x040ff00000041828 */
[-C--:B------:R-:W-:Y:S08]  /*ccd0*/  HMMA.16816.F32.BF16 R44, R116, R122.reuse, R44 ;  /* 0x0000007a742c723c */ /* 0x080ff0000004182c */
[C---:B------:R-:W-:Y:S01]  /*cce0*/  HMMA.16816.F32.BF16 R48, R112.reuse, R122, R48 ;  /* 0x0000007a7030723c */ /* 0x040fe20000041830 */
[----:B------:R-:W4:Y:S03]  /*ccf0*/  LDSM.16.MT88.4 R120, [R209+0x3080] ;  /* 0x00308000d178783b */ /* 0x000f260000004200 */
[----:B-1----:R-:W-:Y:S04]  /*cd00*/  FFMA.FTZ R100, R196, c[0x0][0x2d0], -R109 ;  /* 0x0000b400c4647a23 */ /* 0x002fe8000001086d */
[-C--:B------:R-:W-:Y:S01]  /*cd10*/  HMMA.16816.F32.BF16 R52, R112, R124.reuse, R52 ;  /* 0x0000007c7034723c */ /* 0x080fe20000041834 */
[----:B------:R-:W2:Y:S01]  /*cd20*/  LDL.LU R196, [R1+0x4] ;  /* 0x0000040001c47983 */ /* 0x000ea20000300800 */
[----:B------:R1:W-:Y:S06]  /*cd30*/  MUFU.EX2 R184, R100 ;  /* 0x0000006400b87308 */ /* 0x0003ec0000000800 */
[C---:B------:R-:W-:Y:S08]  /*cd40*/  HMMA.16816.F32.BF16 R56, R116.reuse, R124, R56 ;  /* 0x0000007c7438723c */ /* 0x040ff00000041838 */
[-C--:B------:R-:W-:Y:S08]  /*cd50*/  HMMA.16816.F32.BF16 R60, R116, R126.reuse, R60 ;  /* 0x0000007e743c723c */ /* 0x080ff0000004183c */
[C---:B------:R-:W-:Y:S01]  /*cd60*/  HMMA.16816.F32.BF16 R64, R112.reuse, R126, R64 ;  /* 0x0000007e7040723c */ /* 0x040fe20000041840 */
[----:B------:R-:W3:Y:S03]  /*cd70*/  LDSM.16.MT88.4 R124, [R210+0x3080] ;  /* 0x00308000d27c783b */ /* 0x000ee60000004200 */
[--C-:B-1----:R-:W-:Y:S04]  /*cd80*/  FFMA.FTZ R100, R197, c[0x0][0x2d0], -R161.reuse ;  /* 0x0000b400c5647a23 */ /* 0x102fe800000108a1 */
[----:B------:R1:W-:Y:S01]  /*cd90*/  MUFU.EX2 R183, R100 ;  /* 0x0000006400b77308 */ /* 0x0003e20000000800 */
[-C--:B----4-:R-:W-:Y:S01]  /*cda0*/  HMMA.16816.F32.BF16 R68, R112, R120.reuse, R68 ;  /* 0x000000787044723c */ /* 0x090fe20000041844 */
[----:B------:R-:W4:Y:S07]  /*cdb0*/  LDL.LU R197, [R1+0x8] ;  /* 0x0000080001c57983 */ /* 0x000f2e0000300800 */
[C---:B------:R-:W-:Y:S08]  /*cdc0*/  HMMA.16816.F32.BF16 R72, R116.reuse, R120, R72 ;  /* 0x000000787448723c */ /* 0x040ff00000041848 */
[-C--:B------:R-:W-:Y:S04]  /*cdd0*/  HMMA.16816.F32.BF16 R76, R116, R122.reuse, R76 ;  /* 0x0000007a744c723c */ /* 0x080fe8000004184c */
[----:B-1----:R-:W-:Y:S04]  /*cde0*/  FFMA.FTZ R100, R198, c[0x0][0x2d0], -R161 ;  /* 0x0000b400c6647a23 */ /* 0x002fe800000108a1 */
[C---:B------:R-:W-:Y:S01]  /*cdf0*/  HMMA.16816.F32.BF16 R80, R112.reuse, R122, R80 ;  /* 0x0000007a7050723c */ /* 0x040fe20000041850 */
[----:B------:R-:W1:Y:S01]  /*ce00*/  LDSM.16.MT88.4 R120, [R209+0x1c80] ;  /* 0x001c8000d178783b */ /* 0x000e620000004200 */
[----:B------:R1:W1:Y:S06]  /*ce10*/  MUFU.EX2 R182, R100 ;  /* 0x0000006400b67308 */ /* 0x00026c0000000800 */
[-C--:B---3--:R-:W-:Y:S08]  /*ce20*/  HMMA.16816.F32.BF16 R84, R112, R124.reuse, R84 ;  /* 0x0000007c7054723c */ /* 0x088ff00000041854 */
[C---:B------:R-:W-:Y:S08]  /*ce30*/  HMMA.16816.F32.BF16 R88, R116.reuse, R124, R88 ;  /* 0x0000007c7458723c */ /* 0x040ff00000041858 */
[-C--:B------:R-:W-:Y:S04]  /*ce40*/  HMMA.16816.F32.BF16 R92, R116, R126.reuse, R92 ;  /* 0x0000007e745c723c */ /* 0x080fe8000004185c */
[--C-:B-1----:R-:W-:Y:S02]  /*ce50*/  FFMA.FTZ R100, R164, c[0x0][0x2d0], -R109.reuse ;  /* 0x0000b400a4647a23 */ /* 0x102fe4000001086d */
[----:B------:R-:W-:Y:S01]  /*ce60*/  FFMA.FTZ R109, R165, c[0x0][0x2d0], -R109 ;  /* 0x0000b400a56d7a23 */ /* 0x000fe2000001086d */
[----:B------:R-:W-:Y:S01]  /*ce70*/  F2FP.BF16.PACK_AB R116, R204, R205 ;  /* 0x000000cdcc74723e */ /* 0x000fe200000010ff */
[----:B------:R-:W-:Y:S01]  /*ce80*/  HMMA.16816.F32.BF16 R96, R112, R126, R96 ;  /* 0x0000007e7060723c */ /* 0x000fe20000041860 */
[----:B------:R1:W-:Y:S01]  /*ce90*/  MUFU.EX2 R181, R100 ;  /* 0x0000006400b57308 */ /* 0x0003e20000000800 */
[----:B------:R-:W3:Y:S02]  /*cea0*/  LDSM.16.MT88.4 R124, [R209+0x2880] ;  /* 0x00288000d17c783b */ /* 0x000ee40000004200 */
[----:B------:R-:W-:Y:S02]  /*ceb0*/  F2FP.BF16.PACK_AB R117, R195, R203 ;  /* 0x000000cbc375723e */ /* 0x000fe400000010ff */
[----:B------:R-:W-:Y:S02]  /*cec0*/  F2FP.BF16.PACK_AB R118, R188, R194 ;  /* 0x000000c2bc76723e */ /* 0x000fe400000010ff */
[----:B------:R-:W-:Y:S03]  /*ced0*/  F2FP.BF16.PACK_AB R112, R236, R237 ;  /* 0x000000edec70723e */ /* 0x000fe600000010ff */
[----:B------:R3:W-:Y:S01]  /*cee0*/  MUFU.EX2 R180, R109 ;  /* 0x0000006d00b47308 */ /* 0x0007e20000000800 */
[----:B------:R-:W-:Y:S02]  /*cef0*/  F2FP.BF16.PACK_AB R113, R234, R235 ;  /* 0x000000ebea71723e */ /* 0x000fe400000010ff */
[----:B------:R-:W-:Y:S02]  /*cf00*/  F2FP.BF16.PACK_AB R114, R232, R233 ;  /* 0x000000e9e872723e */ /* 0x000fe400000010ff */
[----:B------:R-:W-:Y:S02]  /*cf10*/  F2FP.BF16.PACK_AB R115, R206, R207 ;  /* 0x000000cfce73723e */ /* 0x000fe400000010ff */
[----:B------:R-:W-:Y:S05]  /*cf20*/  F2FP.BF16.PACK_AB R119, R186, R187 ;  /* 0x000000bbba77723e */ /* 0x000fea00000010ff */
[-C--:B------:R-:W-:Y:S03]  /*cf30*/  HMMA.16816.F32.BF16 R4, R112, R120.reuse, R4 ;  /* 0x000000787004723c */ /* 0x080fe60000041804 */
[--C-:B-1----:R-:W-:Y:S04]  /*cf40*/  FFMA.FTZ R100, R166, c[0x0][0x2d0], -R161.reuse ;  /* 0x0000b400a6647a23 */ /* 0x102fe800000108a1 */
[----:B------:R1:W-:Y:S01]  /*cf50*/  MUFU.EX2 R179, R100 ;  /* 0x0000006400b37308 */ /* 0x0003e20000000800 */
[C---:B------:R-:W-:Y:S04]  /*cf60*/  HMMA.16816.F32.BF16 R8, R116.reuse, R120, R8 ;  /* 0x000000787408723c */ /* 0x040fe80000041808 */
[--C-:B---3--:R-:W-:Y:S04]  /*cf70*/  FFMA.FTZ R109, R199, c[0x0][0x2d0], -R110.reuse ;  /* 0x0000b400c76d7a23 */ /* 0x108fe8000001086e */
[-C--:B------:R-:W-:Y:S01]  /*cf80*/  HMMA.16816.F32.BF16 R12, R116, R122.reuse, R12 ;  /* 0x0000007a740c723c */ /* 0x080fe2000004180c */
[----:B------:R3:W-:Y:S07]  /*cf90*/  MUFU.EX2 R176, R109 ;  /* 0x0000006d00b07308 */ /* 0x0007ee0000000800 */
[C---:B------:R-:W-:Y:S01]  /*cfa0*/  HMMA.16816.F32.BF16 R16, R112.reuse, R122, R16 ;  /* 0x0000007a7010723c */ /* 0x040fe20000041810 */
[----:B------:R-:W3:Y:S03]  /*cfb0*/  LDSM.16.MT88.4 R120, [R210+0x2880] ;  /* 0x00288000d278783b */ /* 0x000ee60000004200 */
[----:B-1----:R-:W-:Y:S04]  /*cfc0*/  FFMA.FTZ R100, R167, c[0x0][0x2d0], -R161 ;  /* 0x0000b400a7647a23 */ /* 0x002fe800000108a1 */
[-C--:B------:R-:W-:Y:S01]  /*cfd0*/  HMMA.16816.F32.BF16 R20, R112, R128.reuse, R20 ;  /* 0x000000807014723c */ /* 0x080fe20000041814 */
[----:B------:R-:W-:Y:S01]  /*cfe0*/  LDSM.16.MT88.4 R164, [R210+0x2c80] ;  /* 0x002c8000d2a4783b */ /* 0x000fe20000004200 */
[----:B------:R1:W1:Y:S06]  /*cff0*/  MUFU.EX2 R178, R100 ;  /* 0x0000006400b27308 */ /* 0x00026c0000000800 */
[C---:B------:R-:W-:Y:S04]  /*d000*/  HMMA.16816.F32.BF16 R24, R116.reuse, R128, R24 ;  /* 0x000000807418723c */ /* 0x040fe80000041818 */
[----:B---3--:R-:W-:Y:S04]  /*d010*/  F2FP.BF16.PACK_AB R109, R182, R183 ;  /* 0x000000b7b66d723e */ /* 0x008fe800000010ff */
[-C--:B------:R-:W-:Y:S08]  /*d020*/  HMMA.16816.F32.BF16 R28, R116, R130.reuse, R28 ;  /* 0x00000082741c723c */ /* 0x080ff0000004181c */
[C---:B------:R-:W-:Y:S01]  /*d030*/  HMMA.16816.F32.BF16 R32, R112.reuse, R130, R32 ;  /* 0x000000827020723c */ /* 0x040fe20000041820 */
[----:B------:R-:W3:Y:S03]  /*d040*/  LDSM.16.MT88.4 R128, [R209+0x3480] ;  /* 0x00348000d180783b */ /* 0x000ee60000004200 */
[----:B-1----:R-:W-:Y:S01]  /*d050*/  FFMA.FTZ R100, R200, c[0x0][0x2d0], -R110 ;  /* 0x0000b400c8647a23 */ /* 0x002fe2000001086e */
[----:B------:R-:W-:Y:S03]  /*d060*/  F2FP.BF16.PACK_AB R111, R178, R179 ;  /* 0x000000b3b26f723e */ /* 0x000fe600000010ff */
[-C--:B------:R-:W-:Y:S01]  /*d070*/  HMMA.16816.F32.BF16 R36, R112, R124.reuse, R36 ;  /* 0x0000007c7024723c */ /* 0x080fe20000041824 */
[----:B------:R1:W1:Y:S07]  /*d080*/  MUFU.EX2 R177, R100 ;  /* 0x0000006400b17308 */ /* 0x00026e0000000800 */
[C---:B------:R-:W-:Y:S08]  /*d090*/  HMMA.16816.F32.BF16 R40, R116.reuse, R124, R40 ;  /* 0x0000007c7428723c */ /* 0x040ff00000041828 */
[-C--:B------:R-:W-:Y:S08]  /*d0a0*/  HMMA.16816.F32.BF16 R44, R116, R126.reuse, R44 ;  /* 0x0000007e742c723c */ /* 0x080ff0000004182c */
[C---:B------:R-:W-:Y:S01]  /*d0b0*/  HMMA.16816.F32.BF16 R48, R112.reuse, R126, R48 ;  /* 0x0000007e7030723c */ /* 0x040fe20000041830 */
[----:B------:R-:W5:Y:S03]  /*d0c0*/  LDSM.16.MT88.4 R124, [R210+0x3480] ;  /* 0x00348000d27c783b */ /* 0x000f660000004200 */
[--C-:B-1----:R-:W-:Y:S01]  /*d0d0*/  FFMA.FTZ R100, R201, c[0x0][0x2d0], -R3.reuse ;  /* 0x0000b400c9647a23 */ /* 0x102fe20000010803 */
[----:B------:R-:W-:Y:S03]  /*d0e0*/  F2FP.BF16.PACK_AB R160, R176, R177 ;  /* 0x000000b1b0a0723e */ /* 0x000fe600000010ff */
[-C--:B------:R-:W-:Y:S01]  /*d0f0*/  HMMA.16816.F32.BF16 R52, R112, R120.reuse, R52 ;  /* 0x000000787034723c */ /* 0x080fe20000041834 */
[----:B------:R1:W-:Y:S07]  /*d100*/  MUFU.EX2 R175, R100 ;  /* 0x0000006400af7308 */ /* 0x0003ee0000000800 */
[C---:B------:R-:W-:Y:S08]  /*d110*/  HMMA.16816.F32.BF16 R56, R116.reuse, R120, R56 ;  /* 0x000000787438723c */ /* 0x040ff00000041838 */
[-C--:B------:R-:W-:Y:S08]  /*d120*/  HMMA.16816.F32.BF16 R60, R116, R122.reuse, R60 ;  /* 0x0000007a743c723c */ /* 0x080ff0000004183c */
[C---:B------:R-:W-:Y:S04]  /*d130*/  HMMA.16816.F32.BF16 R64, R112.reuse, R122, R64 ;  /* 0x0000007a7040723c */ /* 0x040fe80000041840 */
[--C-:B-1----:R-:W-:Y:S02]  /*d140*/  FFMA.FTZ R100, R202, c[0x0][0x2d0], -R3.reuse ;  /* 0x0000b400ca647a23 */ /* 0x102fe40000010803 */
[----:B------:R-:W-:Y:S01]  /*d150*/  FFMA.FTZ R3, R108, c[0x0][0x2d0], -R3 ;  /* 0x0000b4006c037a23 */ /* 0x000fe20000010803 */
[----:B------:R-:W-:Y:S01]  /*d160*/  F2FP.BF16.PACK_AB R108, R184, R185 ;  /* 0x000000b9b86c723e */ /* 0x000fe200000010ff */
[-C--:B---3--:R-:W-:Y:S01]  /*d170*/  HMMA.16816.F32.BF16 R68, R112, R128.reuse, R68 ;  /* 0x000000807044723c */ /* 0x088fe20000041844 */
[----:B------:R1:W3:Y:S03]  /*d180*/  MUFU.EX2 R174, R100 ;  /* 0x0000006400ae7308 */ /* 0x0002e60000000800 */
[----:B-----5:R-:W-:Y:S04]  /*d190*/  FFMA.FTZ R0, R0, R190, R238 ;  /* 0x000000be00007223 */ /* 0x020fe800000100ee */
[C---:B------:R-:W-:Y:S04]  /*d1a0*/  HMMA.16816.F32.BF16 R72, R116.reuse, R128, R72 ;  /* 0x000000807448723c */ /* 0x040fe80000041848 */
[----:B------:R-:W-:Y:S04]  /*d1b0*/  FADD.FTZ R0, R239, R0 ;  /* 0x00000000ef007221 */ /* 0x000fe80000010000 */
[-C--:B------:R-:W-:Y:S04]  /*d1c0*/  HMMA.16816.F32.BF16 R76, R116, R130.reuse, R76 ;  /* 0x00000082744c723c */ /* 0x080fe8000004184c */
[----:B------:R-:W-:Y:S04]  /*d1d0*/  FADD.FTZ R0, R240, R0 ;  /* 0x00000000f0007221 */ /* 0x000fe80000010000 */
[C---:B------:R-:W-:Y:S04]  /*d1e0*/  HMMA.16816.F32.BF16 R80, R112.reuse, R130, R80 ;  /* 0x000000827050723c */ /* 0x040fe80000041850 */
[----:B-1----:R-:W-:Y:S01]  /*d1f0*/  FFMA.FTZ R100, R192, c[0x0][0x2d0], -R110 ;  /* 0x0000b400c0647a23 */ /* 0x002fe2000001086e */
[----:B---3--:R-:W-:Y:S01]  /*d200*/  F2FP.BF16.PACK_AB R161, R174, R175 ;  /* 0x000000afaea1723e */ /* 0x008fe200000010ff */
[----:B------:R-:W-:Y:S02]  /*d210*/  FADD.FTZ R0, R241, R0 ;  /* 0x00000000f1007221 */ /* 0x000fe40000010000 */
[-C--:B------:R-:W-:Y:S01]  /*d220*/  HMMA.16816.F32.BF16 R84, R112, R124.reuse, R84 ;  /* 0x0000007c7054723c */ /* 0x080fe20000041854 */
[----:B------:R1:W-:Y:S03]  /*d230*/  MUFU.EX2 R173, R100 ;  /* 0x0000006400ad7308 */ /* 0x0003e60000000800 */
[----:B--2---:R-:W-:Y:S04]  /*d240*/  FFMA.FTZ R101, R101, R191, R242 ;  /* 0x000000bf65657223 */ /* 0x004fe800000100f2 */
[C---:B------:R-:W-:Y:S08]  /*d250*/  HMMA.16816.F32.BF16 R88, R116.reuse, R124, R88 ;  /* 0x0000007c7458723c */ /* 0x040ff00000041858 */
[-C--:B------:R-:W-:Y:S08]  /*d260*/  HMMA.16816.F32.BF16 R92, R116, R126.reuse, R92 ;  /* 0x0000007e745c723c */ /* 0x080ff0000004185c */
[----:B------:R-:W-:Y:S04]  /*d270*/  HMMA.16816.F32.BF16 R96, R112, R126, R96 ;  /* 0x0000007e7060723c */ /* 0x000fe80000041860 */
[----:B-1----:R-:W-:Y:S01]  /*d280*/  FFMA.FTZ R100, R193, c[0x0][0x2d0], -R110 ;  /* 0x0000b400c1647a23 */ /* 0x002fe2000001086e */
[----:B------:R-:W-:Y:S01]  /*d290*/  F2FP.BF16.PACK_AB R110, R180, R181 ;  /* 0x000000b5b46e723e */ /* 0x000fe200000010ff */
[----:B------:R-:W-:Y:S02]  /*d2a0*/  FFMA.FTZ R102, R102, R196, R248 ;  /* 0x000000c466667223 */ /* 0x000fe400000100f8 */
[----:B------:R-:W1:Y:S04]  /*d2b0*/  MUFU.EX2 R172, R100 ;  /* 0x0000006400ac7308 */ /* 0x000e680000000800 */
[-C--:B------:R-:W-:Y:S01]  /*d2c0*/  HMMA.16816.F32.BF16 R112, R108, R132.reuse, R4 ;  /* 0x000000846c70723c */ /* 0x080fe20000041804 */
[----:B------:R-:W2:Y:S05]  /*d2d0*/  LDSM.16.MT88.4 R4, [R210+0x3880] ;  /* 0x00388000d204783b */ /* 0x000eaa0000004200 */
[----:B------:R-:W3:Y:S01]  /*d2e0*/  MUFU.EX2 R100, R3 ;  /* 0x0000000300647308 */ /* 0x000ee20000000800 */
[----:B-1----:R-:W-:Y:S01]  /*d2f0*/  F2FP.BF16.PACK_AB R162, R172, R173 ;  /* 0x000000adaca2723e */ /* 0x002fe200000010ff */
[----:B----4-:R-:W-:Y:S01]  /*d300*/  FFMA.FTZ R103, R103, R197, R252 ;  /* 0x000000c567677223 */ /* 0x010fe200000100fc */
[----:B---3--:R-:W-:Y:S03]  /*d310*/  F2FP.BF16.PACK_AB R163, R100, R107 ;  /* 0x0000006b64a3723e */ /* 0x008fe600000010ff */
[----:B------:R-:W-:Y:S04]  /*d320*/  FADD.FTZ R3, R203, R0 ;  /* 0x00000000cb037221 */ /* 0x000fe80000010000 */
[C---:B------:R-:W-:Y:S07]  /*d330*/  HMMA.16816.F32.BF16 R116, R160.reuse, R132, R8 ;  /* 0x00000084a074723c */ /* 0x040fee0000041808 */
[----:B------:R-:W-:Y:S01]  /*d340*/  FADD.FTZ R9, R189, R103 ;  /* 0x00000067bd097221 */ /* 0x000fe20000010000 */
[-C--:B------:R-:W-:Y:S01]  /*d350*/  HMMA.16816.F32.BF16 R120, R160, R134.reuse, R12 ;  /* 0x00000086a078723c */ /* 0x080fe2000004180c */
[----:B------:R-:W3:Y:S03]  /*d360*/  LDL R12, [R1+0x20] ;  /* 0x00002000010c7983 */ /* 0x000ee60000100800 */
[----:B------:R-:W-:Y:S02]  /*d370*/  FADD.FTZ R9, R250, R9 ;  /* 0x00000009fa097221 */ /* 0x000fe40000010000 */
[----:B------:R-:W-:Y:S02]  /*d380*/  FADD.FTZ R10, R249, R102 ;  /* 0x00000066f90a7221 */ /* 0x000fe40000010000 */
[C---:B------:R-:W-:Y:S04]  /*d390*/  HMMA.16816.F32.BF16 R124, R108.reuse, R134, R16 ;  /* 0x000000866c7c723c */ /* 0x040fe80000041810 */
[----:B------:R-:W-:Y:S02]  /*d3a0*/  FADD.FTZ R9, R251, R9 ;  /* 0x00000009fb097221 */ /* 0x000fe40000010000 */
[----:B------:R-:W-:Y:S02]  /*d3b0*/  FADD.FTZ R10, R247, R10 ;  /* 0x0000000af70a7221 */ /* 0x000fe40000010000 */
[-C--:B------:R-:W-:Y:S04]  /*d3c0*/  HMMA.16816.F32.BF16 R128, R108, R140.reuse, R20 ;  /* 0x0000008c6c80723c */ /* 0x080fe80000041814 */
        /* <DEDUP_REMOVED lines=12> */
[----:B------:R-:W-:Y:S04]  /*d490*/  FADD.FTZ R8, R245, R8 ;  /* 0x00000008f5087221 */ /* 0x000fe80000010000 */
[C---:B------:R-:W-:Y:S04]  /*d4a0*/  HMMA.16816.F32.BF16 R148, R160.reuse, R156, R40 ;  /* 0x0000009ca094723c */ /* 0x040fe80000041828 */
[----:B------:R-:W-:Y:S04]  /*d4b0*/  FADD.FTZ R8, R205, R8 ;  /* 0x00000008cd087221 */ /* 0x000fe80000010000 */
        /* <DEDUP_REMOVED lines=11> */
[----:B------:R-:W-:Y:S04]  /*d570*/  FADD.FTZ R8, R175, R8 ;  /* 0x00000008af087221 */ /* 0x000fe80000010000 */
[C---:B------:R-:W-:Y:S08]  /*d580*/  HMMA.16816.F32.BF16 R64, R108.reuse, R166, R64 ;  /* 0x000000a66c40723c */ /* 0x040ff00000041840 */
[-C--:B------:R-:W-:Y:S08]  /*d590*/  HMMA.16816.F32.BF16 R68, R108, R168.reuse, R68 ;  /* 0x000000a86c44723c */ /* 0x080ff00000041844 */
[C---:B------:R-:W-:Y:S08]  /*d5a0*/  HMMA.16816.F32.BF16 R72, R160.reuse, R168, R72 ;  /* 0x000000a8a048723c */ /* 0x040ff00000041848 */
[-C--:B------:R-:W-:Y:S08]  /*d5b0*/  HMMA.16816.F32.BF16 R76, R160, R170.reuse, R76 ;  /* 0x000000aaa04c723c */ /* 0x080ff0000004184c */
[C---:B------:R-:W-:Y:S08]  /*d5c0*/  HMMA.16816.F32.BF16 R80, R108.reuse, R170, R80 ;  /* 0x000000aa6c50723c */ /* 0x040ff00000041850 */
[-C--:B--2---:R-:W-:Y:S08]  /*d5d0*/  HMMA.16816.F32.BF16 R84, R108, R4.reuse, R84 ;  /* 0x000000046c54723c */ /* 0x084ff00000041854 */
[C---:B------:R-:W-:Y:S07]  /*d5e0*/  HMMA.16816.F32.BF16 R88, R160.reuse, R4, R88 ;  /* 0x00000004a058723c */ /* 0x040fee0000041858 */
[----:B------:R-:W-:Y:S01]  /*d5f0*/  FADD.FTZ R4, R207, R11 ;  /* 0x0000000bcf047221 */ /* 0x000fe20000010000 */
[-C--:B------:R-:W-:Y:S04]  /*d600*/  HMMA.16816.F32.BF16 R92, R160, R6.reuse, R92 ;  /* 0x00000006a05c723c */ /* 0x080fe8000004185c */
[----:B------:R-:W-:Y:S02]  /*d610*/  FADD.FTZ R9, R206, R4 ;  /* 0x00000004ce097221 */ /* 0x000fe40000010000 */
[----:B------:R-:W-:Y:S02]  /*d620*/  FADD.FTZ R5, R188, R3 ;  /* 0x00000003bc057221 */ /* 0x000fe40000010000 */
[----:B------:R-:W-:Y:S01]  /*d630*/  FADD.FTZ R4, R185, R10 ;  /* 0x0000000ab9047221 */ /* 0x000fe20000010000 */
[----:B------:R-:W-:Y:S04]  /*d640*/  HMMA.16816.F32.BF16 R96, R108, R6, R96 ;  /* 0x000000066c60723c */ /* 0x000fe80000041860 */
        /* <DEDUP_REMOVED lines=12> */
[----:B------:R-:W-:Y:S01]  /*d710*/  FADD.FTZ R4, R172, R3 ;  /* 0x00000003ac047221 */ /* 0x000fe20000010000 */
[----:B------:R1:W-:Y:S01]  /*d720*/  STL [R1+0x4], R5 ;  /* 0x0000040501007387 */ /* 0x0003e20000100800 */
[----:B------:R-:W-:Y:S03]  /*d730*/  FADD.FTZ R0, R107, R0 ;  /* 0x000000006b007221 */ /* 0x000fe60000010000 */
[----:B------:R1:W-:Y:S01]  /*d740*/  STL [R1+0xc], R4 ;  /* 0x00000c0401007387 */ /* 0x0003e20000100800 */
[----:B------:R-:W-:Y:S01]  /*d750*/  FADD.FTZ R3, R100, R0 ;  /* 0x0000000064037221 */ /* 0x000fe20000010000 */
[C---:B------:R-:W-:Y:S02]  /*d760*/  IADD3 R0, R224.reuse, -0x1, RZ ;  /* 0xffffffffe0007810 */ /* 0x040fe40007ffe0ff */
[----:B------:R-:W-:Y:S02]  /*d770*/  MOV R100, R2 ;  /* 0x0000000200647202 */ /* 0x000fe40000000f00 */
[----:B------:R1:W-:Y:S01]  /*d780*/  STL [R1+0x10], R3 ;  /* 0x0000100301007387 */ /* 0x0003e20000100800 */
[----:B---3--:R-:W-:Y:S02]  /*d790*/  ISETP.GT.AND P0, PT, R224, R12, PT ;  /* 0x0000000ce000720c */ /* 0x008fe40003f04270 */
[----:B------:R-:W-:Y:S11]  /*d7a0*/  MOV R224, R0 ;  /* 0x0000000000e07202 */ /* 0x000ff60000000f00 */
[----:B-1----:R-:W-:-:S05]  /*d7b0*/  @P0 BRA `(.L_x_221) ;  /* 0xffffcec000000947 */ /* 0x002fca000383ffff */
.L_x_216:
[----:B------:R-:W2:Y:S02]  /*d7c0*/  LDL R0, [R1+0x14] ;  /* 0x0000140001007983 */ /* 0x000ea40000100800 */
[----:B--2---:R-:W-:-:S13]  /*d7d0*/  ISETP.GE.AND P0, PT, R224, R0, PT ;  /* 0x00000000e000720c */ /* 0x004fda0003f06270 */
[----:B------:R-:W-:Y:S05]  /*d7e0*/  @!P0 BRA `(.L_x_222) ;  /* 0x000046f000008947 */ /* 0x000fea0003800000 */
[----:B------:R-:W2:Y:S01]  /*d7f0*/  S2R R0, SR_TID.X ;  /* 0x0000000000007919 */ /* 0x000ea20000002100 */
[----:B------:R-:W-:Y:S02]  /*d800*/  IMAD.SHL.U32 R248, R227, 0x2, RZ ;  /* 0x00000002e3f87824 */ /* 0x000fe400078e00ff */
[----:B------:R-:W-:Y:S02]  /*d810*/  IMAD.MOV.U32 R103, RZ, RZ, R105 ;  /* 0x000000ffff677224 */ /* 0x000fe400078e0069 */
[----:B------:R-:W-:Y:S02]  /*d820*/  IMAD.MOV.U32 R101, RZ, RZ, R106 ;  /* 0x000000ffff657224 */ /* 0x000fe400078e006a */
[----:B------:R-:W-:Y:S02]  /*d830*/  IMAD.MOV.U32 R108, RZ, RZ, R100 ;  /* 0x000000ffff6c7224 */ /* 0x000fe400078e0064 */
[----:B------:R-:W-:Y:S01]  /*d840*/  IMAD.MOV.U32 R107, RZ, RZ, R104 ;  /* 0x000000ffff6b7224 */ /* 0x000fe200078e0068 */
[----:B--2---:R-:W-:-:S04]  /*d850*/  SHF.R.S32.HI R2, RZ, 0x1f, R0 ;  /* 0x0000001fff027819 */ /* 0x004fc80000011400 */
[----:B------:R-:W-:Y:S02]  /*d860*/  LEA.HI R2, R2, R0, RZ, 0x2 ;  /* 0x0000000002027211 */ /* 0x000fe400078f10ff */
[----:B------:R-:W-:Y:S02]  /*d870*/  SHF.R.S32.HI R0, RZ, 0x1f, R227 ;  /* 0x0000001fff007819 */ /* 0x000fe400000114e3 */
[----:B------:R-:W-:Y:S02]  /*d880*/  SHF.R.S32.HI R2, RZ, 0x2, R2 ;  /* 0x00000002ff027819 */ /* 0x000fe40000011402 */
[----:B------:R-:W-:Y:S02]  /*d890*/  SHF.L.U64.HI R228, R227, 0x1, R0 ;  /* 0x00000001e3e47819 */ /* 0x000fe40000010200 */
[----:B------:R-:W-:Y:S02]  /*d8a0*/  IADD3 R226, -R2, 0x30, RZ ;  /* 0x0000003002e27810 */ /* 0x000fe40007ffe1ff */
.L_x_243:
[----:B------:R-:W2:Y:S01]  /*d8b0*/  LDL R13, [R1+0x2c] ;  /* 0x00002c00010d7983 */ /* 0x000ea20000100800 */
[----:B------:R-:W-:Y:S04]  /*d8c0*/  DEPBAR.LE SB0, 0x0 ;  /* 0x000080000000791a */ /* 0x000fe80000000000 */
[----:B------:R-:W3:Y:S01]  /*d8d0*/  LDL R12, [R1+0x28] ;  /* 0x00002800010c7983 */ /* 0x000ee20000100800 */
[----:B------:R-:W-:Y:S01]  /*d8e0*/  SHF.R.S32.HI R0, RZ, 0x1f, R225 ;  /* 0x0000001fff007819 */ /* 0x000fe200000114e1 */
[----:B-1----:R-:W-:Y:S01]  /*d8f0*/  IMAD.WIDE.U32 R2, R225, c[0x0][0x208], RZ ;  /* 0x00008200e1027a25 */ /* 0x002fe200078e00ff */
[----:B------:R-:W-:Y:S01]  /*d900*/  SHF.R.S32.HI R4, RZ, 0x1f, R222 ;  /* 0x0000001fff047819 */ /* 0x000fe200000114de */
[----:B------:R-:W-:Y:S01]  /*d910*/  BAR.SYNC.DEFER_BLOCKING 0x0 ;  /* 0x0000000000007b1d */ /* 0x000fe20000010000 */
[C---:B------:R-:W-:Y:S01]  /*d920*/  ISETP.GE.AND P1, PT, R227.reuse, c[0x0][0x1d4], PT ;  /* 0x00007500e3007a0c */ /* 0x040fe20003f26270 */
[----:B------:R-:W-:Y:S01]  /*d930*/  IMAD R0, R0, c[0x0][0x208], RZ ;  /* 0x0000820000007a24 */ /* 0x000fe200078e02ff */
[C---:B------:R-:W-:Y:S01]  /*d940*/  IADD3 R7, R227.reuse, 0x20, RZ ;  /* 0x00000020e3077810 */ /* 0x040fe20007ffe0ff */
[----:B------:R-:W-:Y:S01]  /*d950*/  IMAD R4, R4, c[0x0][0x218], RZ ;  /* 0x0000860004047a24 */ /* 0x000fe200078e02ff */
[----:B------:R-:W-:Y:S01]  /*d960*/  IADD3 R6, R227, 0x20, RZ ;  /* 0x00000020e3067810 */ /* 0x000fe20007ffe0ff */
[----:B------:R-:W-:Y:S01]  /*d970*/  IMAD R0, R225, c[0x0][0x20c], R0 ;  /* 0x00008300e1007a24 */ /* 0x000fe200078e0200 */
[----:B------:R-:W-:Y:S01]  /*d980*/  IADD3 R11, R227, 0x40, RZ ;  /* 0x00000040e30b7810 */ /* 0x000fe20007ffe0ff */
[----:B------:R-:W-:Y:S01]  /*d990*/  IMAD R4, R222, c[0x0][0x21c], R4 ;  /* 0x00008700de047a24 */ /* 0x000fe200078e0204 */
[----:B------:R-:W-:Y:S01]  /*d9a0*/  SHF.R.S32.HI R6, RZ, 0x1f, R6 ;  /* 0x0000001fff067819 */ /* 0x000fe20000011406 */
[----:B------:R-:W-:Y:S01]  /*d9b0*/  IMAD.IADD R3, R3, 0x1, R0 ;  /* 0x0000000103037824 */ /* 0x000fe200078e0200 */
[----:B------:R-:W-:Y:S02]  /*d9c0*/  IADD3 R5, R227, 0x40, RZ ;  /* 0x00000040e3057810 */ /* 0x000fe40007ffe0ff */
[----:B------:R-:W-:Y:S01]  /*d9d0*/  LEA.HI R6, R6, R7, RZ, 0x3 ;  /* 0x0000000706067211 */ /* 0x000fe200078f18ff */
[----:B------:R-:W-:Y:S01]  /*d9e0*/  IMAD.WIDE.U32 R2, R222, c[0x0][0x218], R2 ;  /* 0x00008600de027a25 */ /* 0x000fe200078e0002 */
[----:B------:R-:W-:Y:S02]  /*d9f0*/  SHF.R.S32.HI R5, RZ, 0x1f, R5 ;  /* 0x0000001fff057819 */ /* 0x000fe40000011405 */
[----:B------:R-:W-:Y:S02]  /*da00*/  LOP3.LUT R6, R6, 0xfffffff8, RZ, 0xc0, !PT ;  /* 0xfffffff806067812 */ /* 0x000fe400078ec0ff */
[----:B------:R-:W-:Y:S02]  /*da10*/  IADD3 R0, P0, R2, UR18, RZ ;  /* 0x0000001202007c10 */ /* 0x000fe4000ff1e0ff */
[----:B------:R-:W-:Y:S01]  /*da20*/  LEA.HI R5, R5, R11, RZ, 0x3 ;  /* 0x0000000b05057211 */ /* 0x000fe200078f18ff */
[----:B------:R-:W-:Y:S01]  /*da30*/  IMAD.SHL.U32 R100, R6, 0x2, RZ ;  /* 0x0000000206647824 */ /* 0x000fe200078e00ff */
[----:B------:R-:W1:Y:S01]  /*da40*/  S2R R11, SR_TID.X ;  /* 0x00000000000b7919 */ /* 0x000e620000002100 */
[----:B------:R-:W-:Y:S01]  /*da50*/  IADD3.X R3, R3, UR5, R4, P0, !PT ;  /* 0x0000000503037c10 */ /* 0x000fe200087fe404 */
[----:B------:R-:W-:Y:S01]  /*da60*/  BSSY B0, `(.L_x_223) ;  /* 0x0000039000007945 */ /* 0x000fe20003800000 */
[C---:B------:R-:W-:Y:S01]  /*da70*/  LEA R10, P0, R0.reuse, c[0x0][0x1f8], 0x1 ;  /* 0x00007e00000a7a11 */ /* 0x040fe200078008ff */
[----:B------:R-:W-:Y:S01]  /*da80*/  LDSM.16.M88.4 R48, [R211+0x6080] ;  /* 0x00608000d330783b */ /* 0x000fe20000000200 */
[----:B------:R-:W-:Y:S02]  /*da90*/  LOP3.LUT R5, R5, 0xfffffff8, RZ, 0xc0, !PT ;  /* 0xfffffff805057812 */ /* 0x000fe400078ec0ff */
[----:B------:R-:W-:Y:S01]  /*daa0*/  LEA.HI.X R3, R0, c[0x0][0x1fc], R3, 0x1, P0 ;  /* 0x00007f0000037a11 */ /* 0x000fe200000f0c03 */
[----:B------:R-:W-:Y:S02]  /*dab0*/  LDSM.16.M88.4 R44, [R211+0x7080] ;  /* 0x00708000d32c783b */ /* 0x000fe40000000200 */
[----:B------:R-:W-:Y:S02]  /*dac0*/  IMAD.SHL.U32 R102, R5, 0x2, RZ ;  /* 0x0000000205667824 */ /* 0x000fe400078e00ff */
[----:B------:R-:W4:Y:S04]  /*dad0*/  SHFL.IDX PT, R0, R10, RZ, 0x1c1f ;  /* 0x001c1fff0a007589 */ /* 0x000f2800000e0000 */
[----:B------:R-:W-:Y:S04]  /*dae0*/  LDSM.16.M88.4 R16, [R208+0x3c80] ;  /* 0x003c8000d010783b */ /* 0x000fe80000000200 */
[----:B------:R-:W5:Y:S04]  /*daf0*/  SHFL.IDX PT, R2, R3, RZ, 0x1c1f ;  /* 0x001c1fff03027589 */ /* 0x000f6800000e0000 */
[----:B------:R1:W2:Y:S04]  /*db00*/  LDSM.16.M88.4 R32, [R208+0x4080] ;  /* 0x00408000d020783b */ /* 0x0002a80000000200 */
[----:B------:R1:W2:Y:S04]  /*db10*/  LDSM.16.M88.4 R160, [R208+0x4480] ;  /* 0x00448000d0a0783b */ /* 0x0002a80000000200 */
[----:B------:R1:W2:Y:S04]  /*db20*/  LDSM.16.M88.4 R164, [R212+0x6080] ;  /* 0x00608000d4a4783b */ /* 0x0002a80000000200 */
[----:B------:R2:W2:Y:S04]  /*db30*/  LDSM.16.M88.4 R172, [R212+0x7080] ;  /* 0x00708000d4ac783b */ /* 0x0004a80000000200 */
[----:B------:R2:W2:Y:S04]  /*db40*/  LDSM.16.M88.4 R168, [R213] ;  /* 0x00000000d5a8783b */ /* 0x0004a80000000200 */
[----:B------:R2:W2:Y:S01]  /*db50*/  LDSM.16.M88.4 R176, [R221] ;  /* 0x00000000ddb0783b */ /* 0x0004a20000000200 */
[----:B----4-:R-:W-:Y:S03]  /*db60*/  IADD3 R8, P0, R0, R248, RZ ;  /* 0x000000f800087210 */ /* 0x010fe60007f1e0ff */
[----:B------:R4:W2:Y:S02]  /*db70*/  LDSM.16.M88.4 R180, [R220] ;  /* 0x00000000dcb4783b */ /* 0x0008a40000000200 */
[----:B-----5:R-:W-:Y:S05]  /*db80*/  IMAD.X R9, R2, 0x1, R228, P0 ;  /* 0x0000000102097824 */ /* 0x020fea00000e06e4 */
[----:B------:R-:W-:Y:S01]  /*db90*/  @!PT LDS RZ, [RZ] ;  /* 0x00000000fffff984 */ /* 0x000fe20000000800 */
[----:B------:R-:W-:Y:S01]  /*dba0*/  @!PT LDS RZ, [RZ] ;  /* 0x00000000fffff984 */ /* 0x000fe20000000800 */
[----:B------:R-:W-:Y:S01]  /*dbb0*/  @!PT LDS RZ, [RZ] ;  /* 0x00000000fffff984 */ /* 0x000fe20000000800 */
[----:B------:R4:W-:Y:S01]  /*dbc0*/  LDGSTS.E.BYPASS.LTC128B.128 [R223+0x1880], [R8.64], !P1 ;  /* 0x0188000008df7fae */ /* 0x0009e2000c901d48 */
[----:B-1----:R-:W-:Y:S02]  /*dbd0*/  ISETP.GT.AND P1, PT, R11, 0x3f, PT ;  /* 0x0000003f0b00780c */ /* 0x002fe40003f24270 */
[----:B--2---:R-:W-:Y:S02]  /*dbe0*/  SHF.L.U64.HI R104, R6, 0x1, R13 ;  /* 0x0000000106687819 */ /* 0x004fe4000001020d */
[----:B------:R-:W-:Y:S02]  /*dbf0*/  IADD3 R13, R227, 0x20, RZ ;  /* 0x00000020e30d7810 */ /* 0x000fe40007ffe0ff */
[----:B------:R-:W-:Y:S02]  /*dc00*/  IADD3 R6, P0, R0, R100, RZ ;  /* 0x0000006400067210 */ /* 0x000fe40007f1e0ff */
[----:B---3--:R-:W-:Y:S02]  /*dc10*/  SHF.L.U64.HI R105, R5, 0x1, R12 ;  /* 0x0000000105697819 */ /* 0x008fe4000001020c */
[----:B------:R-:W-:Y:S01]  /*dc20*/  ISETP.GE.AND P3, PT, R13, c[0x0][0x1d4], PT ;  /* 0x000075000d007a0c */ /* 0x000fe20003f66270 */
[----:B------:R-:W-:Y:S01]  /*dc30*/  IMAD.X R7, R2, 0x1, R104, P0 ;  /* 0x0000000102077824 */ /* 0x000fe200000e0668 */
[----:B------:R-:W-:Y:S02]  /*dc40*/  IADD3 R12, R227, 0x40, RZ ;  /* 0x00000040e30c7810 */ /* 0x000fe40007ffe0ff */
[----:B------:R-:W-:Y:S02]  /*dc50*/  IADD3 R4, P0, R0, R102, RZ ;  /* 0x0000006600047210 */ /* 0x000fe40007f1e0ff */
[----:B------:R-:W-:Y:S03]  /*dc60*/  ISETP.GE.AND P2, PT, R12, c[0x0][0x1d4], PT ;  /* 0x000075000c007a0c */ /* 0x000fe60003f46270 */
[----:B------:R-:W-:Y:S04]  /*dc70*/  IMAD.X R5, R2, 0x1, R105, P0 ;  /* 0x0000000102057824 */ /* 0x000fe800000e0669 */
[----:B------:R4:W-:Y:S06]  /*dc80*/  LDGSTS.E.BYPASS.LTC128B.128 [R223+0x2480], [R6.64], !P3 ;  /* 0x0248000006df7fae */ /* 0x0009ec000d901d48 */
[----:B------:R4:W-:Y:S01]  /*dc90*/  LDGSTS.E.BYPASS.LTC128B.128 [R223+0x3080], [R4.64], !P2 ;  /* 0x0308000004df7fae */ /* 0x0009e2000d101d48 */
[----:B------:R-:W-:-:S05]  /*dca0*/  @P1 BRA `(.L_x_224) ;  /* 0x0000014000001947 */ /* 0x000fca0003800000 */
[----:B------:R-:W-:-:S05]  /*dcb0*/  BRA.DIV ~URZ, `(.L_x_225) ;  /* 0x00006e827f007947 */ /* 0x000fca000b800000 */
[----:B----4-:R1:W2:Y:S04]  /*dcc0*/  SHFL.IDX PT, R4, R3, 0x1, 0x1c1f ;  /* 0x003c1f0003047f89 */ /* 0x0102a800000e0000 */
[----:B------:R1:W3:Y:S02]  /*dcd0*/  SHFL.IDX PT, R0, R10, 0x1, 0x1c1f ;  /* 0x003c1f000a007f89 */ /* 0x0002e400000e0000 */
.L_x_262:
[C---:B-1----:R-:W-:Y:S02]  /*dce0*/  IADD3 R10, R227.reuse, 0x20, RZ ;  /* 0x00000020e30a7810 */ /* 0x042fe40007ffe0ff */
[C---:B------:R-:W-:Y:S02]  /*dcf0*/  ISETP.GE.AND P3, PT, R227.reuse, c[0x0][0x1d4], PT ;  /* 0x00007500e3007a0c */ /* 0x040fe40003f66270 */
[----:B---3--:R-:W-:Y:S02]  /*dd00*/  IADD3 R8, P0, R0, R248, RZ ;  /* 0x000000f800087210 */ /* 0x008fe40007f1e0ff */
[----:B------:R-:W-:Y:S02]  /*dd10*/  ISETP.GE.AND P2, PT, R10, c[0x0][0x1d4], PT ;  /* 0x000075000a007a0c */ /* 0x000fe40003f46270 */
[----:B------:R-:W-:Y:S01]  /*dd20*/  IADD3 R5, R227, 0x40, RZ ;  /* 0x00000040e3057810 */ /* 0x000fe20007ffe0ff */
[----:B--2---:R-:W-:Y:S01]  /*dd30*/  IMAD.X R9, R4, 0x1, R228, P0 ;  /* 0x0000000104097824 */ /* 0x004fe200000e06e4 */
[----:B------:R-:W-:Y:S02]  /*dd40*/  IADD3 R6, P0, R0, R100, RZ ;  /* 0x0000006400067210 */ /* 0x000fe40007f1e0ff */
[----:B------:R-:W-:Y:S03]  /*dd50*/  ISETP.GE.AND P1, PT, R5, c[0x0][0x1d4], PT ;  /* 0x0000750005007a0c */ /* 0x000fe60003f26270 */
        /* <DEDUP_REMOVED lines=9> */
.L_x_224:
[----:B------:R-:W-:Y:S05]  /*ddf0*/  BSYNC B0 ;  /* 0x0000000000007941 */ /* 0x000fea0003800000 */
.L_x_223:
[----:B------:R-:W0:Y:S01]  /*de00*/  LDGDEPBAR ;  /* 0x00000000000079af */ /* 0x000e220000000000 */
[----:B------:R-:W-:Y:S01]  /*de10*/  WARPSYNC 0xffffffff ;  /* 0xffffffff00007948 */ /* 0x000fe20003800000 */
[-C--:B-1--4-:R-:W-:Y:S06]  /*de20*/  HMMA.16816.F32.BF16 R4, R48, R16.reuse, RZ ;  /* 0x000000103004723c */ /* 0x092fec00000418ff */
        /* <DEDUP_REMOVED lines=116> */
[----:B------:R1:W1:Y:S02]  /*e570*/  MUFU.TANH R162, R19 ;  /* 0x0000001300a27308 */ /* 0x0002640000002400 */
        /* <DEDUP_REMOVED lines=10> */
[----:B------:R5:W2:Y:S01]  /*e620*/  MUFU.TANH R109, R20 ;  /* 0x00000014006d7308 */ /* 0x000aa20000002400 */
[----:B------:R-:W-:Y:S01]  /*e630*/  FMUL.FTZ R29, R29, c[0x0][0x320] ;  /* 0x0000c8001d1d7a20 */ /* 0x000fe20000410000 */
[C---:B------:R-:W-:Y:S04]  /*e640*/  HMMA.16816.F32.BF16 R40, R164.reuse, R8, R40 ;  /* 0x00000008a428723c */ /* 0x040fe80000041828 */
[----:B------:R-:W-:Y:S02]  /*e650*/  FMUL.FTZ R30, R30, c[0x0][0x320] ;  /* 0x0000c8001e1e7a20 */ /* 0x000fe40000410000 */
[----:B------:R-:W-:Y:S02]  /*e660*/  FMUL.FTZ R31, R31, c[0x0][0x320] ;  /* 0x0000c8001f1f7a20 */ /* 0x000fe40000410000 */
[----:B------:R2:W2:Y:S01]  /*e670*/  MUFU.TANH R106, R21 ;  /* 0x00000015006a7308 */ /* 0x0004a20000002400 */
[-C--:B------:R-:W-:Y:S03]  /*e680*/  HMMA.16816.F32.BF16 R44, R164, R10.reuse, R44 ;  /* 0x0000000aa42c723c */ /* 0x080fe6000004182c */
[----:B------:R-:W-:Y:S02]  /*e690*/  FMUL.FTZ R32, R32, c[0x0][0x320] ;  /* 0x0000c80020207a20 */ /* 0x000fe40000410000 */
[----:B------:R-:W-:Y:S02]  /*e6a0*/  FMUL.FTZ R34, R34, c[0x0][0x320] ;  /* 0x0000c80022227a20 */ /* 0x000fe40000410000 */
[----:B------:R-:W-:Y:S01]  /*e6b0*/  FMUL.FTZ R35, R35, c[0x0][0x320] ;  /* 0x0000c80023237a20 */ /* 0x000fe20000410000 */
[----:B------:R-:W-:Y:S01]  /*e6c0*/  HMMA.16816.F32.BF16 R48, R192, R10, R48 ;  /* 0x0000000ac030723c */ /* 0x000fe20000041830 */
[----:B------:R3:W3:Y:S03]  /*e6d0*/  MUFU.TANH R172, R26 ;  /* 0x0000001a00ac7308 */ /* 0x0006e60000002400 */
[----:B-1----:R-:W-:Y:S02]  /*e6e0*/  FMUL.FTZ R19, R37, c[0x0][0x320] ;  /* 0x0000c80025137a20 */ /* 0x002fe40000410000 */
[----:B-----5:R-:W-:Y:S02]  /*e6f0*/  FMUL.FTZ R20, R36, c[0x0][0x320] ;  /* 0x0000c80024147a20 */ /* 0x020fe40000410000 */
[----:B------:R-:W-:Y:S03]  /*e700*/  FMUL.FTZ R38, R38, c[0x0][0x320] ;  /* 0x0000c80026267a20 */ /* 0x000fe60000410000 */
[----:B------:R1:W1:Y:S01]  /*e710*/  MUFU.TANH R185, R14 ;  /* 0x0000000e00b97308 */ /* 0x0002620000002400 */
[----:B------:R-:W-:Y:S02]  /*e720*/  FMUL.FTZ R39, R39, c[0x0][0x320] ;  /* 0x0000c80027277a20 */ /* 0x000fe40000410000 */
[----:B------:R-:W-:Y:S02]  /*e730*/  FMUL.FTZ R42, R42, c[0x0][0x320] ;  /* 0x0000c8002a2a7a20 */ /* 0x000fe40000410000 */
[----:B--2---:R-:W-:Y:S02]  /*e740*/  FMUL.FTZ R21, R33, c[0x0][0x320] ;  /* 0x0000c80021157a20 */ /* 0x004fe40000410000 */
[----:B------:R-:W-:Y:S02]  /*e750*/  FMUL.FTZ R43, R43, c[0x0][0x320] ;  /* 0x0000c8002b2b7a20 */ /* 0x000fe40000410000 */
[----:B------:R-:W-:Y:S01]  /*e760*/  FMUL.FTZ R44, R44, c[0x0][0x320] ;  /* 0x0000c8002c2c7a20 */ /* 0x000fe20000410000 */
[----:B------:R2:W1:Y:S01]  /*e770*/  MUFU.TANH R183, R15 ;  /* 0x0000000f00b77308 */ /* 0x0004620000002400 */
[----:B------:R-:W-:Y:S02]  /*e780*/  FMUL.FTZ R45, R45, c[0x0][0x320] ;  /* 0x0000c8002d2d7a20 */ /* 0x000fe40000410000 */
[----:B------:R-:W-:Y:S02]  /*e790*/  FMUL.FTZ R47, R47, c[0x0][0x320] ;  /* 0x0000c8002f2f7a20 */ /* 0x000fe40000410000 */
[----:B------:R-:W-:Y:S02]  /*e7a0*/  FMUL.FTZ R16, R48, c[0x0][0x320] ;  /* 0x0000c80030107a20 */ /* 0x000fe40000410000 */
[----:B------:R-:W-:Y:S02]  /*e7b0*/  FMUL.FTZ R17, R49, c[0x0][0x320] ;  /* 0x0000c80031117a20 */ /* 0x000fe40000410000 */
[----:B---3--:R-:W-:Y:S01]  /*e7c0*/  FMUL.FTZ R26, R50, c[0x0][0x320] ;  /* 0x0000c800321a7a20 */ /* 0x008fe20000410000 */
[----:B------:R2:W3:Y:S01]  /*e7d0*/  MUFU.TANH R174, R27 ;  /* 0x0000001b00ae7308 */ /* 0x0004e20000002400 */
        /* <DEDUP_REMOVED lines=39> */
[C---:B------:R-:W-:Y:S01]  /*ea50*/  ISETP.GE.AND P5, PT, R227.reuse, c[0x0][0x1d4], PT ;  /* 0x00007500e3007a0c */ /* 0x040fe20003fa6270 */
[----:B------:R-:W-:Y:S01]  /*ea60*/  IMAD.MOV.U32 R3, RZ, RZ, c[0x0][0x2b8] ;  /* 0x0000ae00ff037624 */ /* 0x000fe200078e00ff */
[----:B------:R-:W-:Y:S01]  /*ea70*/  IADD3 R229, R227, 0x40, RZ ;  /* 0x00000040e3e57810 */ /* 0x000fe20007ffe0ff */
[----:B------:R-:W3:Y:S01]  /*ea80*/  LDL R0, [R1+0x18] ;  /* 0x0000180001007983 */ /* 0x000ee20000100800 */
[----:B------:R-:W-:Y:S01]  /*ea90*/  ISETP.GE.AND P4, PT, R230, c[0x0][0x1d4], PT ;  /* 0x00007500e6007a0c */ /* 0x000fe20003f86270 */
[----:B------:R-:W-:Y:S01]  /*eaa0*/  IMAD.MOV.U32 R222, RZ, RZ, RZ ;  /* 0x000000ffffde7224 */ /* 0x000fe200078e00ff */
[----:B------:R-:W-:Y:S02]  /*eab0*/  ISETP.NE.AND P2, PT, R3, 0x1, PT ;  /* 0x000000010300780c */ /* 0x000fe40003f45270 */
[----:B------:R-:W-:Y:S02]  /*eac0*/  ISETP.GE.AND P3, PT, R229, c[0x0][0x1d4], PT ;  /* 0x00007500e5007a0c */ /* 0x000fe40003f66270 */
[----:B---3--:R-:W-:Y:S01]  /*ead0*/  ISETP.GT.AND P1, PT, R0, 0x2f, PT ;  /* 0x0000002f0000780c */ /* 0x008fe20003f24270 */
[----:B--2---:R-:W-:Y:S05]  /*eae0*/  IMAD R2, R224, 0x30, R2 ;  /* 0x00000030e0027824 */ /* 0x004fea00078e0202 */
        /* <DEDUP_REMOVED lines=12> */
[----:B------:R-:W2:Y:S01]  /*ebb0*/  @!P1 LDG.E R222, [R4.64] ;  /* 0x0000000804de9981 */ /* 0x000ea2000c1e1900 */
[----:B------:R-:W-:Y:S03]  /*ebc0*/  ISETP.GE.AND P1, PT, R226, 0x1, PT ;  /* 0x00000001e200780c */ /* 0x000fe60003f26270 */
[----:B------:R-:W-:Y:S04]  /*ebd0*/  IMAD R0, R0, c[0x0][0x1e0], RZ ;  /* 0x0000780000007a24 */ /* 0x000fe800078e02ff */
[----:B------:R-:W-:Y:S04]  /*ebe0*/  IMAD R0, R225, c[0x0][0x1e4], R0 ;  /* 0x00007900e1007a24 */ /* 0x000fe800078e0200 */
        /* <DEDUP_REMOVED lines=11> */
[----:B-12---:R-:W-:Y:S05]  /*eca0*/  @P1 IADD3 R14, P0, R0, R248, RZ ;  /* 0x000000f8000e1210 */ /* 0x006fea0007f1e0ff */
[----:B---3--:R-:W-:Y:S01]  /*ecb0*/  @P1 IMAD.X R15, R2, 0x1, R228, P0 ;  /* 0x00000001020f1824 */ /* 0x008fe200000e06e4 */
[----:B------:R-:W-:Y:S04]  /*ecc0*/  @P1 IADD3 R12, P0, R0, R100, RZ ;  /* 0x00000064000c1210 */ /* 0x000fe80007f1e0ff */
[----:B------:R-:W-:Y:S01]  /*ecd0*/  @!PT LDS RZ, [RZ] ;  /* 0x00000000fffff984 */ /* 0x000fe20000000800 */
[----:B------:R1:W-:Y:S01]  /*ece0*/  @P1 LDGSTS.E.BYPASS.LTC128B.128 [R223+0x3c80], [R14.64], !P5 ;  /* 0x03c800000edf1fae */ /* 0x0003e2000e901d48 */
[--C-:B------:R-:W-:Y:S01]  /*ecf0*/  @P1 IMAD.X R13, R2, 0x1, R104.reuse, P0 ;  /* 0x00000001020d1824 */ /* 0x100fe200000e0668 */
[----:B------:R-:W-:Y:S02]  /*ed00*/  @P1 IADD3 R10, P0, R0, R102, RZ ;  /* 0x00000066000a1210 */ /* 0x000fe40007f1e0ff */
[----:B------:R-:W2:Y:S03]  /*ed10*/  SHFL.IDX PT, R0, R4, 0x1, 0x1c1f ;  /* 0x003c1f0004007f89 */ /* 0x000ea600000e0000 */
[--C-:B------:R-:W-:Y:S01]  /*ed20*/  @P1 IMAD.X R11, R2, 0x1, R105.reuse, P0 ;  /* 0x00000001020b1824 */ /* 0x100fe200000e0669 */
[----:B------:R1:W-:Y:S01]  /*ed30*/  @P1 LDGSTS.E.BYPASS.LTC128B.128 [R223+0x4880], [R12.64], !P4 ;  /* 0x048800000cdf1fae */ /* 0x0003e2000e101d48 */
[----:B------:R-:W-:Y:S03]  /*ed40*/  ISETP.GE.AND P0, PT, R226, 0x21, PT ;  /* 0x00000021e200780c */ /* 0x000fe60003f06270 */
[----:B------:R-:W3:Y:S04]  /*ed50*/  SHFL.IDX PT, R2, R3, 0x1, 0x1c1f ;  /* 0x003c1f0003027f89 */ /* 0x000ee800000e0000 */
[----:B------:R1:W-:Y:S06]  /*ed60*/  @P1 LDGSTS.E.BYPASS.LTC128B.128 [R223+0x5480], [R10.64], !P3 ;  /* 0x054800000adf1fae */ /* 0x0003ec000d901d48 */
[----:B--2---:R-:W-:Y:S05]  /*ed70*/  @P0 IADD3 R8, P2, R0, R100, RZ ;  /* 0x0000006400080210 */ /* 0x004fea0007f5e0ff */
[----:B---3--:R-:W-:Y:S01]  /*ed80*/  @P0 IMAD.X R9, R2, 0x1, R104, P2 ;  /* 0x0000000102090824 */ /* 0x008fe200010e0668 */
[----:B------:R-:W-:Y:S05]  /*ed90*/  @P0 IADD3 R6, P2, R0, R102, RZ ;  /* 0x0000006600060210 */ /* 0x000fea0007f5e0ff */
[----:B------:R-:W-:Y:S01]  /*eda0*/  @P0 IMAD.X R7, R2, 0x1, R105, P2 ;  /* 0x0000000102070824 */ /* 0x000fe200010e0669 */
[----:B------:R-:W-:Y:S05]  /*edb0*/  @P0 IADD3 R4, P2, R0, R248, RZ ;  /* 0x000000f800040210 */ /* 0x000fea0007f5e0ff */
[----:B------:R-:W-:Y:S05]  /*edc0*/  @P0 IMAD.X R5, R2, 0x1, R228, P2 ;  /* 0x0000000102050824 */ /* 0x000fea00010e06e4 */
[----:B------:R1:W-:Y:S04]  /*edd0*/  @P0 LDGSTS.E.BYPASS.LTC128B.128 [R223+0x4480], [R4.64], !P5 ;  /* 0x0448000004df0fae */ /* 0x0003e8000e901d48 */
[----:B------:R1:W-:Y:S04]  /*ede0*/  @P0 LDGSTS.E.BYPASS.LTC128B.128 [R223+0x5080], [R8.64], !P4 ;  /* 0x0508000008df0fae */ /* 0x0003e8000e101d48 */
[----:B------:R1:W-:Y:S02]  /*edf0*/  @P0 LDGSTS.E.BYPASS.LTC128B.128 [R223+0x5c80], [R6.64], !P3 ;  /* 0x05c8000006df0fae */ /* 0x0003e4000d901d48 */
.L_x_226:
[----:B-1234-:R-:W-:Y:S01]  /*ee00*/  MOV R6, c[0x0][0x2ac] ;  /* 0x0000ab0000067a02 */ /* 0x01efe20000000f00 */
[----:B------:R-:W2:Y:S01]  /*ee10*/  LDL R2, [R1+0x1c] ;  /* 0x00001c0001027983 */ /* 0x000ea20000100800 */
[----:B------:R-:W-:Y:S02]  /*ee20*/  IMAD.MOV.U32 R0, RZ, RZ, c[0x0][0x2c4] ;  /* 0x0000b100ff007624 */ /* 0x000fe400078e00ff */
[----:B------:R-:W-:Y:S01]  /*ee30*/  IMAD.MOV.U32 R33, RZ, RZ, 0x1 ;  /* 0x00000001ff217424 */ /* 0x000fe200078e00ff */
[----:B------:R-:W3:Y:S01]  /*ee40*/  LDL R3, [R1] ;  /* 0x0000000001037983 */ /* 0x000ee20000100800 */
[----:B------:R-:W-:Y:S01]  /*ee50*/  IMAD R6, R6, c[0x0][0x1d0], RZ ;  /* 0x0000740006067a24 */ /* 0x000fe200078e02ff */
[----:B------:R-:W-:Y:S02]  /*ee60*/  ISETP.NE.AND P0, PT, R0, 0x1, PT ;  /* 0x000000010000780c */ /* 0x000fe40003f05270 */
[----:B------:R-:W0:Y:S11]  /*ee70*/  LDGDEPBAR ;  /* 0x00000000000079af */ /* 0x000e360000000000 */
[----:B--2---:R-:W-:Y:S04]  /*ee80*/  @P0 IMAD.HI.U32 R0, R2, c[0x0][0x2c8], RZ ;  /* 0x0000b20002000a27 */ /* 0x004fe800078e00ff */
[----:B------:R-:W-:Y:S01]  /*ee90*/  IMAD.MOV.U32 R5, RZ, RZ, R2 ;  /* 0x000000ffff057224 */ /* 0x000fe200078e0002 */
[----:B------:R-:W-:Y:S01]  /*eea0*/  @P0 SHF.R.U32.HI R5, RZ, c[0x0][0x2cc], R0 ;  /* 0x0000b300ff050a19 */ /* 0x000fe20000011600 */
[----:B------:R-:W-:Y:S01]  /*eeb0*/  IMAD R2, R224, -0x30, RZ ;  /* 0xffffffd0e0027824 */ /* 0x000fe200078e02ff */
[----:B------:R-:W-:Y:S03]  /*eec0*/  ISETP.LE.AND P0, PT, R33, c[0x0][0x32c], PT ;  /* 0x0000cb0021007a0c */ /* 0x000fe60003f03270 */
[----:B------:R-:W1:Y:S01]  /*eed0*/  SHFL.IDX PT, R4, R5, RZ, 0x1c1f ;  /* 0x001c1fff05047589 */ /* 0x000e6200000e0000 */
[C---:B---3--:R-:W-:Y:S02]  /*eee0*/  IADD3 R7, -R3.reuse, 0x1, R2 ;  /* 0x0000000103077810 */ /* 0x048fe40007ffe102 */
[----:B------:R-:W-:Y:S02]  /*eef0*/  IADD3 R8, -R3, R2, RZ ;  /* 0x0000000203087210 */ /* 0x000fe40007ffe1ff */
[----:B------:R-:W-:Y:S04]  /*ef00*/  IADD3 R7, R7, -c[0x0][0x168], R6 ;  /* 0x80005a0007077a10 */ /* 0x000fe80007ffe006 */
[C---:B------:R-:W-:Y:S02]  /*ef10*/  IADD3 R6, R7.reuse, c[0x0][0x328], RZ ;  /* 0x0000ca0007067a10 */ /* 0x040fe40007ffe0ff */
[----:B------:R-:W-:Y:S04]  /*ef20*/  IADD3 R7, R7, UR4, RZ ;  /* 0x0000000407077c10 */ /* 0x000fe8000fffe0ff */
[----:B-1----:R-:W-:Y:S01]  /*ef30*/  IADD3 R0, R7, R4, RZ ;  /* 0x0000000407007210 */ /* 0x002fe20007ffe0ff */
[----:B------:R-:W-:Y:S01]  /*ef40*/  IMAD.IADD R3, R6, 0x1, R4 ;  /* 0x0000000106037824 */ /* 0x000fe200078e0204 */
[----:B------:R-:W-:-:S05]  /*ef50*/  @!P0 BRA `(.L_x_227) ;  /* 0x0000019000008947 */ /* 0x000fca0003800000 */
[----:B------:R-:W-:Y:S01]  /*ef60*/  MOV R9, c[0x0][0x2ac] ;  /* 0x0000ab0000097a02 */ /* 0x000fe20000000f00 */
[----:B------:R-:W-:Y:S04]  /*ef70*/  BSSY B0, `(.L_x_228) ;  /* 0x0000013000007945 */ /* 0x000fe80003800000 */
[----:B------:R-:W-:Y:S05]  /*ef80*/  IMAD R4, R9, c[0x0][0x1d0], R4 ;  /* 0x0000740009047a24 */ /* 0x000fea00078e0204 */
        /* <DEDUP_REMOVED lines=12> */
.L_x_229:
[----:B------:R-:W-:Y:S04]  /*f050*/  MOV R9, 0x1 ;  /* 0x0000000100097802 */ /* 0x000fe80000000f00 */
[----:B------:R-:W-:Y:S11]  /*f060*/  ISETP.NE.AND P0, PT, R9, c[0x0][0x32c], PT ;  /* 0x0000cb0009007a0c */ /* 0x000ff60003f05270 */
[----:B------:R-:W-:Y:S02]  /*f070*/  @!UPT UIADD3 URZ, URZ, URZ, URZ ;  /* 0x0000003f3f3ff290 */ /* 0x000fe4000fffe03f */
[----:B------:R-:W-:Y:S05]  /*f080*/  @P0 IMAD.HI.U32 R9, R4, c[0x0][0x330], RZ ;  /* 0x0000cc0004090a27 */ /* 0x000fea00078e00ff */
[----:B------:R-:W-:Y:S02]  /*f090*/  @P0 SHF.R.U32.HI R4, RZ, c[0x0][0x334], R9 ;  /* 0x0000cd00ff040a19 */ /* 0x000fe40000011609 */
.L_x_230:
[----:B------:R-:W-:Y:S05]  /*f0a0*/  BSYNC B0 ;  /* 0x0000000000007941 */ /* 0x000fea0003800000 */
.L_x_228:
[----:B------:R-:W-:Y:S05]  /*f0b0*/  IMAD R4, R4, c[0x0][0x32c], R8 ;  /* 0x0000cb0004047a24 */ /* 0x000fea00078e0208 */
[----:B------:R-:W-:Y:S02]  /*f0c0*/  IADD3 R9, R4, c[0x0][0x32c], RZ ;  /* 0x0000cb0004097a10 */ /* 0x000fe40007ffe0ff */
[----:B------:R-:W-:Y:S02]  /*f0d0*/  IMNMX R0, R0, R4, !PT ;  /* 0x0000000400007217 */ /* 0x000fe40007800200 */
[----:B------:R-:W-:Y:S02]  /*f0e0*/  IMNMX R3, R3, R9, PT ;  /* 0x0000000903037217 */ /* 0x000fe40003800200 */
.L_x_227:
[C---:B------:R-:W-:Y:S02]  /*f0f0*/  ISETP.GE.AND P0, PT, R2.reuse, 0x2, PT ;  /* 0x000000020200780c */ /* 0x040fe40003f06270 */
[----:B------:R-:W-:Y:S02]  /*f100*/  ISETP.GE.AND P1, PT, R2, 0x9, PT ;  /* 0x000000090200780c */ /* 0x000fe40003f26270 */
[----:B------:R-:W-:Y:S02]  /*f110*/  P2R R13, PR, RZ, 0x1 ;  /* 0x00000001ff0d7803 */ /* 0x000fe40000000000 */
[----:B------:R-:W-:Y:S02]  /*f120*/  ISETP.GT.AND P0, PT, R0, 0x1, !P0 ;  /* 0x000000010000780c */ /* 0x000fe40004704270 */
[----:B------:R-:W-:Y:S02]  /*f130*/  P2R R12, PR, RZ, 0x2 ;  /* 0x00000002ff0c7803 */ /* 0x000fe40000000000 */
[C---:B------:R-:W-:Y:S02]  /*f140*/  ISETP.LT.OR P0, PT, R3.reuse, 0x2, P0 ;  /* 0x000000020300780c */ /* 0x040fe40000701670 */
[----:B------:R-:W-:Y:S02]  /*f150*/  ISETP.GE.AND P6, PT, R2, 0x19, PT ;  /* 0x000000190200780c */ /* 0x000fe40003fc6270 */
[----:B------:R-:W-:Y:S02]  /*f160*/  FSEL R23, R168, -INF , !P0 ;  /* 0xff800000a8177808 */ /* 0x000fe40004000000 */
[----:B------:R-:W-:Y:S02]  /*f170*/  ISETP.GT.AND P0, PT, R0, 0x8, !P1 ;  /* 0x000000080000780c */ /* 0x000fe40004f04270 */
[----:B------:R-:W-:Y:S02]  /*f180*/  ISETP.GE.AND P1, PT, R2, 0xa, PT ;  /* 0x0000000a0200780c */ /* 0x000fe40003f26270 */
[----:B------:R-:W-:Y:S02]  /*f190*/  ISETP.LT.OR P0, PT, R3, 0x9, P0 ;  /* 0x000000090300780c */ /* 0x000fe40000701670 */
        /* <DEDUP_REMOVED lines=9> */
[----:B------:R-:W-:Y:S02]  /*f230*/  ISETP.LT.OR P0, PT, R3, 0x11, P0 ;  /* 0x000000110300780c */ /* 0x000fe40000701670 */
        /* <DEDUP_REMOVED lines=25> */
[----:B------:R-:W-:Y:S04]  /*f3d0*/  ISETP.GT.AND P0, PT, R0, RZ, !P1 ;  /* 0x000000ff0000720c */ /* 0x000fe80004f04270 */
[C---:B------:R-:W-:Y:S04]  /*f3e0*/  ISETP.LT.OR P0, PT, R3.reuse, 0x1, P0 ;  /* 0x000000010300780c */ /* 0x040fe80000701670 */
[----:B------:R-:W-:Y:S02]  /*f3f0*/  FSEL R19, R170, -INF , !P0 ;  /* 0xff800000aa137808 */ /* 0x000fe40004000000 */
[----:B------:R-:W-:Y:S04]  /*f400*/  ISETP.GE.AND P0, PT, R2, 0x2a, PT ;  /* 0x0000002a0200780c */ /* 0x000fe80003f06270 */
[----:B------:R-:W-:Y:S02]  /*f410*/  P2R R4, PR, RZ, 0x1 ;  /* 0x00000001ff047803 */ /* 0x000fe40000000000 */
[----:B------:R-:W-:Y:S04]  /*f420*/  ISETP.GT.AND P0, PT, R0, 0x29, !P0 ;  /* 0x000000290000780c */ /* 0x000fe80004704270 */
[----:B------:R-:W-:Y:S02]  /*f430*/  ISETP.LT.OR P0, PT, R3, 0x2a, P0 ;  /* 0x0000002a0300780c */ /* 0x000fe40000701670 */
[----:B------:R-:W1:Y:S02]  /*f440*/  SHFL.IDX PT, R3, R5, 0x1, 0x1c1f ;  /* 0x003c1f0005037f89 */ /* 0x000e6400000e0000 */
[----:B------:R-:W-:Y:S02]  /*f450*/  FSEL R193, R17, -INF , !P0 ;  /* 0xff80000011c17808 */ /* 0x000fe40004000000 */
[----:B------:R-:W-:Y:S01]  /*f460*/  ISETP.LE.AND P0, PT, R33, c[0x0][0x32c], PT ;  /* 0x0000cb0021007a0c */ /* 0x000fe20003f03270 */
[--C-:B-1----:R-:W-:Y:S02]  /*f470*/  IMAD.IADD R2, R6, 0x1, R3.reuse ;  /* 0x0000000106027824 */ /* 0x102fe400078e0203 */
[----:B------:R-:W-:Y:S10]  /*f480*/  IMAD.IADD R0, R7, 0x1, R3 ;  /* 0x0000000107007824 */ /* 0x000ff400078e0203 */
        /* <DEDUP_REMOVED lines=16> */
.L_x_233:
[----:B------:R-:W-:Y:S04]  /*f590*/  MOV R14, 0x1 ;  /* 0x00000001000e7802 */ /* 0x000fe80000000f00 */
[----:B------:R-:W-:Y:S11]  /*f5a0*/  ISETP.NE.AND P0, PT, R14, c[0x0][0x32c], PT ;  /* 0x0000cb000e007a0c */ /* 0x000ff60003f05270 */
[----:B------:R-:W-:Y:S02]  /*f5b0*/  @!UPT UIADD3 URZ, URZ, URZ, URZ ;  /* 0x0000003f3f3ff290 */ /* 0x000fe4000fffe03f */
[----:B------:R-:W-:Y:S05]  /*f5c0*/  @P0 IMAD.HI.U32 R14, R3, c[0x0][0x330], RZ ;  /* 0x0000cc00030e0a27 */ /* 0x000fea00078e00ff */
[----:B------:R-:W-:Y:S02]  /*f5d0*/  @P0 SHF.R.U32.HI R3, RZ, c[0x0][0x334], R14 ;  /* 0x0000cd00ff030a19 */ /* 0x000fe4000001160e */
.L_x_234:
[----:B------:R-:W-:Y:S05]  /*f5e0*/  BSYNC B0 ;  /* 0x0000000000007941 */ /* 0x000fea0003800000 */
.L_x_232:
[----:B------:R-:W-:Y:S05]  /*f5f0*/  IMAD R3, R3, c[0x0][0x32c], R8 ;  /* 0x0000cb0003037a24 */ /* 0x000fea00078e0208 */
[----:B------:R-:W-:Y:S02]  /*f600*/  IADD3 R14, R3, c[0x0][0x32c], RZ ;  /* 0x0000cb00030e7a10 */ /* 0x000fe40007ffe0ff */
[----:B------:R-:W-:Y:S02]  /*f610*/  IMNMX R0, R0, R3, !PT ;  /* 0x0000000300007217 */ /* 0x000fe40007800200 */
[----:B------:R-:W-:Y:S02]  /*f620*/  IMNMX R2, R2, R14, PT ;  /* 0x0000000e02027217 */ /* 0x000fe40003800200 */
.L_x_231:
        /* <DEDUP_REMOVED lines=63> */
.L_x_237:
[----:B------:R-:W-:Y:S04]  /*fa20*/  MOV R14, 0x1 ;  /* 0x00000001000e7802 */ /* 0x000fe80000000f00 */
[----:B------:R-:W-:Y:S11]  /*fa30*/  ISETP.NE.AND P0, PT, R14, c[0x0][0x32c], PT ;  /* 0x0000cb000e007a0c */ /* 0x000ff60003f05270 */
[----:B------:R-:W-:Y:S02]  /*fa40*/  @!UPT UIADD3 URZ, URZ, URZ, URZ ;  /* 0x0000003f3f3ff290 */ /* 0x000fe4000fffe03f */
[----:B------:R-:W-:Y:S05]  /*fa50*/  @P0 IMAD.HI.U32 R14, R3, c[0x0][0x330], RZ ;  /* 0x0000cc00030e0a27 */ /* 0x000fea00078e00ff */
[----:B------:R-:W-:Y:S02]  /*fa60*/  @P0 SHF.R.U32.HI R3, RZ, c[0x0][0x334], R14 ;  /* 0x0000cd00ff030a19 */ /* 0x000fe4000001160e */
.L_x_238:
[----:B------:R-:W-:Y:S05]  /*fa70*/  BSYNC B0 ;  /* 0x0000000000007941 */ /* 0x000fea0003800000 */
.L_x_236:
[----:B------:R-:W-:Y:S05]  /*fa80*/  IMAD R3, R3, c[0x0][0x32c], R8 ;  /* 0x0000cb0003037a24 */ /* 0x000fea00078e0208 */
[----:B------:R-:W-:Y:S02]  /*fa90*/  IADD3 R14, R3, c[0x0][0x32c], RZ ;  /* 0x0000cb00030e7a10 */ /* 0x000fe40007ffe0ff */
[----:B------:R-:W-:Y:S02]  /*faa0*/  IMNMX R0, R0, R3, !PT ;  /* 0x0000000300007217 */ /* 0x000fe40007800200 */
[----:B------:R-:W-:Y:S02]  /*fab0*/  IMNMX R2, R2, R14, PT ;  /* 0x0000000e02027217 */ /* 0x000fe40003800200 */
.L_x_235:
        /* <DEDUP_REMOVED lines=63> */
.L_x_241:
[----:B------:R-:W-:Y:S04]  /*feb0*/  MOV R5, 0x1 ;  /* 0x0000000100057802 */ /* 0x000fe80000000f00 */
[----:B------:R-:W-:Y:S11]  /*fec0*/  ISETP.NE.AND P0, PT, R5, c[0x0][0x32c], PT ;  /* 0x0000cb0005007a0c */ /* 0x000ff60003f05270 */
[----:B------:R-:W-:Y:S02]  /*fed0*/  @!UPT UIADD3 URZ, URZ, URZ, URZ ;  /* 0x0000003f3f3ff290 */ /* 0x000fe4000fffe03f */
[----:B------:R-:W-:Y:S05]  /*fee0*/  @P0 IMAD.HI.U32 R5, R3, c[0x0][0x330], RZ ;  /* 0x0000cc0003050a27 */ /* 0x000fea00078e00ff */
[----:B------:R-:W-:Y:S02]  /*fef0*/  @P0 SHF.R.U32.HI R3, RZ, c[0x0][0x334], R5 ;  /* 0x0000cd00ff030a19 */ /* 0x000fe40000011605 */
.L_x_242:
[----:B------:R-:W-:Y:S05]  /*ff00*/  BSYNC B0 ;  /* 0x0000000000007941 */ /* 0x000fea0003800000 */
.L_x_240:
[----:B------:R-:W-:Y:S05]  /*ff10*/  IMAD R8, R3, c[0x0][0x32c], R8 ;  /* 0x0000cb0003087a24 */ /* 0x000fea00078e0208 */
[----:B------:R-:W-:Y:S02]  /*ff20*/  IADD3 R3, R8, c[0x0][0x32c], RZ ;  /* 0x0000cb0008037a10 */ /* 0x000fe40007ffe0ff */
[----:B------:R-:W-:Y:S02]  /*ff30*/  IMNMX R0, R0, R8, !PT ;  /* 0x0000000800007217 */ /* 0x000fe40007800200 */
[----:B------:R-:W-:Y:S02]  /*ff40*/  IMNMX R2, R2, R3, PT ;  /* 0x0000000302027217 */ /* 0x000fe40003800200 */
.L_x_239:
[----:B------:R-:W-:Y:S01]  /*ff50*/  ISETP.GT.AND P0, PT, R0, RZ, !P1 ;  /* 0x000000ff0000720c */ /* 0x000fe20004f04270 */
[----:B------:R-:W-:Y:S01]  /*ff60*/  LDSM.16.MT88.4 R36, [R210+0x1880] ;  /* 0x00188000d224783b */ /* 0x000fe20000004200 */
[----:B------:R-:W-:Y:S02]  /*ff70*/  FMNMX.FTZ R106, R19, R101, !PT ;  /* 0x00000065136a7209 */ /* 0x000fe40007810000 */
[----:B------:R-:W-:Y:S02]  /*ff80*/  ISETP.LT.OR P0, PT, R2, 0x1, P0 ;  /* 0x000000010200780c */ /* 0x000fe40000701670 */
[----:B------:R-:W-:Y:S02]  /*ff90*/  FMNMX.FTZ R106, R23, R106, !PT ;  /* 0x0000006a176a7209 */ /* 0x000fe40007810000 */
[----:B------:R-:W-:Y:S01]  /*ffa0*/  FSEL R8, R197, -INF , !P0 ;  /* 0xff800000c5087808 */ /* 0x000fe20004000000 */
[----:B------:R-:W2:Y:S01]  /*ffb0*/  LDL.LU R252, [R1+0x4] ;  /* 0x0000040001fc7983 */ /* 0x000ea20000300800 */
[----:B------:R-:W-:Y:S02]  /*ffc0*/  ISETP.NE.AND P0, PT, R13, RZ, PT ;  /* 0x000000ff0d00720c */ /* 0x000fe40003f05270 */
[----:B------:R-:W-:Y:S01]  /*ffd0*/  FMNMX.FTZ R106, R24, R106, !PT ;  /* 0x0000006a186a7209 */ /* 0x000fe20007810000 */
[----:B------:R-:W3:Y:S01]  /*ffe0*/  LDL.LU R251, [R1+0xc] ;  /* 0x00000c0001fb7983 */ /* 0x000ee20000300800 */
[----:B------:R-:W-:Y:S02]  /*fff0*/  ISETP.GT.AND P0, PT, R0, 0x1, !P0 ;  /* 0x000000010000780c */ /* 0x000fe40004704270 */
[----:B------:R-:W-:Y:S01]  /*10000*/  FMNMX.FTZ R106, R25, R106, !PT ;  /* 0x0000006a196a7209 */ /* 0x000fe20007810000 */
[----:B------:R-:W4:Y:S01]  /*10010*/  LDL.LU R250, [R1+0x10] ;  /* 0x0000100001fa7983 */ /* 0x000f220000300800 */
[----:B------:R-:W-:Y:S02]  /*10020*/  ISETP.LT.OR P0, PT, R2, 0x2, P0 ;  /* 0x000000020200780c */ /* 0x000fe40000701670 */
[----:B------:R-:W-:Y:S02]  /*10030*/  FMNMX.FTZ R106, R40, R106, !PT ;  /* 0x0000006a286a7209 */ /* 0x000fe40007810000 */
[----:B------:R-:W-:Y:S02]  /*10040*/  FSEL R13, R196, -INF , !P0 ;  /* 0xff800000c40d7808 */ /* 0x000fe40004000000 */
[----:B------:R-:W-:Y:S02]  /*10050*/  ISETP.NE.AND P0, PT, R12, RZ, PT ;  /* 0x000000ff0c00720c */ /* 0x000fe40003f05270 */
[----:B------:R-:W-:Y:S02]  /*10060*/  FMNMX.FTZ R106, R41, R106, !PT ;  /* 0x0000006a296a7209 */ /* 0x000fe40007810000 */
[----:B------:R-:W-:Y:S02]  /*10070*/  ISETP.GT.AND P0, PT, R0, 0x8, !P0 ;  /* 0x000000080000780c */ /* 0x000fe40004704270 */
[----:B------:R-:W-:Y:S02]  /*10080*/  FMNMX.FTZ R106, R166, R106, !PT ;  /* 0x0000006aa66a7209 */ /* 0x000fe40007810000 */
        /* <DEDUP_REMOVED lines=11> */
[----:B------:R-:W-:Y:S02]  /*10140*/  ISETP.NE.AND P1, PT, R4, RZ, PT ;  /* 0x000000ff0400720c */ /* 0x000fe40003f25270 */
        /* <DEDUP_REMOVED lines=38> */
[----:B------:R-:W1:Y:S01]  /*103b0*/  SHFL.BFLY PT, R0, R106, 0x2, 0x1f ;  /* 0x0c401f006a007f89 */ /* 0x000e6200000e0000 */
[----:B------:R-:W-:Y:S02]  /*103c0*/  FMNMX.FTZ R104, R17, R104, !PT ;  /* 0x0000006811687209 */ /* 0x000fe40007810000 */
[----:B------:R-:W-:Y:S02]  /*103d0*/  ISETP.LT.OR P0, PT, R2, 0x2a, P0 ;  /* 0x0000002a0200780c */ /* 0x000fe40000701670 */
[----:B------:R-:W-:Y:S02]  /*103e0*/  FMNMX.FTZ R104, R18, R104, !PT ;  /* 0x0000006812687209 */ /* 0x000fe40007810000 */
[----:B------:R-:W-:Y:S02]  /*103f0*/  FSEL R109, R47, -INF , !P0 ;  /* 0xff8000002f6d7808 */ /* 0x000fe40004000000 */
[----:B------:R-:W-:Y:S04]  /*10400*/  FMNMX.FTZ R104, R169, R104, !PT ;  /* 0x00000068a9687209 */ /* 0x000fe80007810000 */
[----:B------:R-:W-:Y:S04]  /*10410*/  FMNMX.FTZ R104, R171, R104, !PT ;  /* 0x00000068ab687209 */ /* 0x000fe80007810000 */
[----:B------:R-:W-:Y:S04]  /*10420*/  FMNMX.FTZ R104, R173, R104, !PT ;  /* 0x00000068ad687209 */ /* 0x000fe80007810000 */
[----:B------:R-:W-:Y:S04]  /*10430*/  FMNMX.FTZ R104, R175, R104, !PT ;  /* 0x00000068af687209 */ /* 0x000fe80007810000 */
[----:B------:R-:W-:Y:S04]  /*10440*/  FMNMX.FTZ R104, R187, R104, !PT ;  /* 0x00000068bb687209 */ /* 0x000fe80007810000 */
[----:B------:R-:W-:Y:S04]  /*10450*/  FMNMX.FTZ R104, R188, R104, !PT ;  /* 0x00000068bc687209 */ /* 0x000fe80007810000 */
[----:B------:R-:W-:Y:S04]  /*10460*/  FMNMX.FTZ R104, R192, R104, !PT ;  /* 0x00000068c0687209 */ /* 0x000fe80007810000 */
[----:B------:R-:W-:Y:S02]  /*10470*/  FMNMX.FTZ R104, R189, R104, !PT ;  /* 0x00000068bd687209 */ /* 0x000fe40007810000 */
[----:B-1----:R-:W-:Y:S05]  /*10480*/  FMNMX.FTZ R106, R106, R0, !PT ;  /* 0x000000006a6a7209 */ /* 0x002fea0007810000 */
[----:B------:R-:W1:Y:S02]  /*10490*/  SHFL.BFLY PT, R0, R106, 0x1, 0x1f ;  /* 0x0c201f006a007f89 */ /* 0x000e6400000e0000 */
[----:B-1----:R-:W-:Y:S06]  /*104a0*/  FMNMX.FTZ R106, R106, R0, !PT ;  /* 0x000000006a6a7209 */ /* 0x002fec0007810000 */
[----:B------:R-:W1:Y:S01]  /*104b0*/  SHFL.BFLY PT, R0, R105, 0x2, 0x1f ;  /* 0x0c401f0069007f89 */ /* 0x000e6200000e0000 */
[C---:B------:R-:W-:Y:S01]  /*104c0*/  FSETP.NEU.FTZ.AND P0, PT, R106.reuse, -INF , PT ;  /* 0xff8000006a00780b */ /* 0x040fe20003f1d000 */
[C---:B------:R-:W-:Y:S03]  /*104d0*/  FMUL.FTZ R110, R106.reuse, c[0x0][0x2d0] ;  /* 0x0000b4006a6e7a20 */ /* 0x040fe60000410000 */
[----:B------:R-:W-:Y:S02]  /*104e0*/  FSEL R3, R106, RZ, P0 ;  /* 0x000000ff6a037208 */ /* 0x000fe40000000000 */
[----:B------:R-:W-:Y:S05]  /*104f0*/  FSEL R110, R110, RZ, P0 ;  /* 0x000000ff6e6e7208 */ /* 0x000fea0000000000 */
[--C-:B------:R-:W-:Y:S02]  /*10500*/  FFMA.FTZ R6, R24, c[0x0][0x2d0], -R110.reuse ;  /* 0x0000b40018067a23 */ /* 0x100fe4000001086e */
[----:B------:R-:W-:Y:S02]  /*10510*/  FFMA.FTZ R7, R23, c[0x0][0x2d0], -R110 ;  /* 0x0000b40017077a23 */ /* 0x000fe4000001086e */
[----:B------:R5:W-:Y:S01]  /*10520*/  MUFU.EX2 R246, R6 ;  /* 0x0000000600f67308 */ /* 0x000be20000000800 */
[----:B-1----:R-:W-:Y:S09]  /*10530*/  FMNMX.FTZ R105, R105, R0, !PT ;  /* 0x0000000069697209 */ /* 0x002ff20007810000 */
[----:B------:R-:W-:Y:S01]  /*10540*/  MUFU.EX2 R245, R7 ;  /* 0x0000000700f57308 */ /* 0x000fe20000000800 */
[----:B------:R-:W1:Y:S02]  /*10550*/  SHFL.BFLY PT, R0, R105, 0x1, 0x1f ;  /* 0x0c201f0069007f89 */ /* 0x000e6400000e0000 */
[----:B-1----:R-:W-:Y:S06]  /*10560*/  FMNMX.FTZ R105, R105, R0, !PT ;  /* 0x0000000069697209 */ /* 0x002fec0007810000 */
[----:B------:R-:W1:Y:S01]  /*10570*/  SHFL.BFLY PT, R0, R104, 0x2, 0x1f ;  /* 0x0c401f0068007f89 */ /* 0x000e6200000e0000 */
[C---:B------:R-:W-:Y:S01]  /*10580*/  FSETP.NEU.FTZ.AND P0, PT, R105.reuse, -INF , PT ;  /* 0xff8000006900780b */ /* 0x040fe20003f1d000 */
[C---:B------:R-:W-:Y:S03]  /*10590*/  FMUL.FTZ R111, R105.reuse, c[0x0][0x2d0] ;  /* 0x0000b400696f7a20 */ /* 0x040fe60000410000 */
[----:B------:R-:W-:Y:S02]  /*105a0*/  FSEL R4, R105, RZ, P0 ;  /* 0x000000ff69047208 */ /* 0x000fe40000000000 */
[----:B------:R-:W-:Y:S02]  /*105b0*/  FSEL R111, R111, RZ, P0 ;  /* 0x000000ff6f6f7208 */ /* 0x000fe40000000000 */
[----:B-1----:R-:W-:Y:S05]  /*105c0*/  FMNMX.FTZ R104, R104, R0, !PT ;  /* 0x0000000068687209 */ /* 0x002fea0007810000 */
[----:B------:R-:W1:Y:S02]  /*105d0*/  SHFL.BFLY PT, R0, R104, 0x1, 0x1f ;  /* 0x0c201f0068007f89 */ /* 0x000e6400000e0000 */
[----:B-1----:R-:W-:Y:S02]  /*105e0*/  FMNMX.FTZ R104, R104, R0, !PT ;  /* 0x0000000068687209 */ /* 0x002fe40007810000 */
[----:B------:R-:W-:Y:S02]  /*105f0*/  FMNMX.FTZ R0, R8, R108, !PT ;  /* 0x0000006c08007209 */ /* 0x000fe40007810000 */
[C---:B------:R-:W-:Y:S01]  /*10600*/  FSETP.NEU.FTZ.AND P0, PT, R104.reuse, -INF , PT ;  /* 0xff8000006800780b */ /* 0x040fe20003f1d000 */
[C---:B------:R-:W-:Y:S01]  /*10610*/  FMUL.FTZ R164, R104.reuse, c[0x0][0x2d0] ;  /* 0x0000b40068a47a20 */ /* 0x040fe20000410000 */
[----:B------:R-:W-:Y:S02]  /*10620*/  FMNMX.FTZ R0, R13, R0, !PT ;  /* 0x000000000d007209 */ /* 0x000fe40007810000 */
[----:B------:R-:W-:Y:S02]  /*10630*/  FSEL R5, R104, RZ, P0 ;  /* 0x000000ff68057208 */ /* 0x000fe40000000000 */
[----:B------:R-:W-:Y:S02]  /*10640*/  FMNMX.FTZ R0, R12, R0, !PT ;  /* 0x000000000c007209 */ /* 0x000fe40007810000 */
[----:B------:R-:W-:Y:S02]  /*10650*/  FSEL R164, R164, RZ, P0 ;  /* 0x000000ffa4a47208 */ /* 0x000fe40000000000 */
[----:B------:R-:W-:Y:S03]  /*10660*/  FMNMX.FTZ R0, R11, R0, !PT ;  /* 0x000000000b007209 */ /* 0x000fe60007810000 */
[----:B-----5:R-:W-:Y:S01]  /*10670*/  FFMA.FTZ R6, R17, c[0x0][0x2d0], -R164 ;  /* 0x0000b40011067a23 */ /* 0x020fe200000108a4 */
[----:B------:R-:W-:Y:S03]  /*10680*/  FMNMX.FTZ R0, R172, R0, !PT ;  /* 0x00000000ac007209 */ /* 0x000fe60007810000 */
[----:B------:R1:W-:Y:S01]  /*10690*/  MUFU.EX2 R238, R6 ;  /* 0x0000000600ee7308 */ /* 0x0003e20000000800 */
[----:B------:R-:W-:Y:S04]  /*106a0*/  FMNMX.FTZ R0, R174, R0, !PT ;  /* 0x00000000ae007209 */ /* 0x000fe80007810000 */
[----:B------:R-:W-:Y:S04]  /*106b0*/  FMNMX.FTZ R0, R177, R0, !PT ;  /* 0x00000000b1007209 */ /* 0x000fe80007810000 */
[----:B------:R-:W-:Y:S04]  /*106c0*/  FMNMX.FTZ R0, R178, R0, !PT ;  /* 0x00000000b2007209 */ /* 0x000fe80007810000 */
[----:B------:R-:W-:Y:S04]  /*106d0*/  FMNMX.FTZ R0, R181, R0, !PT ;  /* 0x00000000b5007209 */ /* 0x000fe80007810000 */
[----:B------:R-:W-:Y:S04]  /*106e0*/  FMNMX.FTZ R0, R183, R0, !PT ;  /* 0x00000000b7007209 */ /* 0x000fe80007810000 */
[----:B------:R-:W-:Y:S04]  /*106f0*/  FMNMX.FTZ R0, R185, R0, !PT ;  /* 0x00000000b9007209 */ /* 0x000fe80007810000 */
[----:B------:R-:W-:Y:S05]  /*10700*/  FMNMX.FTZ R0, R109, R0, !PT ;  /* 0x000000006d007209 */ /* 0x000fea0007810000 */
[----:B------:R-:W5:Y:S02]  /*10710*/  SHFL.BFLY PT, R2, R0, 0x2, 0x1f ;  /* 0x0c401f0000027f89 */ /* 0x000f6400000e0000 */
[----:B-----5:R-:W-:Y:S06]  /*10720*/  FMNMX.FTZ R0, R0, R2, !PT ;  /* 0x0000000200007209 */ /* 0x020fec0007810000 */
[----:B------:R-:W5:Y:S02]  /*10730*/  SHFL.BFLY PT, R2, R0, 0x1, 0x1f ;  /* 0x0c201f0000027f89 */ /* 0x000f6400000e0000 */
[----:B-----5:R-:W-:Y:S01]  /*10740*/  FMNMX.FTZ R102, R0, R2, !PT ;  /* 0x0000000200667209 */ /* 0x020fe20007810000 */
[--C-:B------:R-:W-:Y:S03]  /*10750*/  FFMA.FTZ R0, R19, c[0x0][0x2d0], -R110.reuse ;  /* 0x0000b40013007a23 */ /* 0x100fe6000001086e */
[C---:B------:R-:W-:Y:S01]  /*10760*/  FSETP.NEU.FTZ.AND P0, PT, R102.reuse, -INF , PT ;  /* 0xff8000006600780b */ /* 0x040fe20003f1d000 */
[----:B------:R5:W2:Y:S01]  /*10770*/  MUFU.EX2 R244, R0 ;  /* 0x0000000000f47308 */ /* 0x000aa20000000800 */
[C---:B------:R-:W-:Y:S02]  /*10780*/  FMUL.FTZ R165, R102.reuse, c[0x0][0x2d0] ;  /* 0x0000b40066a57a20 */ /* 0x040fe40000410000 */
[----:B------:R-:W-:Y:S03]  /*10790*/  FSEL R2, R102, RZ, P0 ;  /* 0x000000ff66027208 */ /* 0x000fe60000000000 */
[----:B------:R-:W-:Y:S02]  /*107a0*/  FSEL R165, R165, RZ, P0 ;  /* 0x000000ffa5a57208 */ /* 0x000fe40000000000 */
[----:B------:R-:W-:Y:S03]  /*107b0*/  ISETP.GT.AND P0, PT, R224, R249, PT ;  /* 0x000000f9e000720c */ /* 0x000fe60003f04270 */
[----:B-1----:R-:W-:Y:S04]  /*107c0*/  FFMA.FTZ R6, R12, c[0x0][0x2d0], -R165 ;  /* 0x0000b4000c067a23 */ /* 0x002fe800000108a5 */
[----:B------:R-:W-:Y:S01]  /*107d0*/  MUFU.EX2 R234, R6 ;  /* 0x0000000600ea7308 */ /* 0x000fe20000000800 */
[----:B-----5:R-:W-:Y:S01]  /*107e0*/  FFMA.FTZ R0, R25, c[0x0][0x2d0], -R110 ;  /* 0x0000b40019007a23 */ /* 0x020fe2000001086e */
[----:B--2---:R-:W-:Y:S08]  /*107f0*/  F2FP.BF16.PACK_AB R160, R245, R244 ;  /* 0x000000f4f5a0723e */ /* 0x004ff000000010ff */
        /* <DEDUP_REMOVED lines=11> */
[----:B------:R2:W5:Y:S02]  /*108b0*/  MUFU.EX2 R243, R0 ;  /* 0x0000000000f37308 */ /* 0x0005640000000800 */
[--C-:B--2---:R-:W-:Y:S01]  /*108c0*/  FFMA.FTZ R0, R14, c[0x0][0x2d0], -R164.reuse ;  /* 0x0000b4000e007a23 */ /* 0x104fe200000108a4 */
[----:B-----5:R-:W-:Y:S07]  /*108d0*/  F2FP.BF16.PACK_AB R163, R243, R242 ;  /* 0x000000f2f3a3723e */ /* 0x020fee00000010ff */
[----:B------:R2:W-:Y:S02]  /*108e0*/  MUFU.EX2 R236, R0 ;  /* 0x0000000000ec7308 */ /* 0x0005e40000000800 */
[--C-:B--2---:R-:W-:Y:S08]  /*108f0*/  FFMA.FTZ R0, R16, c[0x0][0x2d0], -R164.reuse ;  /* 0x0000b40010007a23 */ /* 0x104ff000000108a4 */
[----:B------:R2:W-:Y:S02]  /*10900*/  MUFU.EX2 R237, R0 ;  /* 0x0000000000ed7308 */ /* 0x0005e40000000800 */
[----:B--2---:R-:W-:Y:S08]  /*10910*/  FFMA.FTZ R0, R18, c[0x0][0x2d0], -R164 ;  /* 0x0000b40012007a23 */ /* 0x004ff000000108a4 */
[----:B------:R2:W-:Y:S02]  /*10920*/  MUFU.EX2 R239, R0 ;  /* 0x0000000000ef7308 */ /* 0x0005e40000000800 */
[----:B--2---:R-:W-:Y:S04]  /*10930*/  FADD.FTZ R0, -R3, R101 ;  /* 0x0000006503007221 */ /* 0x004fe80000010100 */
[----:B------:R-:W-:Y:S04]  /*10940*/  FMUL.FTZ R0, R0, c[0x0][0x2d0] ;  /* 0x0000b40000007a20 */ /* 0x000fe80000410000 */
[----:B------:R2:W5:Y:S02]  /*10950*/  MUFU.EX2 R101, R0 ;  /* 0x0000000000657308 */ /* 0x0005640000000800 */
[----:B--2---:R-:W-:Y:S02]  /*10960*/  FADD.FTZ R0, -R4, R103 ;  /* 0x0000006704007221 */ /* 0x004fe40000010100 */
[----:B------:R-:W-:Y:S02]  /*10970*/  FFMA.FTZ R4, R13, c[0x0][0x2d0], -R165 ;  /* 0x0000b4000d047a23 */ /* 0x000fe400000108a5 */
[----:B------:R-:W-:Y:S04]  /*10980*/  FMUL.FTZ R0, R0, c[0x0][0x2d0] ;  /* 0x0000b40000007a20 */ /* 0x000fe80000410000 */
[----:B------:R2:W-:Y:S01]  /*10990*/  MUFU.EX2 R233, R4 ;  /* 0x0000000400e97308 */ /* 0x0005e20000000800 */
[C---:B-----5:R-:W-:Y:S02]  /*109a0*/  FMUL.FTZ R16, R101.reuse, R124 ;  /* 0x0000007c65107220 */ /* 0x060fe40000410000 */
[C---:B------:R-:W-:Y:S02]  /*109b0*/  FMUL.FTZ R17, R101.reuse, R125 ;  /* 0x0000007d65117220 */ /* 0x040fe40000410000 */
[C---:B------:R-:W-:Y:S02]  /*109c0*/  FMUL.FTZ R32, R101.reuse, R140 ;  /* 0x0000008c65207220 */ /* 0x040fe40000410000 */
[C---:B------:R-:W-:Y:S02]  /*109d0*/  FMUL.FTZ R33, R101.reuse, R141 ;  /* 0x0000008d65217220 */ /* 0x040fe40000410000 */
[C---:B------:R-:W-:Y:S01]  /*109e0*/  FMUL.FTZ R49, R101.reuse, R157 ;  /* 0x0000009d65317220 */ /* 0x040fe20000410000 */
[----:B------:R5:W1:Y:S01]  /*109f0*/  MUFU.EX2 R100, R0 ;  /* 0x0000000000647308 */ /* 0x000a620000000800 */
        /* <DEDUP_REMOVED lines=13> */
[----:B-----5:R-:W-:Y:S02]  /*10ad0*/  FADD.FTZ R0, -R5, R107 ;  /* 0x0000006b05007221 */ /* 0x020fe40000010100 */
[--C-:B------:R-:W-:Y:S02]  /*10ae0*/  FFMA.FTZ R5, R8, c[0x0][0x2d0], -R165.reuse ;  /* 0x0000b40008057a23 */ /* 0x100fe400000108a5 */
[----:B------:R-:W-:Y:S02]  /*10af0*/  FMUL.FTZ R0, R0, c[0x0][0x2d0] ;  /* 0x0000b40000007a20 */ /* 0x000fe40000410000 */
[----:B------:R2:W5:Y:S01]  /*10b00*/  MUFU.EX2 R179, R5 ;  /* 0x0000000500b37308 */ /* 0x0005620000000800 */
[C---:B-1----:R-:W-:Y:S01]  /*10b10*/  FMUL.FTZ R6, R100.reuse, R114 ;  /* 0x0000007264067220 */ /* 0x042fe20000410000 */
[----:B------:R-:W-:Y:S01]  /*10b20*/  F2FP.BF16.PACK_AB R114, R239, R238 ;  /* 0x000000eeef72723e */ /* 0x000fe200000010ff */
[C---:B------:R-:W-:Y:S02]  /*10b30*/  FMUL.FTZ R7, R100.reuse, R115 ;  /* 0x0000007364077220 */ /* 0x040fe40000410000 */
[C---:B------:R-:W-:Y:S02]  /*10b40*/  FMUL.FTZ R18, R100.reuse, R126 ;  /* 0x0000007e64127220 */ /* 0x040fe40000410000 */
[C---:B------:R-:W-:Y:S02]  /*10b50*/  FMUL.FTZ R19, R100.reuse, R127 ;  /* 0x0000007f64137220 */ /* 0x040fe40000410000 */
[----:B------:R-:W-:Y:S01]  /*10b60*/  LDSM.16.MT88.4 R124, [R210+0x1c80] ;  /* 0x001c8000d27c783b */ /* 0x000fe20000004200 */
[----:B------:R1:W1:Y:S01]  /*10b70*/  MUFU.EX2 R3, R0 ;  /* 0x0000000000037308 */ /* 0x0002620000000800 */
        /* <DEDUP_REMOVED lines=8> */
[----:B-----5:R-:W-:Y:S01]  /*10c00*/  F2FP.BF16.PACK_AB R113, R233, R179 ;  /* 0x000000b3e971723e */ /* 0x020fe200000010ff */
[C---:B------:R-:W-:Y:S02]  /*10c10*/  FMUL.FTZ R66, R100.reuse, R66 ;  /* 0x0000004264427220 */ /* 0x040fe40000410000 */
[C---:B------:R-:W-:Y:S02]  /*10c20*/  FMUL.FTZ R67, R100.reuse, R67 ;  /* 0x0000004364437220 */ /* 0x040fe40000410000 */
[C---:B------:R-:W-:Y:S01]  /*10c30*/  FMUL.FTZ R70, R100.reuse, R70 ;  /* 0x0000004664467220 */ /* 0x040fe20000410000 */
[-C--:B------:R-:W-:Y:S01]  /*10c40*/  HMMA.16816.F32.BF16 R4, R160, R20.reuse, R4 ;  /* 0x00000014a004723c */ /* 0x080fe20000041804 */
[----:B------:R-:W-:Y:S02]  /*10c50*/  FMUL.FTZ R71, R100, R71 ;  /* 0x0000004764477220 */ /* 0x000fe40000410000 */
[----:B-1----:R-:W-:Y:S02]  /*10c60*/  FFMA.FTZ R0, R11, c[0x0][0x2d0], -R165 ;  /* 0x0000b4000b007a23 */ /* 0x002fe400000108a5 */
[C---:B------:R-:W-:Y:S02]  /*10c70*/  FMUL.FTZ R8, R3.reuse, R116 ;  /* 0x0000007403087220 */ /* 0x040fe40000410000 */
        /* <DEDUP_REMOVED lines=32> */
[----:B------:R1:W5:Y:S01]  /*10e80*/  MUFU.EX2 R231, R2 ;  /* 0x0000000200e77308 */ /* 0x0003620000000800 */
        /* <DEDUP_REMOVED lines=9> */
[----:B------:R-:W2:Y:S01]  /*10f20*/  LDSM.16.MT88.4 R120, [R210+0x2480] ;  /* 0x00248000d278783b */ /* 0x000ea20000004200 */
        /* <DEDUP_REMOVED lines=20> */
[----:B-1----:R-:W-:Y:S01]  /*11070*/  FFMA.FTZ R2, R48, c[0x0][0x2d0], -R111 ;  /* 0x0000b40030027a23 */ /* 0x002fe2000001086f */
[C---:B------:R-:W-:Y:S01]  /*11080*/  HMMA.16816.F32.BF16 R24, R112.reuse, R36, R24 ;  /* 0x000000247018723c */ /* 0x040fe20000041818 */
[C---:B------:R-:W-:Y:S02]  /*11090*/  FMUL.FTZ R48, R101.reuse, R156 ;  /* 0x0000009c65307220 */ /* 0x040fe40000410000 */
[----:B------:R1:W1:Y:S01]  /*110a0*/  MUFU.EX2 R229, R2 ;  /* 0x0000000200e57308 */ /* 0x0002620000000800 */
        /* <DEDUP_REMOVED lines=12> */
[----:B-1----:R-:W-:Y:S02]  /*11170*/  FFMA.FTZ R2, R166, c[0x0][0x2d0], -R110 ;  /* 0x0000b400a6027a23 */ /* 0x002fe4000001086e */
        /* <DEDUP_REMOVED lines=8> */
[C---:B------:R-:W-:Y:S01]  /*11200*/  FMUL.FTZ R93, R3.reuse, R93 ;  /* 0x0000005d035d7220 */ /* 0x040fe20000410000 */
[C---:B------:R-:W-:Y:S01]  /*11210*/  HMMA.16816.F32.BF16 R40, R112.reuse, R116, R40 ;  /* 0x000000747028723c */ /* 0x040fe20000041828 */
[C---:B------:R-:W-:Y:S03]  /*11220*/  FMUL.FTZ R94, R0.reuse, R94 ;  /* 0x0000005e005e7220 */ /* 0x040fe60000410000 */
[----:B------:R-:W-:Y:S02]  /*11230*/  FMUL.FTZ R95, R0, R95 ;  /* 0x0000005f005f7220 */ /* 0x000fe40000410000 */
[----:B---3--:R-:W-:Y:S02]  /*11240*/  FFMA.FTZ R3, R3, R251, R236 ;  /* 0x000000fb03037223 */ /* 0x008fe400000100ec */
[-C--:B------:R-:W-:Y:S01]  /*11250*/  HMMA.16816.F32.BF16 R44, R112, R118.reuse, R44 ;  /* 0x00000076702c723c */ /* 0x080fe2000004182c */
[----:B------:R-:W-:Y:S03]  /*11260*/  FFMA.FTZ R100, R100, R252, R240 ;  /* 0x000000fc64647223 */ /* 0x000fe600000100f0 */
[----:B-1----:R-:W-:Y:S02]  /*11270*/  FFMA.FTZ R2, R167, c[0x0][0x2d0], -R110 ;  /* 0x0000b400a7027a23 */ /* 0x002fe4000001086e */
[----:B------:R-:W-:Y:S02]  /*11280*/  FADD.FTZ R3, R237, R3 ;  /* 0x00000003ed037221 */ /* 0x000fe40000010000 */
[C---:B------:R-:W-:Y:S01]  /*11290*/  HMMA.16816.F32.BF16 R48, R160.reuse, R118, R48 ;  /* 0x00000076a030723c */ /* 0x040fe20000041830 */
[----:B------:R1:W2:Y:S01]  /*112a0*/  MUFU.EX2 R206, R2 ;  /* 0x0000000200ce7308 */ /* 0x0002a20000000800 */
[----:B------:R-:W3:Y:S02]  /*112b0*/  LDSM.16.MT88.4 R116, [R209+0x3080] ;  /* 0x00308000d174783b */ /* 0x000ee40000004200 */
[----:B------:R-:W-:Y:S04]  /*112c0*/  FADD.FTZ R100, R241, R100 ;  /* 0x00000064f1647221 */ /* 0x000fe80000010000 */
[-C--:B------:R-:W-:Y:S01]  /*112d0*/  HMMA.16816.F32.BF16 R52, R160, R120.reuse, R52 ;  /* 0x00000078a034723c */ /* 0x080fe20000041834 */
[----:B------:R-:W-:Y:S07]  /*112e0*/  FADD.FTZ R100, R242, R100 ;  /* 0x00000064f2647221 */ /* 0x000fee0000010000 */
[C---:B------:R-:W-:Y:S08]  /*112f0*/  HMMA.16816.F32.BF16 R56, R112.reuse, R120, R56 ;  /* 0x000000787038723c */ /* 0x040ff00000041838 */
[-C--:B------:R-:W-:Y:S01]  /*11300*/  HMMA.16816.F32.BF16 R60, R112, R122.reuse, R60 ;  /* 0x0000007a703c723c */ /* 0x080fe2000004183c */
[--C-:B-1----:R-:W-:Y:S04]  /*11310*/  FFMA.FTZ R2, R168, c[0x0][0x2d0], -R111.reuse ;  /* 0x0000b400a8027a23 */ /* 0x102fe8000001086f */
[----:B------:R1:W-:Y:S03]  /*11320*/  MUFU.EX2 R205, R2 ;  /* 0x0000000200cd7308 */ /* 0x0003e60000000800 */
[C---:B------:R-:W-:Y:S01]  /*11330*/  HMMA.16816.F32.BF16 R64, R160.reuse, R122, R64 ;  /* 0x0000007aa040723c */ /* 0x040fe20000041840 */
[----:B------:R-:W2:Y:S07]  /*11340*/  LDSM.16.MT88.4 R120, [R210+0x3080] ;  /* 0x00308000d278783b */ /* 0x000eae0000004200 */
[-C--:B---3--:R-:W-:Y:S08]  /*11350*/  HMMA.16816.F32.BF16 R68, R160, R116.reuse, R68 ;  /* 0x00000074a044723c */ /* 0x088ff00000041844 */
[C---:B------:R-:W-:Y:S01]  /*11360*/  HMMA.16816.F32.BF16 R72, R112.reuse, R116, R72 ;  /* 0x000000747048723c */ /* 0x040fe20000041848 */
[----:B-1----:R-:W-:Y:S07]  /*11370*/  FFMA.FTZ R2, R170, c[0x0][0x2d0], -R111 ;  /* 0x0000b400aa027a23 */ /* 0x002fee000001086f */
[-C--:B------:R-:W-:Y:S01]  /*11380*/  HMMA.16816.F32.BF16 R76, R112, R118.reuse, R76 ;  /* 0x00000076704c723c */ /* 0x080fe2000004184c */
[----:B------:R1:W3:Y:S07]  /*11390*/  MUFU.EX2 R204, R2 ;  /* 0x0000000200cc7308 */ /* 0x0002ee0000000800 */
[C---:B------:R-:W-:Y:S01]  /*113a0*/  HMMA.16816.F32.BF16 R80, R160.reuse, R118, R80 ;  /* 0x00000076a050723c */ /* 0x040fe20000041850 */
[----:B------:R-:W4:Y:S07]  /*113b0*/  LDSM.16.MT88.4 R116, [R209+0x1c80] ;  /* 0x001c8000d174783b */ /* 0x000f2e0000004200 */
[-C--:B--2---:R-:W-:Y:S08]  /*113c0*/  HMMA.16816.F32.BF16 R84, R160, R120.reuse, R84 ;  /* 0x00000078a054723c */ /* 0x084ff00000041854 */
[C---:B------:R-:W-:Y:S01]  /*113d0*/  HMMA.16816.F32.BF16 R88, R112.reuse, R120, R88 ;  /* 0x000000787058723c */ /* 0x040fe20000041858 */
[--C-:B-1----:R-:W-:Y:S04]  /*113e0*/  FFMA.FTZ R2, R169, c[0x0][0x2d0], -R164.reuse ;  /* 0x0000b400a9027a23 */ /* 0x102fe800000108a4 */
[----:B------:R1:W-:Y:S03]  /*113f0*/  MUFU.EX2 R203, R2 ;  /* 0x0000000200cb7308 */ /* 0x0003e60000000800 */
[-C--:B------:R-:W-:Y:S07]  /*11400*/  HMMA.16816.F32.BF16 R92, R112, R122.reuse, R92 ;  /* 0x0000007a705c723c */ /* 0x080fee000004185c */
[----:B-----5:R-:W-:Y:S01]  /*11410*/  F2FP.BF16.PACK_AB R112, R231, R232 ;  /* 0x000000e8e770723e */ /* 0x020fe200000010ff */
[----:B------:R-:W-:Y:S01]  /*11420*/  HMMA.16816.F32.BF16 R96, R160, R122, R96 ;  /* 0x0000007aa060723c */ /* 0x000fe20000041860 */
[----:B------:R-:W-:Y:S03]  /*11430*/  F2FP.BF16.PACK_AB R113, R229, R230 ;  /* 0x000000e6e571723e */ /* 0x000fe600000010ff */
[----:B------:R-:W-:Y:S02]  /*11440*/  F2FP.BF16.PACK_AB R114, R206, R207 ;  /* 0x000000cfce72723e */ /* 0x000fe400000010ff */
[----:B---3--:R-:W-:Y:S07]  /*11450*/  F2FP.BF16.PACK_AB R115, R204, R205 ;  /* 0x000000cdcc73723e */ /* 0x008fee00000010ff */
[-C--:B----4-:R-:W-:Y:S01]  /*11460*/  HMMA.16816.F32.BF16 R4, R112, R116.reuse, R4 ;  /* 0x000000747004723c */ /* 0x090fe20000041804 */
        /* <DEDUP_REMOVED lines=47> */
[----:B------:R2:W-:Y:S03]  /*11760*/  MUFU.EX2 R194, R2 ;  /* 0x0000000200c27308 */ /* 0x0005e60000000800 */
[C---:B------:R-:W-:Y:S07]  /*11770*/  HMMA.16816.F32.BF16 R64, R112.reuse, R118, R64 ;  /* 0x000000767040723c */ /* 0x040fee0000041840 */
[----:B------:R-:W3:Y:S01]  /*11780*/  MUFU.EX2 R193, R110 ;  /* 0x0000006e00c17308 */ /* 0x000ee20000000800 */
[-C--:B-1----:R-:W-:Y:S08]  /*11790*/  HMMA.16816.F32.BF16 R68, R112, R124.reuse, R68 ;  /* 0x0000007c7044723c */ /* 0x082ff00000041844 */
[C---:B------:R-:W-:Y:S01]  /*117a0*/  HMMA.16816.F32.BF16 R72, R120.reuse, R124, R72 ;  /* 0x0000007c7848723c */ /* 0x040fe20000041848 */
[--C-:B--2---:R-:W-:Y:S02]  /*117b0*/  FFMA.FTZ R2, R190, c[0x0][0x2d0], -R111.reuse ;  /* 0x0000b400be027a23 */ /* 0x104fe4000001086f */
[----:B------:R-:W2:Y:S05]  /*117c0*/  LDL.LU R190, [R1+0x8] ;  /* 0x0000080001be7983 */ /* 0x000eaa0000300800 */
[-C--:B------:R-:W-:Y:S01]  /*117d0*/  HMMA.16816.F32.BF16 R76, R120, R126.reuse, R76 ;  /* 0x0000007e784c723c */ /* 0x080fe2000004184c */
[----:B------:R1:W-:Y:S03]  /*117e0*/  MUFU.EX2 R186, R2 ;  /* 0x0000000200ba7308 */ /* 0x0003e60000000800 */
[----:B------:R-:W-:Y:S01]  /*117f0*/  FFMA.FTZ R111, R191, c[0x0][0x2d0], -R111 ;  /* 0x0000b400bf6f7a23 */ /* 0x000fe2000001086f */
[----:B---3--:R-:W-:Y:S03]  /*11800*/  F2FP.BF16.PACK_AB R110, R193, R194 ;  /* 0x000000c2c16e723e */ /* 0x008fe600000010ff */
[C---:B------:R-:W-:Y:S03]  /*11810*/  HMMA.16816.F32.BF16 R80, R112.reuse, R126, R80 ;  /* 0x0000007e7050723c */ /* 0x040fe60000041850 */
[----:B------:R-:W3:Y:S05]  /*11820*/  MUFU.EX2 R184, R111 ;  /* 0x0000006f00b87308 */ /* 0x000eea0000000800 */
[-C--:B----4-:R-:W-:Y:S08]  /*11830*/  HMMA.16816.F32.BF16 R84, R112, R128.reuse, R84 ;  /* 0x000000807054723c */ /* 0x090ff00000041854 */
[C---:B------:R-:W-:Y:S01]  /*11840*/  HMMA.16816.F32.BF16 R88, R120.reuse, R128, R88 ;  /* 0x000000807858723c */ /* 0x040fe20000041858 */
[--C-:B-1----:R-:W-:Y:S04]  /*11850*/  FFMA.FTZ R2, R187, c[0x0][0x2d0], -R164.reuse ;  /* 0x0000b400bb027a23 */ /* 0x102fe800000108a4 */
[----:B------:R1:W-:Y:S03]  /*11860*/  MUFU.EX2 R182, R2 ;  /* 0x0000000200b67308 */ /* 0x0003e60000000800 */
[-C--:B------:R-:W-:Y:S01]  /*11870*/  HMMA.16816.F32.BF16 R92, R120, R130.reuse, R92 ;  /* 0x00000082785c723c */ /* 0x080fe2000004185c */
[----:B---3--:R-:W-:Y:S07]  /*11880*/  F2FP.BF16.PACK_AB R111, R184, R186 ;  /* 0x000000bab86f723e */ /* 0x008fee00000010ff */
[----:B------:R-:W-:Y:S01]  /*11890*/  HMMA.16816.F32.BF16 R96, R112, R130, R96 ;  /* 0x000000827060723c */ /* 0x000fe20000041860 */
[--C-:B-1----:R-:W-:Y:S04]  /*118a0*/  FFMA.FTZ R2, R188, c[0x0][0x2d0], -R164.reuse ;  /* 0x0000b400bc027a23 */ /* 0x102fe800000108a4 */
[----:B------:R1:W3:Y:S02]  /*118b0*/  MUFU.EX2 R178, R2 ;  /* 0x0000000200b27308 */ /* 0x0002e40000000800 */
[--C-:B-1----:R-:W-:Y:S01]  /*118c0*/  FFMA.FTZ R2, R192, c[0x0][0x2d0], -R164.reuse ;  /* 0x0000b400c0027a23 */ /* 0x102fe200000108a4 */
[----:B---3--:R-:W-:Y:S01]  /*118d0*/  F2FP.BF16.PACK_AB R160, R178, R182 ;  /* 0x000000b6b2a0723e */ /* 0x008fe200000010ff */
[----:B------:R-:W-:Y:S06]  /*118e0*/  FFMA.FTZ R164, R189, c[0x0][0x2d0], -R164 ;  /* 0x0000b400bda47a23 */ /* 0x000fec00000108a4 */
[----:B------:R1:W-:Y:S10]  /*118f0*/  MUFU.EX2 R180, R2 ;  /* 0x0000000200b47308 */ /* 0x0003f40000000800 */
[----:B------:R-:W3:Y:S01]  /*11900*/  MUFU.EX2 R177, R164 ;  /* 0x000000a400b17308 */ /* 0x000ee20000000800 */
[--C-:B-1----:R-:W-:Y:S09]  /*11910*/  FFMA.FTZ R2, R181, c[0x0][0x2d0], -R165.reuse ;  /* 0x0000b400b5027a23 */ /* 0x102ff200000108a5 */
[----:B------:R1:W-:Y:S01]  /*11920*/  MUFU.EX2 R173, R2 ;  /* 0x0000000200ad7308 */ /* 0x0003e20000000800 */
[----:B---3--:R-:W-:Y:S01]  /*11930*/  F2FP.BF16.PACK_AB R162, R177, R180 ;  /* 0x000000b4b1a2723e */ /* 0x008fe200000010ff */
[--C-:B-1----:R-:W-:Y:S08]  /*11940*/  FFMA.FTZ R2, R183, c[0x0][0x2d0], -R165.reuse ;  /* 0x0000b400b7027a23 */ /* 0x102ff000000108a5 */
[----:B------:R1:W3:Y:S02]  /*11950*/  MUFU.EX2 R172, R2 ;  /* 0x0000000200ac7308 */ /* 0x0002e40000000800 */
[--C-:B-1----:R-:W-:Y:S01]  /*11960*/  FFMA.FTZ R2, R185, c[0x0][0x2d0], -R165.reuse ;  /* 0x0000b400b9027a23 */ /* 0x102fe200000108a5 */
[----:B---3--:R-:W-:Y:S01]  /*11970*/  F2FP.BF16.PACK_AB R161, R172, R173 ;  /* 0x000000adaca1723e */ /* 0x008fe200000010ff */
        /* <DEDUP_REMOVED lines=8> */
[C---:B------:R-:W-:Y:S07]  /*11a00*/  HMMA.16816.F32.BF16 R116, R160.reuse, R132, R8 ;  /* 0x00000084a074723c */ /* 0x040fee0000041808 */
[----:B------:R-:W-:Y:S01]  /*11a10*/  FADD.FTZ R8, R238, R3 ;  /* 0x00000003ee087221 */ /* 0x000fe20000010000 */
[-C--:B------:R-:W-:Y:S01]  /*11a20*/  HMMA.16816.F32.BF16 R120, R160, R134.reuse, R12 ;  /* 0x00000086a078723c */ /* 0x080fe2000004180c */
[----:B------:R-:W-:Y:S03]  /*11a30*/  FFMA.FTZ R3, R0, R250, R179 ;  /* 0x000000fa00037223 */ /* 0x000fe600000100b3 */
[----:B------:R-:W-:Y:S02]  /*11a40*/  FADD.FTZ R0, R239, R8 ;  /* 0x00000008ef007221 */ /* 0x000fe40000010000 */
[----:B------:R-:W-:Y:S02]  /*11a50*/  FADD.FTZ R3, R233, R3 ;  /* 0x00000003e9037221 */ /* 0x000fe40000010000 */
[C---:B------:R-:W-:Y:S01]  /*11a60*/  HMMA.16816.F32.BF16 R124, R108.reuse, R134, R16 ;  /* 0x000000866c7c723c */ /* 0x040fe20000041810 */
[----:B------:R-:W-:Y:S03]  /*11a70*/  FADD.FTZ R8, R203, R0 ;  /* 0x00000000cb087221 */ /* 0x000fe60000010000 */
[----:B------:R-:W-:Y:S04]  /*11a80*/  FADD.FTZ R3, R234, R3 ;  /* 0x00000003ea037221 */ /* 0x000fe80000010000 */
[-C--:B------:R-:W-:Y:S01]  /*11a90*/  HMMA.16816.F32.BF16 R128, R108, R140.reuse, R20 ;  /* 0x0000008c6c80723c */ /* 0x080fe20000041814 */
[----:B------:R-:W-:Y:S04]  /*11aa0*/  FADD.FTZ R3, R235, R3 ;  /* 0x00000003eb037221 */ /* 0x000fe80000010000 */
[----:B------:R-:W-:Y:S03]  /*11ab0*/  FADD.FTZ R3, R199, R3 ;  /* 0x00000003c7037221 */ /* 0x000fe60000010000 */
[C---:B------:R-:W-:Y:S01]  /*11ac0*/  HMMA.16816.F32.BF16 R132, R160.reuse, R140, R24 ;  /* 0x0000008ca084723c */ /* 0x040fe20000041818 */
[----:B------:R-:W-:Y:S04]  /*11ad0*/  FADD.FTZ R3, R176, R3 ;  /* 0x00000003b0037221 */ /* 0x000fe80000010000 */
[----:B------:R-:W-:Y:S03]  /*11ae0*/  FADD.FTZ R3, R174, R3 ;  /* 0x00000003ae037221 */ /* 0x000fe60000010000 */
[-C--:B------:R-:W-:Y:S01]  /*11af0*/  HMMA.16816.F32.BF16 R136, R160, R142.reuse, R28 ;  /* 0x0000008ea088723c */ /* 0x080fe2000004181c */
[----:B------:R-:W-:Y:S07]  /*11b00*/  FADD.FTZ R3, R175, R3 ;  /* 0x00000003af037221 */ /* 0x000fee0000010000 */
[C---:B------:R-:W-:Y:S08]  /*11b10*/  HMMA.16816.F32.BF16 R140, R108.reuse, R142, R32 ;  /* 0x0000008e6c8c723c */ /* 0x040ff00000041820 */
[-C--:B------:R-:W-:Y:S08]  /*11b20*/  HMMA.16816.F32.BF16 R144, R108, R156.reuse, R36 ;  /* 0x0000009c6c90723c */ /* 0x080ff00000041824 */
[C---:B------:R-:W-:Y:S08]  /*11b30*/  HMMA.16816.F32.BF16 R148, R160.reuse, R156, R40 ;  /* 0x0000009ca094723c */ /* 0x040ff00000041828 */
[-C--:B------:R-:W-:Y:S08]  /*11b40*/  HMMA.16816.F32.BF16 R152, R160, R158.reuse, R44 ;  /* 0x0000009ea098723c */ /* 0x080ff0000004182c */
[C---:B------:R-:W-:Y:S08]  /*11b50*/  HMMA.16816.F32.BF16 R156, R108.reuse, R158, R48 ;  /* 0x0000009e6c9c723c */ /* 0x040ff00000041830 */
[-C--:B-1----:R-:W-:Y:S01]  /*11b60*/  HMMA.16816.F32.BF16 R52, R108, R164.reuse, R52 ;  /* 0x000000a46c34723c */ /* 0x082fe20000041834 */
[----:B--2---:R-:W-:Y:S04]  /*11b70*/  FFMA.FTZ R101, R101, R190, R244 ;  /* 0x000000be65657223 */ /* 0x004fe800000100f4 */
[----:B------:R-:W-:Y:S01]  /*11b80*/  FADD.FTZ R2, R245, R101 ;  /* 0x00000065f5027221 */ /* 0x000fe20000010000 */
[----:B------:R-:W-:Y:S02]  /*11b90*/  MOV R101, R106 ;  /* 0x0000006a00657202 */ /* 0x000fe40000000f00 */
[C---:B------:R-:W-:Y:S01]  /*11ba0*/  HMMA.16816.F32.BF16 R56, R160.reuse, R164, R56 ;  /* 0x000000a4a038723c */ /* 0x040fe20000041838 */
[----:B------:R-:W-:Y:S04]  /*11bb0*/  FADD.FTZ R2, R246, R2 ;  /* 0x00000002f6027221 */ /* 0x000fe80000010000 */
[----:B------:R-:W-:Y:S02]  /*11bc0*/  FADD.FTZ R9, R247, R2 ;  /* 0x00000002f7097221 */ /* 0x000fe40000010000 */
[----:B------:R-:W-:Y:S01]  /*11bd0*/  FADD.FTZ R2, R243, R100 ;  /* 0x00000064f3027221 */ /* 0x000fe20000010000 */
[-C--:B------:R-:W-:Y:S01]  /*11be0*/  HMMA.16816.F32.BF16 R60, R160, R166.reuse, R60 ;  /* 0x000000a6a03c723c */ /* 0x080fe2000004183c */
[----:B------:R-:W-:Y:S03]  /*11bf0*/  FADD.FTZ R9, R232, R9 ;  /* 0x00000009e8097221 */ /* 0x000fe60000010000 */
[----:B------:R-:W-:Y:S01]  /*11c00*/  FADD.FTZ R10, R230, R2 ;  /* 0x00000002e60a7221 */ /* 0x000fe20000010000 */
[-C--:B------:R-:W-:Y:S01]  /*11c10*/  MOV R100, R102.reuse ;  /* 0x0000006600647202 */ /* 0x080fe20000000f00 */
[----:B------:R-:W-:Y:S02]  /*11c20*/  FADD.FTZ R2, R231, R9 ;  /* 0x00000009e7027221 */ /* 0x000fe40000010000 */
[C---:B------:R-:W-:Y:S01]  /*11c30*/  HMMA.16816.F32.BF16 R64, R108.reuse, R166, R64 ;  /* 0x000000a66c40723c */ /* 0x040fe20000041840 */
[----:B------:R-:W-:Y:S03]  /*11c40*/  FADD.FTZ R0, R229, R10 ;  /* 0x0000000ae5007221 */ /* 0x000fe60000010000 */
[----:B------:R-:W-:Y:S02]  /*11c50*/  FADD.FTZ R10, R207, R2 ;  /* 0x00000002cf0a7221 */ /* 0x000fe40000010000 */
[----:B------:R-:W-:Y:S02]  /*11c60*/  FADD.FTZ R9, R202, R8 ;  /* 0x00000008ca097221 */ /* 0x000fe40000010000 */
[-C--:B------:R-:W-:Y:S01]  /*11c70*/  HMMA.16816.F32.BF16 R68, R108, R168.reuse, R68 ;  /* 0x000000a86c44723c */ /* 0x080fe20000041844 */
[----:B------:R-:W-:Y:S03]  /*11c80*/  FADD.FTZ R8, R205, R0 ;  /* 0x00000000cd087221 */ /* 0x000fe60000010000 */
[----:B------:R-:W-:Y:S02]  /*11c90*/  FADD.FTZ R0, R206, R10 ;  /* 0x0000000ace007221 */ /* 0x000fe40000010000 */
[----:B------:R-:W-:Y:S02]  /*11ca0*/  FADD.FTZ R2, R201, R9 ;  /* 0x00000009c9027221 */ /* 0x000fe40000010000 */
[C---:B------:R-:W-:Y:S08]  /*11cb0*/  HMMA.16816.F32.BF16 R72, R160.reuse, R168, R72 ;  /* 0x000000a8a048723c */ /* 0x040ff00000041848 */
[-C--:B------:R-:W-:Y:S08]  /*11cc0*/  HMMA.16816.F32.BF16 R76, R160, R170.reuse, R76 ;  /* 0x000000aaa04c723c */ /* 0x080ff0000004184c */
[C---:B------:R-:W-:Y:S08]  /*11cd0*/  HMMA.16816.F32.BF16 R80, R108.reuse, R170, R80 ;  /* 0x000000aa6c50723c */ /* 0x040ff00000041850 */
[-C--:B------:R-:W-:Y:S08]  /*11ce0*/  HMMA.16816.F32.BF16 R84, R108, R4.reuse, R84 ;  /* 0x000000046c54723c */ /* 0x080ff00000041854 */
        /* <DEDUP_REMOVED lines=22> */
[----:B------:R-:W-:Y:S01]  /*11e50*/  FADD.FTZ R2, R107, R2 ;  /* 0x000000026b027221 */ /* 0x000fe20000010000 */
[----:B------:R-:W-:Y:S02]  /*11e60*/  MOV R107, R104 ;  /* 0x00000068006b7202 */ /* 0x000fe40000000f00 */
[----:B------:R2:W-:Y:S01]  /*11e70*/  STL [R1+0xc], R3 ;  /* 0x00000c0301007387 */ /* 0x0005e20000100800 */
[----:B------:R-:W-:Y:S01]  /*11e80*/  FADD.FTZ R2, R103, R2 ;  /* 0x0000000267027221 */ /* 0x000fe20000010000 */
[----:B------:R-:W-:Y:S04]  /*11e90*/  MOV R103, R105 ;  /* 0x0000006900677202 */ /* 0x000fe80000000f00 */
[----:B------:R2:W-:Y:S01]  /*11ea0*/  STL [R1+0x10], R2 ;  /* 0x0000100201007387 */ /* 0x0005e20000100800 */
[----:B-1----:R-:W-:Y:S04]  /*11eb0*/  IADD3 R0, R224, -0x1, RZ ;  /* 0xffffffffe0007810 */ /* 0x002fe80007ffe0ff */
[----:B------:R-:W-:Y:S01]  /*11ec0*/  MOV R224, R0 ;  /* 0x0000000000e07202 */ /* 0x000fe20000000f00 */
[----:B--2---:R-:W-:-:S05]  /*11ed0*/  @P0 BRA `(.L_x_243) ;  /* 0xffffb9d000000947 */ /* 0x004fca000383ffff */
.L_x_222:
[----:B------:R-:W2:Y:S04]  /*11ee0*/  LDL.LU R0, [R1+0x8] ;  /* 0x0000080001007983 */ /* 0x000ea80000300800 */
[----:B-1----:R-:W3:Y:S04]  /*11ef0*/  LDL.LU R3, [R1+0x4] ;  /* 0x0000040001037983 */ /* 0x002ee80000300800 */
        /* <DEDUP_REMOVED lines=25> */
[----:B------:R-:W-:Y:S01]  /*12090*/  FSETP.NE.FTZ.AND P2, PT, R5, RZ, PT ;  /* 0x000000ff0500720b */ /* 0x000fe20003f55000 */
[----:B----4-:R-:W-:-:S03]  /*120a0*/  FADD.FTZ R7, R2, R8 ;  /* 0x0000000802077221 */ /* 0x010fc60000010000 */
[----:B------:R-:W-:Y:S02]  /*120b0*/  FSETP.NE.FTZ.AND P1, PT, R6, RZ, PT ;  /* 0x000000ff0600720b */ /* 0x000fe40003f35000 */
[----:B------:R-:W-:-:S03]  /*120c0*/  MOV R2, RZ ;  /* 0x000000ff00027202 */ /* 0x000fc60000000f00 */
[----:B------:R-:W1:Y:S01]  /*120d0*/  @P3 MUFU.RCP R0, R4 ;  /* 0x0000000400003308 */ /* 0x000e620000001000 */
[----:B------:R-:W-:-:S07]  /*120e0*/  FSETP.NE.FTZ.AND P0, PT, R7, RZ, PT ;  /* 0x000000ff0700720b */ /* 0x000fce0003f15000 */
[----:B------:R-:W-:Y:S01]  /*120f0*/  @P2 MUFU.RCP R3, R5 ;  /* 0x0000000500032308 */ /* 0x000fe20000001000 */
[----:B-1----:R-:W-:-:S07]  /*12100*/  FMUL.FTZ R112, R0, R112 ;  /* 0x0000007000707220 */ /* 0x002fce0000410000 */
        /* <DEDUP_REMOVED lines=19> */
[C---:B------:R-:W-:Y:S01]  /*12240*/  FMUL.FTZ R68, R0.reuse, R68 ;  /* 0x0000004400447220 */ /* 0x040fe20000410000 */
[----:B------:R-:W-:Y:S01]  /*12250*/  @P0 MUFU.LG2 R5, R7 ;  /* 0x0000000700050308 */ /* 0x000fe20000000c00 */
        /* <DEDUP_REMOVED lines=8> */
[C---:B-1----:R-:W-:Y:S02]  /*122e0*/  FMUL.FTZ R116, R2.reuse, R116 ;  /* 0x0000007402747220 */ /* 0x042fe40000410000 */
[----:B------:R-:W-:-:S02]  /*122f0*/  FMUL.FTZ R117, R2, R117 ;  /* 0x0000007502757220 */ /* 0x000fc40000410000 */
[C---:B------:R-:W-:Y:S01]  /*12300*/  FMUL.FTZ R120, R2.reuse, R120 ;  /* 0x0000007802787220 */ /* 0x040fe20000410000 */
[----:B------:R1:W2:Y:S01]  /*12310*/  @P0 MUFU.RCP R0, R7 ;  /* 0x0000000700000308 */ /* 0x0002a20000001000 */
[C---:B------:R-:W-:Y:S02]  /*12320*/  FMUL.FTZ R121, R2.reuse, R121 ;  /* 0x0000007902797220 */ /* 0x040fe40000410000 */
[C---:B------:R-:W-:Y:S02]  /*12330*/  FMUL.FTZ R132, R2.reuse, R132 ;  /* 0x0000008402847220 */ /* 0x040fe40000410000 */
[C---:B------:R-:W-:Y:S02]  /*12340*/  FMUL.FTZ R133, R2.reuse, R133 ;  /* 0x0000008502857220 */ /* 0x040fe40000410000 */
[C---:B------:R-:W-:Y:S02]  /*12350*/  FMUL.FTZ R136, R2.reuse, R136 ;  /* 0x0000008802887220 */ /* 0x040fe40000410000 */
[----:B------:R-:W-:-:S02]  /*12360*/  FMUL.FTZ R137, R2, R137 ;  /* 0x0000008902897220 */ /* 0x000fc40000410000 */
[C---:B------:R-:W-:Y:S02]  /*12370*/  FMUL.FTZ R148, R2.reuse, R148 ;  /* 0x0000009402947220 */ /* 0x040fe40000410000 */
[C---:B------:R-:W-:Y:S02]  /*12380*/  FMUL.FTZ R149, R2.reuse, R149 ;  /* 0x0000009502957220 */ /* 0x040fe40000410000 */
[C---:B------:R-:W-:Y:S01]  /*12390*/  FMUL.FTZ R152, R2.reuse, R152 ;  /* 0x0000009802987220 */ /* 0x040fe20000410000 */
[----:B-1----:R-:W-:Y:S01]  /*123a0*/  @P0 MOV R7, 0x3f317218 ;  /* 0x3f31721800070802 */ /* 0x002fe20000000f00 */
        /* <DEDUP_REMOVED lines=70> */
[----:B------:R-:W-:Y:S02]  /*12810*/  @P0 FMUL.FTZ R3, R5, 0.69314718246459960938 ;  /* 0x3f31721805030820 */ /* 0x000fe40000410000 */
[----:B------:R-:W-:-:S02]  /*12820*/  @P0 FMUL.FTZ R0, R7, c[0x0][0x2d0] ;  /* 0x0000b40007000a20 */ /* 0x000fc40000410000 */
[----:B------:R-:W-:Y:S02]  /*12830*/  @P3 FFMA.FTZ R30, R9, R106, R10 ;  /* 0x0000006a091e3223 */ /* 0x000fe4000001000a */
[----:B------:R-:W-:Y:S02]  /*12840*/  @P2 FFMA.FTZ R31, R4, R105, R8 ;  /* 0x00000069041f2223 */ /* 0x000fe40000010008 */
[----:B------:R-:W-:Y:S02]  /*12850*/  @P1 FFMA.FTZ R32, R2, R104, R6 ;  /* 0x0000006802201223 */ /* 0x000fe40000010006 */
[----:B------:R-:W-:Y:S02]  /*12860*/  @P0 FFMA.FTZ R33, R0, R100, R3 ;  /* 0x0000006400210223 */ /* 0x000fe40000010003 */
.L_x_167:
[----:B--2---:R-:W-:Y:S05]  /*12870*/  @P4 BRA `(.L_x_244) ;  /* 0x0000166000004947 */ /* 0x004fea0003800000 */
[----:B------:R-:W2:Y:S01]  /*12880*/  S2R R11, SR_TID.X ;  /* 0x00000000000b7919 */ /* 0x000ea20000002100 */
[----:B------:R-:W-:Y:S01]  /*12890*/  ULDC.64 UR4, c[0x0][0x490] ;  /* 0x0001240000047ab9 */ /* 0x000fe20000000a00 */
[----:B------:R-:W-:Y:S01]  /*128a0*/  F2FP.BF16.PACK_AB R62, R63, R62 ;  /* 0x0000003e3f3e723e */ /* 0x000fe200000010ff */
[----:B------:R-:W-:Y:S01]  /*128b0*/  UIMAD UR10, UR6, UR4, URZ ;  /* 0x00000004060a72a4 */ /* 0x000fe2000f8e023f */
[----:B------:R-:W3:Y:S01]  /*128c0*/  S2R R13, SR_CTAID.Z ;  /* 0x00000000000d7919 */ /* 0x000ee20000002700 */
[----:B------:R-:W-:Y:S01]  /*128d0*/  UIMAD.WIDE.U32 UR12, UR7, UR4, URZ ;  /* 0x00000004070c72a5 */ /* 0x000fe2000f8e003f */
[----:B------:R-:W-:Y:S01]  /*128e0*/  F2FP.BF16.PACK_AB R60, R61, R60 ;  /* 0x0000003c3d3c723e */ /* 0x000fe200000010ff */
[----:B------:R-:W-:Y:S01]  /*128f0*/  UIMAD UR10, UR7, UR5, UR10 ;  /* 0x00000005070a72a4 */ /* 0x000fe2000f8e020a */
[----:B------:R-:W4:Y:S01]  /*12900*/  S2R R63, SR_CTAID.X ;  /* 0x00000000003f7919 */ /* 0x000f220000002500 */
[----:B------:R-:W-:Y:S01]  /*12910*/  IMAD.MOV.U32 R61, RZ, RZ, c[0x0][0x4e8] ;  /* 0x00013a00ff3d7624 */ /* 0x000fe200078e00ff */
[----:B------:R-:W-:Y:S01]  /*12920*/  ULDC.64 UR4, c[0x0][0x3e8] ;  /* 0x0000fa0000047ab9 */ /* 0x000fe20000000a00 */
[----:B------:R-:W-:Y:S01]  /*12930*/  IMAD.U32 R2, RZ, RZ, UR12 ;  /* 0x0000000cff027e24 */ /* 0x000fe2000f8e00ff */
[----:B------:R-:W-:Y:S01]  /*12940*/  UIMAD.WIDE.U32 UR14, UR7, UR4, URZ ;  /* 0x00000004070e72a5 */ /* 0x000fe2000f8e003f */
[----:B------:R-:W-:Y:S01]  /*12950*/  IMAD.U32 R3, RZ, RZ, UR13 ;  /* 0x0000000dff037e24 */ /* 0x000fe2000f8e00ff */
[----:B------:R-:W-:Y:S01]  /*12960*/  UIMAD UR6, UR6, UR4, URZ ;  /* 0x00000004060672a4 */ /* 0x000fe2000f8e023f */
[C---:B------:R-:W-:Y:S01]  /*12970*/  ISETP.NE.AND P1, PT, R61.reuse, 0x1, PT ;  /* 0x000000013d00780c */ /* 0x040fe20003f25270 */
[----:B------:R-:W-:Y:S01]  /*12980*/  UIADD3 UR10, UR13, UR10, URZ ;  /* 0x0000000a0d0a7290 */ /* 0x000fe2000fffe03f */
[----:B------:R-:W-:Y:S01]  /*12990*/  IMAD R61, R61, c[0x0][0x388], RZ ;  /* 0x0000e2003d3d7a24 */ /* 0x000fe200078e02ff */
[----:B------:R-:W-:Y:S01]  /*129a0*/  UIMAD UR5, UR7, UR5, UR6 ;  /* 0x00000005070572a4 */ /* 0x000fe2000f8e0206 */
[----:B------:R-:W-:Y:S01]  /*129b0*/  IMAD.U32 R6, RZ, RZ, UR14 ;  /* 0x0000000eff067e24 */ /* 0x000fe2000f8e00ff */
[----:B------:R-:W-:Y:S01]  /*129c0*/  F2FP.BF16.PACK_AB R112, R113, R112 ;  /* 0x000000707170723e */ /* 0x000fe200000010ff */
[----:B------:R-:W-:Y:S01]  /*129d0*/  IMAD.U32 R7, RZ, RZ, UR15 ;  /* 0x0000000fff077e24 */ /* 0x000fe2000f8e00ff */
[----:B------:R-:W-:Y:S01]  /*129e0*/  UIADD3 UR5, UR15, UR5, URZ ;  /* 0x000000050f057290 */ /* 0x000fe2000fffe03f */
[----:B------:R-:W-:Y:S01]  /*129f0*/  IMAD.U32 R5, RZ, RZ, UR10 ;  /* 0x0000000aff057e24 */ /* 0x000fe2000f8e00ff */
[----:B--2---:R-:W-:Y:S01]  /*12a00*/  SHF.R.S32.HI R10, RZ, 0x1f, R11 ;  /* 0x0000001fff0a7819 */ /* 0x004fe2000001140b */
[----:B------:R-:W-:Y:S01]  /*12a10*/  BSSY B0, `(.L_x_245) ;  /* 0x0000104000007945 */ /* 0x000fe20003800000 */
[----:B------:R-:W-:-:S02]  /*12a20*/  F2FP.BF16.PACK_AB R114, R115, R114 ;  /* 0x000000727372723e */ /* 0x000fc400000010ff */
[CC--:B------:R-:W-:Y:S01]  /*12a30*/  LEA.HI R8, R10.reuse, R11.reuse, RZ, 0x5 ;  /* 0x0000000b0a087211 */ /* 0x0c0fe200078f28ff */
[----:B------:R-:W-:Y:S01]  /*12a40*/  IMAD.U32 R3, RZ, RZ, UR5 ;  /* 0x00000005ff037e24 */ /* 0x000fe2000f8e00ff */
[-C--:B------:R-:W-:Y:S02]  /*12a50*/  LEA.HI R9, R10, R11.reuse, RZ, 0x2 ;  /* 0x0000000b0a097211 */ /* 0x080fe400078f10ff */
[----:B------:R-:W-:Y:S02]  /*12a60*/  LOP3.LUT R0, R8, 0xffffffe0, RZ, 0xc0, !PT ;  /* 0xffffffe008007812 */ /* 0x000fe400078ec0ff */
[----:B------:R-:W-:Y:S02]  /*12a70*/  LOP3.LUT R4, R9, 0xfffffffc, RZ, 0xc0, !PT ;  /* 0xfffffffc09047812 */ /* 0x000fe400078ec0ff */
[----:B------:R-:W-:Y:S01]  /*12a80*/  LEA.HI R10, R10, R11, RZ, 0x3 ;  /* 0x0000000b0a0a7211 */ /* 0x000fe200078f18ff */
[C---:B------:R-:W-:Y:S01]  /*12a90*/  IMAD.IADD R0, R11.reuse, 0x1, -R0 ;  /* 0x000000010b007824 */ /* 0x040fe200078e0a00 */
[----:B---3--:R-:W-:Y:S01]  /*12aa0*/  SHF.R.S32.HI R12, RZ, 0x1f, R13 ;  /* 0x0000001fff0c7819 */ /* 0x008fe2000001140d */
[----:B------:R-:W-:Y:S01]  /*12ab0*/  IMAD.IADD R7, R11, 0x1, -R4 ;  /* 0x000000010b077824 */ /* 0x000fe200078e0a04 */
[----:B------:R-:W-:Y:S01]  /*12ac0*/  SHF.R.S32.HI R17, RZ, 0x2, R9 ;  /* 0x00000002ff117819 */ /* 0x000fe20000011409 */
[----:B------:R-:W-:Y:S01]  /*12ad0*/  IMAD.MOV.U32 R4, RZ, RZ, R2 ;  /* 0x000000ffff047224 */ /* 0x000fe200078e0002 */
[----:B------:R-:W-:Y:S01]  /*12ae0*/  SHF.R.S32.HI R11, RZ, 0x1f, R0 ;  /* 0x0000001fff0b7819 */ /* 0x000fe20000011400 */
[----:B------:R-:W-:Y:S01]  /*12af0*/  IMAD.MOV.U32 R2, RZ, RZ, R6 ;  /* 0x000000ffff027224 */ /* 0x000fe200078e0006 */
[----:B------:R-:W-:Y:S01]  /*12b00*/  LOP3.LUT P0, RZ, R0, 0x3, RZ, 0xc0, !PT ;  /* 0x0000000300ff7812 */ /* 0x000fe2000780c0ff */
[----:B------:R-:W-:Y:S01]  /*12b10*/  IMAD.SHL.U32 R6, R10, 0x8, RZ ;  /* 0x000000080a067824 */ /* 0x000fe200078e00ff */
[----:B------:R-:W-:Y:S01]  /*12b20*/  LEA.HI R15, R11, R0, RZ, 0x2 ;  /* 0x000000000b0f7211 */ /* 0x000fe200078f10ff */
[----:B-1----:R-:W-:Y:S01]  /*12b30*/  IMAD.SHL.U32 R16, R7, 0x8, RZ ;  /* 0x0000000807107824 */ /* 0x002fe200078e00ff */
[----:B------:R-:W-:Y:S01]  /*12b40*/  F2FP.BF16.PACK_AB R124, R125, R124 ;  /* 0x0000007c7d7c723e */ /* 0x000fe200000010ff */
[----:B------:R-:W-:Y:S01]  /*12b50*/  IMAD R24, R12, c[0x0][0x498], RZ ;  /* 0x000126000c187a24 */ /* 0x000fe200078e02ff */
[----:B------:R-:W-:Y:S01]  /*12b60*/  LOP3.LUT R0, R6, 0xc0, RZ, 0xc0, !PT ;  /* 0x000000c006007812 */ /* 0x000fe200078ec0ff */
[----:B------:R-:W-:Y:S01]  /*12b70*/  IMAD R18, R12, c[0x0][0x3f0], RZ ;  /* 0x0000fc000c127a24 */ /* 0x000fe200078e02ff */
[----:B------:R-:W-:Y:S01]  /*12b80*/  F2FP.BF16.PACK_AB R126, R127, R126 ;  /* 0x0000007e7f7e723e */ /* 0x000fe200000010ff */
[C---:B------:R-:W-:Y:S01]  /*12b90*/  IMAD R24, R13.reuse, c[0x0][0x49c], R24 ;  /* 0x000127000d187a24 */ /* 0x040fe200078e0218 */
[----:B------:R-:W-:Y:S01]  /*12ba0*/  SHF.R.U32.HI R6, RZ, 0x3, R0 ;  /* 0x00000003ff067819 */ /* 0x000fe20000011600 */
[C---:B------:R-:W-:Y:S01]  /*12bb0*/  IMAD R18, R13.reuse, c[0x0][0x3f4], R18 ;  /* 0x0000fd000d127a24 */ /* 0x040fe200078e0212 */
[----:B------:R-:W-:Y:S01]  /*12bc0*/  LOP3.LUT R0, R0, 0x18, R16, 0xf8, !PT ;  /* 0x0000001800007812 */ /* 0x000fe200078ef810 */
[----:B------:R-:W-:Y:S01]  /*12bd0*/  IMAD.WIDE.U32 R20, R13, c[0x0][0x498], R4 ;  /* 0x000126000d147a25 */ /* 0x000fe200078e0004 */
[----:B------:R-:W-:-:S02]  /*12be0*/  LEA.HI R5, R17, R17, RZ, 0x1 ;  /* 0x0000001111057211 */ /* 0x000fc400078f08ff */
[----:B------:R-:W-:Y:S01]  /*12bf0*/  LOP3.LUT R19, R0, R6, RZ, 0x3c, !PT ;  /* 0x0000000600137212 */ /* 0x000fe200078e3cff */
[----:B------:R-:W-:Y:S01]  /*12c00*/  IMAD.WIDE.U32 R12, R13, c[0x0][0x3f0], R2 ;  /* 0x0000fc000d0c7a25 */ /* 0x000fe200078e0002 */
[--C-:B------:R-:W-:Y:S02]  /*12c10*/  SHF.R.S32.HI R0, RZ, 0x5, R8.reuse ;  /* 0x00000005ff007819 */ /* 0x100fe40000011408 */
[----:B------:R-:W-:Y:S02]  /*12c20*/  SHF.R.S32.HI R2, RZ, 0x1f, R8 ;  /* 0x0000001fff027819 */ /* 0x000fe40000011408 */
[----:B------:R-:W-:Y:S01]  /*12c30*/  SHF.R.S32.HI R4, RZ, 0x1f, R9 ;  /* 0x0000001fff047819 */ /* 0x000fe20000011409 */
[----:B------:R-:W-:Y:S01]  /*12c40*/  IMAD R14, R0, 0x100, R7 ;  /* 0x00000100000e7824 */ /* 0x000fe200078e0207 */
[----:B------:R-:W-:Y:S02]  /*12c50*/  LEA.HI R3, R2, R0, RZ, 0x2 ;  /* 0x0000000002037211 */ /* 0x000fe400078f10ff */
[----:B------:R-:W-:-:S02]  /*12c60*/  LOP3.LUT R2, R5, 0x3fffffe, RZ, 0xc0, !PT ;  /* 0x03fffffe05027812 */ /* 0x000fc400078ec0ff */
[----:B------:R-:W-:Y:S02]  /*12c70*/  LEA.HI R6, R4, R17, RZ, 0x3 ;  /* 0x0000001104067211 */ /* 0x000fe400078f18ff */
[----:B------:R-:W-:Y:S02]  /*12c80*/  LEA.HI R4, R7, R7, RZ, 0x1 ;  /* 0x0000000707047211 */ /* 0x000fe400078f08ff */
[----:B------:R-:W-:Y:S01]  /*12c90*/  LOP3.LUT R5, R3, 0xffffffc, RZ, 0xc0, !PT ;  /* 0x0ffffffc03057812 */ /* 0x000fe200078ec0ff */
[----:B------:R-:W-:Y:S01]  /*12ca0*/  IMAD.IADD R3, R17, 0x1, -R2 ;  /* 0x0000000111037824 */ /* 0x000fe200078e0a02 */
[----:B------:R-:W-:Y:S02]  /*12cb0*/  LOP3.LUT R2, R4, 0x1ffffffe, RZ, 0xc0, !PT ;  /* 0x1ffffffe04027812 */ /* 0x000fe400078ec0ff */
[----:B------:R-:W-:Y:S01]  /*12cc0*/  LOP3.LUT R6, R6, 0xfffffff8, RZ, 0xc0, !PT ;  /* 0xfffffff806067812 */ /* 0x000fe200078ec0ff */
[C---:B------:R-:W-:Y:S01]  /*12cd0*/  IMAD.IADD R9, R0.reuse, 0x1, -R5 ;  /* 0x0000000100097824 */ /* 0x040fe200078e0a05 */
[----:B------:R-:W-:Y:S01]  /*12ce0*/  F2FP.BF16.PACK_AB R116, R117, R116 ;  /* 0x000000747574723e */ /* 0x000fe200000010ff */
[----:B------:R-:W-:Y:S01]  /*12cf0*/  IMAD R11, R0, 0x8, R3 ;  /* 0x00000008000b7824 */ /* 0x000fe200078e0203 */
[----:B------:R-:W-:Y:S01]  /*12d00*/  SHF.R.S32.HI R3, RZ, 0x2, R15 ;  /* 0x00000002ff037819 */ /* 0x000fe2000001140f */
[----:B------:R-:W-:Y:S01]  /*12d10*/  IMAD.IADD R10, R7, 0x1, -R2 ;  /* 0x00000001070a7824 */ /* 0x000fe200078e0a02 */
[----:B------:R-:W-:Y:S01]  /*12d20*/  F2FP.BF16.PACK_AB R118, R119, R118 ;  /* 0x000000767776723e */ /* 0x000fe200000010ff */
[----:B------:R-:W-:Y:S01]  /*12d30*/  IMAD R0, R7, 0x20, R17 ;  /* 0x0000002007007824 */ /* 0x000fe200078e0211 */
[----:B------:R-:W-:Y:S01]  /*12d40*/  F2FP.BF16.PACK_AB R120, R121, R120 ;  /* 0x000000787978723e */ /* 0x000fe200000010ff */
[----:B------:R-:W-:Y:S01]  /*12d50*/  IMAD.IADD R7, R17, 0x1, -R6 ;  /* 0x0000000111077824 */ /* 0x000fe200078e0a06 */
[----:B------:R-:W-:Y:S01]  /*12d60*/  F2FP.BF16.PACK_AB R122, R123, R122 ;  /* 0x0000007a7b7a723e */ /* 0x000fe200000010ff */
[----:B------:R-:W-:Y:S01]  /*12d70*/  IMAD.SHL.U32 R2, R4, 0x20, RZ ;  /* 0x0000002004027824 */ /* 0x000fe200078e00ff */
[----:B------:R-:W-:Y:S01]  /*12d80*/  F2FP.BF16.PACK_AB R128, R129, R128 ;  /* 0x000000808180723e */ /* 0x000fe200000010ff */
[----:B----4-:R-:W-:Y:S01]  /*12d90*/  IMAD R8, R63, 0x80, R0 ;  /* 0x000000803f087824 */ /* 0x010fe200078e0200 */
[----:B------:R-:W-:Y:S01]  /*12da0*/  LEA.HI R5, R7, R7, RZ, 0x1 ;  /* 0x0000000707057211 */ /* 0x000fe200078f08ff */
[----:B------:R-:W-:Y:S01]  /*12db0*/  IMAD R4, R9, 0x10, R3 ;  /* 0x0000001009047824 */ /* 0x000fe200078e0203 */
[----:B------:R-:W-:Y:S01]  /*12dc0*/  LOP3.LUT R2, R2, 0xffffffc0, RZ, 0xc0, !PT ;  /* 0xffffffc002027812 */ /* 0x000fe200078ec0ff */
[----:B------:R-:W-:Y:S01]  /*12dd0*/  @P1 IMAD.HI.U32 R9, R8, c[0x0][0x4ec], RZ ;  /* 0x00013b0008091a27 */ /* 0x000fe200078e00ff */
[----:B------:R-:W-:-:S02]  /*12de0*/  LOP3.LUT R6, R5, 0x3fffffe, RZ, 0xc0, !PT ;  /* 0x03fffffe05067812 */ /* 0x000fc400078ec0ff */
[----:B------:R-:W-:Y:S01]  /*12df0*/  SHF.R.S32.HI R5, RZ, 0x1, R5 ;  /* 0x00000001ff057819 */ /* 0x000fe20000011405 */
[----:B------:R-:W-:Y:S01]  /*12e00*/  IMAD R10, R10, 0x8, R2 ;  /* 0x000000080a0a7824 */ /* 0x000fe200078e0202 */
[----:B------:R-:W-:Y:S01]  /*12e10*/  F2FP.BF16.PACK_AB R130, R131, R130 ;  /* 0x000000828382723e */ /* 0x000fe200000010ff */
[----:B------:R-:W-:Y:S01]  /*12e20*/  IMAD.MOV.U32 R0, RZ, RZ, R8 ;  /* 0x000000ffff007224 */ /* 0x000fe200078e0008 */
[----:B------:R-:W-:Y:S01]  /*12e30*/  @P1 SHF.R.U32.HI R0, RZ, c[0x0][0x4f0], R9 ;  /* 0x00013c00ff001a19 */ /* 0x000fe20000011609 */
[----:B------:R-:W-:Y:S01]  /*12e40*/  IMAD.IADD R6, R7, 0x1, -R6 ;  /* 0x0000000107067824 */ /* 0x000fe200078e0a06 */
[----:B------:R-:W-:Y:S01]  /*12e50*/  LOP3.LUT R7, R5, 0x1, RZ, 0xc0, !PT ;  /* 0x0000000105077812 */ /* 0x000fe200078ec0ff */
[----:B------:R-:W-:Y:S01]  /*12e60*/  IMAD.U32 R19, R11, 0x20, R19 ;  /* 0x000000200b137824 */ /* 0x000fe200078e0013 */
[----:B------:R-:W-:Y:S01]  /*12e70*/  LOP3.LUT P2, RZ, R5, 0x2, RZ, 0xc0, !PT ;  /* 0x0000000205ff7812 */ /* 0x000fe2000784c0ff */
[----:B------:R-:W-:Y:S01]  /*12e80*/  IMAD.MOV.U32 R2, RZ, RZ, R12 ;  /* 0x000000ffff027224 */ /* 0x000fe200078e000c */
[----:B------:R-:W-:Y:S01]  /*12e90*/  ISETP.NE.U32.AND P3, PT, R7, 0x1, PT ;  /* 0x000000010700780c */ /* 0x000fe20003f65070 */
[----:B------:R-:W-:Y:S01]  /*12ea0*/  IMAD.IADD R11, R4, 0x1, R10 ;  /* 0x00000001040b7824 */ /* 0x000fe200078e020a */
[----:B------:R-:W-:Y:S01]  /*12eb0*/  F2FP.BF16.PACK_AB R140, R141, R140 ;  /* 0x0000008c8d8c723e */ /* 0x000fe200000010ff */
[----:B------:R-:W-:Y:S01]  /*12ec0*/  IMAD R12, R6, 0x10, R14 ;  /* 0x00000010060c7824 */ /* 0x000fe200078e020e */
[----:B------:R-:W-:Y:S01]  /*12ed0*/  SHF.R.S32.HI R6, RZ, 0x1f, R0 ;  /* 0x0000001fff067819 */ /* 0x000fe20000011400 */
[----:B------:R-:W-:Y:S01]  /*12ee0*/  IMAD R4, R63, 0x80, R4 ;  /* 0x000000803f047824 */ /* 0x000fe200078e0204 */
[----:B------:R-:W-:Y:S01]  /*12ef0*/  F2FP.BF16.PACK_AB R142, R143, R142 ;  /* 0x0000008e8f8e723e */ /* 0x000fe200000010ff */
[----:B------:R-:W-:Y:S01]  /*12f00*/  IMAD.MOV R9, RZ, RZ, -R0 ;  /* 0x000000ffff097224 */ /* 0x000fe200078e0a00 */
[----:B------:R-:W-:Y:S01]  /*12f10*/  F2FP.BF16.PACK_AB R132, R133, R132 ;  /* 0x000000848584723e */ /* 0x000fe200000010ff */
[----:B------:R-:W-:Y:S01]  /*12f20*/  IMAD R6, R6, c[0x0][0x3e0], RZ ;  /* 0x0000f80006067a24 */ /* 0x000fe200078e02ff */
[C---:B------:R-:W-:Y:S01]  /*12f30*/  IADD3 R10, R4.reuse, 0x8, RZ ;  /* 0x00000008040a7810 */ /* 0x040fe20007ffe0ff */
[----:B------:R-:W-:Y:S01]  /*12f40*/  IMAD.IADD R3, R13, 0x1, R18 ;  /* 0x000000010d037824 */ /* 0x000fe200078e0212 */
[-C--:B------:R-:W-:Y:S01]  /*12f50*/  ISETP.GE.OR P6, PT, R4, R61.reuse, P0 ;  /* 0x0000003d0400720c */ /* 0x080fe200007c6670 */
[----:B------:R-:W-:Y:S01]  /*12f60*/  IMAD R7, R63, 0x80, R11 ;  /* 0x000000803f077824 */ /* 0x000fe200078e020b */
[----:B------:R-:W-:Y:S01]  /*12f70*/  ISETP.GE.OR P5, PT, R10, R61, P0 ;  /* 0x0000003d0a00720c */ /* 0x000fe200007a6670 */
[----:B------:R-:W-:Y:S01]  /*12f80*/  IMAD R14, R9, c[0x0][0x4e8], R8 ;  /* 0x00013a00090e7a24 */ /* 0x000fe200078e0208 */
[----:B------:R-:W-:Y:S01]  /*12f90*/  F2FP.BF16.PACK_AB R134, R135, R134 ;  /* 0x000000868786723e */ /* 0x000fe200000010ff */
[C---:B------:R-:W-:Y:S01]  /*12fa0*/  IMAD R10, R0.reuse, c[0x0][0x3e4], R6 ;  /* 0x0000f900000a7a24 */ /* 0x040fe200078e0206 */
[----:B------:R-:W-:Y:S01]  /*12fb0*/  F2FP.BF16.PACK_AB R136, R137, R136 ;  /* 0x000000888988723e */ /* 0x000fe200000010ff */
[----:B------:R-:W-:Y:S01]  /*12fc0*/  IMAD.WIDE.U32 R8, R0, c[0x0][0x3e0], R2 ;  /* 0x0000f80000087a25 */ /* 0x000fe200078e0002 */
[----:B------:R-:W-:-:S02]  /*12fd0*/  IADD3 R0, R4, 0x48, RZ ;  /* 0x0000004804007810 */ /* 0x000fc40007ffe0ff */
[----:B------:R-:W-:Y:S01]  /*12fe0*/  F2FP.BF16.PACK_AB R138, R139, R138 ;  /* 0x0000008a8b8a723e */ /* 0x000fe200000010ff */
[----:B------:R-:W-:Y:S01]  /*12ff0*/  @P1 IMAD.HI.U32 R6, R7, c[0x0][0x4ec], RZ ;  /* 0x00013b0007061a27 */ /* 0x000fe200078e00ff */
[----:B------:R-:W-:Y:S02]  /*13000*/  F2FP.BF16.PACK_AB R35, R35, R144 ;  /* 0x000000902323723e */ /* 0x000fe400000010ff */
[----:B------:R-:W-:Y:S01]  /*13010*/  F2FP.BF16.PACK_AB R146, R147, R146 ;  /* 0x000000929392723e */ /* 0x000fe200000010ff */
[----:B------:R-:W-:Y:S01]  /*13020*/  IMAD.SHL.U32 R3, R5, 0x40, RZ ;  /* 0x0000004005037824 */ /* 0x000fe200078e00ff */
[----:B------:R-:W-:Y:S01]  /*13030*/  IADD3 R5, R4, 0x40, RZ ;  /* 0x0000004004057810 */ /* 0x000fe20007ffe0ff */
[----:B------:R-:W-:Y:S01]  /*13040*/  IMAD.MOV.U32 R2, RZ, RZ, R7 ;  /* 0x000000ffff027224 */ /* 0x000fe200078e0007 */
[----:B------:R-:W-:Y:S01]  /*13050*/  @P1 SHF.R.U32.HI R2, RZ, c[0x0][0x4f0], R6 ;  /* 0x00013c00ff021a19 */ /* 0x000fe20000011606 */
[----:B------:R-:W-:Y:S01]  /*13060*/  IMAD.MOV.U32 R4, RZ, RZ, R8 ;  /* 0x000000ffff047224 */ /* 0x000fe200078e0008 */
[----:B------:R-:W-:Y:S01]  /*13070*/  LOP3.LUT R3, R3, 0xc0, RZ, 0xc0, !PT ;  /* 0x000000c003037812 */ /* 0x000fe200078ec0ff */
[----:B------:R-:W-:Y:S01]  /*13080*/  IMAD R17, R63, 0x80, R17 ;  /* 0x000000803f117824 */ /* 0x000fe200078e0211 */
[-C--:B------:R-:W-:Y:S01]  /*13090*/  ISETP.GE.OR P4, PT, R5, R61.reuse, P0 ;  /* 0x0000003d0500720c */ /* 0x080fe20000786670 */
[----:B------:R-:W-:Y:S01]  /*130a0*/  IMAD.IADD R5, R9, 0x1, R10 ;  /* 0x0000000109057824 */ /* 0x000fe200078e020a */
[----:B------:R-:W-:-:S02]  /*130b0*/  ISETP.GE.OR P1, PT, R0, R61, P0 ;  /* 0x0000003d0000720c */ /* 0x000fc40000726670 */
[----:B------:R-:W-:Y:S02]  /*130c0*/  SHF.R.S32.HI R6, RZ, 0x1f, R2 ;  /* 0x0000001fff067819 */ /* 0x000fe40000011402 */
[----:B------:R-:W-:Y:S02]  /*130d0*/  IADD3 R10, P0, R2, R20, RZ ;  /* 0x00000014020a7210 */ /* 0x000fe40007f1e0ff */
[----:B------:R-:W-:Y:S02]  /*130e0*/  LEA.HI R3, R3, R3, RZ, 0x1d ;  /* 0x0000000303037211 */ /* 0x000fe400078fe8ff */
[----:B------:R-:W-:Y:S02]  /*130f0*/  IADD3.X R11, R6, R21, R24, P0, !PT ;  /* 0x00000015060b7210 */ /* 0x000fe400007fe418 */
[----:B------:R-:W-:Y:S01]  /*13100*/  SHF.R.S32.HI R6, RZ, 0x1f, R14 ;  /* 0x0000001fff067819 */ /* 0x000fe2000001140e */
[----:B------:R-:W-:Y:S01]  /*13110*/  IMAD.U32 R0, R12, 0x2, R3 ;  /* 0x000000020c007824 */ /* 0x000fe200078e0003 */
[----:B------:R-:W-:Y:S01]  /*13120*/  F2FP.BF16.PACK_AB R34, R34, R156 ;  /* 0x0000009c2222723e */ /* 0x000fe200000010ff */
[----:B------:R-:W-:Y:S01]  /*13130*/  IMAD.MOV R3, RZ, RZ, -R2 ;  /* 0x000000ffff037224 */ /* 0x000fe200078e0a02 */
[----:B------:R-:W-:Y:S01]  /*13140*/  F2FP.BF16.PACK_AB R158, R159, R158 ;  /* 0x0000009e9f9e723e */ /* 0x000fe200000010ff */
[----:B------:R-:W-:Y:S01]  /*13150*/  IMAD R6, R6, c[0x0][0x3d8], RZ ;  /* 0x0000f60006067a24 */ /* 0x000fe200078e02ff */
[----:B------:R-:W-:Y:S01]  /*13160*/  F2FP.BF16.PACK_AB R148, R149, R148 ;  /* 0x000000949594723e */ /* 0x000fe200000010ff */
[----:B------:R-:W-:Y:S01]  /*13170*/  IMAD R3, R3, c[0x0][0x4e8], R7 ;  /* 0x00013a0003037a24 */ /* 0x000fe200078e0207 */
[----:B------:R-:W-:Y:S01]  /*13180*/  F2FP.BF16.PACK_AB R150, R151, R150 ;  /* 0x000000969796723e */ /* 0x000fe200000010ff */
[----:B------:R-:W-:Y:S01]  /*13190*/  IMAD.SHL.U32 R0, R0, 0x2, RZ ;  /* 0x0000000200007824 */ /* 0x000fe200078e00ff */
[----:B------:R-:W-:Y:S01]  /*131a0*/  BAR.SYNC.DEFER_BLOCKING 0x1, 0x80 ;  /* 0x0042000000007b1d */ /* 0x000fe20000010000 */
[C---:B------:R-:W-:Y:S01]  /*131b0*/  IMAD R18, R14.reuse, c[0x0][0x3dc], R6 ;  /* 0x0000f7000e127a24 */ /* 0x040fe200078e0206 */
[----:B------:R-:W-:Y:S01]  /*131c0*/  SHF.R.S32.HI R6, RZ, 0x1f, R3 ;  /* 0x0000001fff067819 */ /* 0x000fe20000011403 */
[----:B------:R-:W-:Y:S01]  /*131d0*/  IMAD.WIDE.U32 R14, R14, c[0x0][0x3d8], R4 ;  /* 0x0000f6000e0e7a25 */ /* 0x000fe200078e0004 */
[----:B------:R-:W-:-:S02]  /*131e0*/  IADD3 R7, R0, 0x80, RZ ;  /* 0x0000008000077810 */ /* 0x000fc40007ffe0ff */
[----:B------:R-:W-:Y:S01]  /*131f0*/  IADD3 R2, R0, 0x70, RZ ;  /* 0x0000007000027810 */ /* 0x000fe20007ffe0ff */
[----:B------:R-:W-:Y:S01]  /*13200*/  IMAD.MOV.U32 R4, RZ, RZ, 0x20 ;  /* 0x00000020ff047424 */ /* 0x000fe200078e00ff */
[----:B------:R-:W-:Y:S01]  /*13210*/  @P3 IADD3 R2, R7, 0x10, RZ ;  /* 0x0000001007023810 */ /* 0x000fe20007ffe0ff */
[----:B------:R-:W-:Y:S01]  /*13220*/  IMAD R5, R6, c[0x0][0x488], RZ ;  /* 0x0001220006057a24 */ /* 0x000fe200078e02ff */
[----:B------:R-:W-:Y:S01]  /*13230*/  F2FP.BF16.PACK_AB R152, R153, R152 ;  /* 0x000000989998723e */ /* 0x000fe200000010ff */
[----:B------:R-:W-:Y:S01]  /*13240*/  IMAD.WIDE.U32 R6, R3, c[0x0][0x488], R10 ;  /* 0x0001220003067a25 */ /* 0x000fe200078e000a */
[----:B------:R-:W-:Y:S02]  /*13250*/  SEL R4, R4, 0xffffffe0, !P2 ;  /* 0xffffffe004047807 */ /* 0x000fe40005000000 */
[----:B------:R-:W-:Y:S01]  /*13260*/  F2FP.BF16.PACK_AB R154, R155, R154 ;  /* 0x0000009a9b9a723e */ /* 0x000fe200000010ff */
[----:B------:R-:W-:Y:S01]  /*13270*/  IMAD R5, R3, c[0x0][0x48c], R5 ;  /* 0x0001230003057a24 */ /* 0x000fe200078e0205 */
[----:B------:R-:W-:Y:S01]  /*13280*/  F2FP.BF16.PACK_AB R29, R29, R52 ;  /* 0x000000341d1d723e */ /* 0x000fe200000010ff */
[----:B------:R-:W-:Y:S01]  /*13290*/  IMAD.IADD R3, R0, 0x1, R4 ;  /* 0x0000000100037824 */ /* 0x000fe200078e0204 */
[----:B------:R-:W-:Y:S01]  /*132a0*/  F2FP.BF16.PACK_AB R54, R55, R54 ;  /* 0x000000363736723e */ /* 0x000fe200000010ff */
[----:B------:R-:W-:Y:S01]  /*132b0*/  IMAD.IADD R4, R4, 0x1, R2 ;  /* 0x0000000104047824 */ /* 0x000fe200078e0202 */
[----:B------:R-:W-:Y:S01]  /*132c0*/  F2FP.BF16.PACK_AB R28, R28, R64 ;  /* 0x000000401c1c723e */ /* 0x000fe200000010ff */
[----:B------:R-:W-:Y:S01]  /*132d0*/  IMAD.IADD R5, R7, 0x1, R5 ;  /* 0x0000000107057824 */ /* 0x000fe200078e0205 */
[----:B------:R-:W-:Y:S01]  /*132e0*/  F2FP.BF16.PACK_AB R66, R67, R66 ;  /* 0x000000424342723e */ /* 0x000fe200000010ff */
[----:B------:R-:W-:Y:S01]  /*132f0*/  STS [R0+0x80], R112 ;  /* 0x0000807000007388 */ /* 0x000fe20000000800 */
[----:B------:R-:W-:-:S02]  /*13300*/  F2FP.BF16.PACK_AB R56, R57, R56 ;  /* 0x000000383938723e */ /* 0x000fc400000010ff */
[----:B------:R-:W-:Y:S01]  /*13310*/  F2FP.BF16.PACK_AB R58, R59, R58 ;  /* 0x0000003a3b3a723e */ /* 0x000fe200000010ff */
[----:B------:R-:W-:Y:S01]  /*13320*/  STS [R0+0x280], R114 ;  /* 0x0002807200007388 */ /* 0x000fe20000000800 */
[----:B------:R-:W-:Y:S02]  /*13330*/  F2FP.BF16.PACK_AB R27, R27, R68 ;  /* 0x000000441b1b723e */ /* 0x000fe400000010ff */
        /* <DEDUP_REMOVED lines=14> */
[----:B------:R-:W-:-:S02]  /*13420*/  LEA R8, P0, R6, c[0x0][0x450], 0x2 ;  /* 0x0001140006087a11 */ /* 0x000fc400078010ff */
        /* <DEDUP_REMOVED lines=9> */
[----:B------:R-:W-:Y:S01]  /*134c0*/  LEA.HI.X R5, R6, c[0x0][0x454], R5, 0x2, P0 ;  /* 0x0001150006057a11 */ /* 0x000fe200000f1405 */
[----:B------:R-:W-:Y:S04]  /*134d0*/  STS [R4], R140 ;  /* 0x0000008c04007388 */ /* 0x000fe80000000800 */
        /* <DEDUP_REMOVED lines=28> */
[----:B------:R2:W-:Y:S04]  /*136a0*/  STS [R2+0x5200], R78 ;  /* 0x0052004e02007388 */ /* 0x0005e80000000800 */
[----:B------:R-:W-:Y:S04]  /*136b0*/  STS [R3+0x4080], R25 ;  /* 0x0040801903007388 */ /* 0x000fe80000000800 */
[----:B------:R-:W-:Y:S04]  /*136c0*/  STS [R3+0x4280], R87 ;  /* 0x0042805703007388 */ /* 0x000fe80000000800 */
[----:B------:R-:W-:Y:S04]  /*136d0*/  STS [R4+0x4000], R23 ;  /* 0x0040001704007388 */ /* 0x000fe80000000800 */
[----:B------:R-:W-:Y:S01]  /*136e0*/  STS [R4+0x4200], R22 ;  /* 0x0042001604007388 */ /* 0x000fe20000000800 */
[----:B-1----:R-:W-:Y:S01]  /*136f0*/  IMAD.SHL.U32 R0, R19, 0x2, RZ ;  /* 0x0000000213007824 */ /* 0x002fe200078e00ff */
[----:B------:R-:W-:-:S02]  /*13700*/  LEA R19, P0, R14, c[0x0][0x380], 0x1 ;  /* 0x0000e0000e137a11 */ /* 0x000fc400078008ff */
[----:B------:R-:W-:Y:S04]  /*13710*/  STS [R3+0x5080], R88 ;  /* 0x0050805803007388 */ /* 0x000fe80000000800 */
[----:B------:R-:W-:Y:S01]  /*13720*/  STS [R3+0x5280], R90 ;  /* 0x0052805a03007388 */ /* 0x000fe20000000800 */
[----:B--2---:R-:W-:-:S03]  /*13730*/  IMAD.IADD R2, R15, 0x1, R18 ;  /* 0x000000010f027824 */ /* 0x004fc600078e0212 */
[----:B------:R-:W-:Y:S02]  /*13740*/  STS [R4+0x5000], R92 ;  /* 0x0050005c04007388 */ /* 0x000fe40000000800 */
[----:B------:R-:W-:Y:S02]  /*13750*/  LEA.HI.X R18, R14, c[0x0][0x384], R2, 0x1, P0 ;  /* 0x0000e1000e127a11 */ /* 0x000fe400000f0c02 */
[----:B------:R-:W-:Y:S01]  /*13760*/  STS [R4+0x5200], R94 ;  /* 0x0052005e04007388 */ /* 0x000fe20000000800 */
[----:B------:R-:W-:-:S03]  /*13770*/  ISETP.GE.AND P0, PT, R17, R61, PT ;  /* 0x0000003d1100720c */ /* 0x000fc60003f06270 */
[----:B------:R-:W-:Y:S04]  /*13780*/  SHFL.IDX PT, R10, R8, RZ, 0x1c1f ;  /* 0x001c1fff080a7589 */ /* 0x000fe800000e0000 */
[----:B------:R-:W1:Y:S04]  /*13790*/  SHFL.IDX PT, R11, R5, RZ, 0x1c1f ;  /* 0x001c1fff050b7589 */ /* 0x000e6800000e0000 */
[----:B------:R-:W-:Y:S06]  /*137a0*/  BAR.SYNC.DEFER_BLOCKING 0x1, 0x80 ;  /* 0x0042000000007b1d */ /* 0x000fec0000010000 */
[----:B------:R-:W-:Y:S04]  /*137b0*/  SHFL.IDX PT, R6, R8, 0x1, 0x1c1f ;  /* 0x003c1f0008067f89 */ /* 0x000fe800000e0000 */
[----:B------:R-:W2:Y:S04]  /*137c0*/  SHFL.IDX PT, R7, R5, 0x1, 0x1c1f ;  /* 0x003c1f0005077f89 */ /* 0x000ea800000e0000 */
[----:B------:R-:W-:Y:S04]  /*137d0*/  SHFL.IDX PT, R12, R8, 0x2, 0x1c1f ;  /* 0x005c1f00080c7f89 */ /* 0x000fe800000e0000 */
[----:B------:R-:W3:Y:S04]  /*137e0*/  SHFL.IDX PT, R13, R5, 0x2, 0x1c1f ;  /* 0x005c1f00050d7f89 */ /* 0x000ee800000e0000 */
[----:B------:R-:W-:Y:S04]  /*137f0*/  SHFL.IDX PT, R8, R8, 0x3, 0x1c1f ;  /* 0x007c1f0008087f89 */ /* 0x000fe800000e0000 */
[----:B------:R-:W4:Y:S04]  /*13800*/  SHFL.IDX PT, R9, R5, 0x3, 0x1c1f ;  /* 0x007c1f0005097f89 */ /* 0x000f2800000e0000 */
[----:B-1----:R1:W-:Y:S04]  /*13810*/  @!P6 ST.E [R10.64], R30 ;  /* 0x0000001e0a00e985 */ /* 0x0023e8000c101908 */
[----:B--2---:R1:W-:Y:S04]  /*13820*/  @!P5 ST.E [R6.64], R31 ;  /* 0x0000001f0600d985 */ /* 0x0043e8000c101908 */
[----:B------:R1:W2:Y:S04]  /*13830*/  SHFL.IDX PT, R2, R19, RZ, 0x1c1f ;  /* 0x001c1fff13027589 */ /* 0x0002a800000e0000 */
[----:B---3--:R1:W-:Y:S04]  /*13840*/  @!P4 ST.E [R12.64], R32 ;  /* 0x000000200c00c985 */ /* 0x0083e8000c101908 */
[----:B------:R1:W3:Y:S04]  /*13850*/  SHFL.IDX PT, R3, R18, RZ, 0x1c1f ;  /* 0x001c1fff12037589 */ /* 0x0002e800000e0000 */
[----:B----4-:R1:W-:Y:S04]  /*13860*/  @!P1 ST.E [R8.64], R33 ;  /* 0x0000002108009985 */ /* 0x0103e8000c101908 */
[----:B------:R1:W4:Y:S04]  /*13870*/  LDS.128 R32, [R0+0x880] ;  /* 0x0008800000207984 */ /* 0x0003280000000c00 */
[----:B------:R1:W1:Y:S04]  /*13880*/  LDS.128 R44, [R0+0x1080] ;  /* 0x00108000002c7984 */ /* 0x0002680000000c00 */
[----:B------:R1:W1:Y:S04]  /*13890*/  LDS.128 R52, [R0+0x1880] ;  /* 0x0018800000347984 */ /* 0x0002680000000c00 */
[----:B------:R1:W1:Y:S04]  /*138a0*/  LDS.128 R28, [R0+0x2880] ;  /* 0x00288000001c7984 */ /* 0x0002680000000c00 */
[----:B------:R1:W1:Y:S04]  /*138b0*/  LDS.128 R40, [R0+0x3080] ;  /* 0x0030800000287984 */ /* 0x0002680000000c00 */
[----:B------:R1:W1:Y:S04]  /*138c0*/  LDS.128 R48, [R0+0x3880] ;  /* 0x0038800000307984 */ /* 0x0002680000000c00 */
[----:B------:R1:W1:Y:S04]  /*138d0*/  LDS.128 R24, [R0+0x4880] ;  /* 0x0048800000187984 */ /* 0x0002680000000c00 */
[----:B------:R1:W1:Y:S04]  /*138e0*/  LDS.128 R36, [R0+0x5080] ;  /* 0x0050800000247984 */ /* 0x0002680000000c00 */
[----:B------:R1:W1:Y:S01]  /*138f0*/  LDS.128 R56, [R0+0x5880] ;  /* 0x0058800000387984 */ /* 0x0002620000000c00 */
[----:B------:R-:W-:Y:S05]  /*13900*/  @P0 BRA `(.L_x_246) ;  /* 0x0000014000000947 */ /* 0x000fea0003800000 */
[----:B--23--:R-:W2:Y:S01]  /*13910*/  LDS.128 R20, [R0+0x80] ;  /* 0x0000800000147984 */ /* 0x00cea20000000c00 */
[----:B------:R-:W-:-:S02]  /*13920*/  IADD3 R5, R16, 0x20, RZ ;  /* 0x0000002010057810 */ /* 0x000fc40007ffe0ff */
[----:B-1----:R-:W-:Y:S01]  /*13930*/  IADD3 R6, R16, 0x40, RZ ;  /* 0x0000004010067810 */ /* 0x002fe20007ffe0ff */
[----:B------:R-:W1:Y:S01]  /*13940*/  LDS.128 R12, [R0+0x2080] ;  /* 0x00208000000c7984 */ /* 0x000e620000000c00 */
[----:B------:R-:W-:Y:S02]  /*13950*/  ISETP.GE.AND P1, PT, R5, c[0x0][0x3c8], PT ;  /* 0x0000f20005007a0c */ /* 0x000fe40003f26270 */
[----:B------:R-:W-:Y:S01]  /*13960*/  ISETP.GE.AND P0, PT, R6, c[0x0][0x3c8], PT ;  /* 0x0000f20006007a0c */ /* 0x000fe20003f06270 */
[----:B------:R3:W5:Y:S01]  /*13970*/  LDS.128 R8, [R0+0x4080] ;  /* 0x0040800000087984 */ /* 0x0007620000000c00 */
[----:B------:R-:W-:-:S09]  /*13980*/  ISETP.GE.AND P2, PT, R16, c[0x0][0x3c8], PT ;  /* 0x0000f20010007a0c */ /* 0x000fd20003f46270 */
[----:B------:R-:W-:-:S04]  /*13990*/  @!P1 SHF.R.S32.HI R4, RZ, 0x1f, R5 ;  /* 0x0000001fff049819 */ /* 0x000fc80000011405 */
[----:B------:R-:W-:-:S04]  /*139a0*/  @!P1 LEA.HI R4, R4, R5, RZ, 0x3 ;  /* 0x0000000504049211 */ /* 0x000fc800078f18ff */
[----:B------:R-:W-:Y:S02]  /*139b0*/  @!P1 LOP3.LUT R4, R4, 0xfffffff8, RZ, 0xc0, !PT ;  /* 0xfffffff804049812 */ /* 0x000fe400078ec0ff */
[----:B---3--:R-:W-:-:S03]  /*139c0*/  @!P0 SHF.R.S32.HI R0, RZ, 0x1f, R6 ;  /* 0x0000001fff008819 */ /* 0x008fc60000011406 */
[----:B------:R-:W-:Y:S01]  /*139d0*/  @!P1 IMAD.WIDE R4, R4, 0x2, R2 ;  /* 0x0000000204049825 */ /* 0x000fe200078e0202 */
[----:B------:R-:W-:-:S03]  /*139e0*/  @!P0 LEA.HI R0, R0, R6, RZ, 0x3 ;  /* 0x0000000600008211 */ /* 0x000fc600078f18ff */
[----:B------:R-:W-:Y:S01]  /*139f0*/  @!P2 IMAD.WIDE R6, R16, 0x2, R2 ;  /* 0x000000021006a825 */ /* 0x000fe200078e0202 */
[----:B------:R-:W-:-:S04]  /*13a00*/  @!P0 LOP3.LUT R0, R0, 0xfffffff8, RZ, 0xc0, !PT ;  /* 0xfffffff800008812 */ /* 0x000fc800078ec0ff */
[----:B--2---:R2:W-:Y:S01]  /*13a10*/  @!P2 ST.E.128 [R6.64], R20 ;  /* 0x000000140600a985 */ /* 0x0045e2000c101d08 */
[----:B------:R-:W-:-:S03]  /*13a20*/  @!P0 IMAD.WIDE R2, R0, 0x2, R2 ;  /* 0x0000000200028825 */ /* 0x000fc600078e0202 */
[----:B-1----:R2:W-:Y:S04]  /*13a30*/  @!P1 ST.E.128 [R4.64], R12 ;  /* 0x0000000c04009985 */ /* 0x0025e8000c101d08 */
[----:B-----5:R2:W-:Y:S02]  /*13a40*/  @!P0 ST.E.128 [R2.64], R8 ;  /* 0x0000000802008985 */ /* 0x0205e4000c101d08 */
.L_x_246:
[----:B--23--:R-:W-:Y:S05]  /*13a50*/  BSYNC B0 ;  /* 0x0000000000007941 */ /* 0x00cfea0003800000 */
.L_x_245:
[----:B-1----:R-:W-:Y:S01]  /*13a60*/  IADD3 R0, R17, 0x20, RZ ;  /* 0x0000002011007810 */ /* 0x002fe20007ffe0ff */
[----:B------:R1:W2:Y:S01]  /*13a70*/  SHFL.IDX PT, R3, R18, 0x1, 0x1c1f ;  /* 0x003c1f0012037f89 */ /* 0x0002a200000e0000 */
[----:B------:R-:W-:Y:S02]  /*13a80*/  BSSY B0, `(.L_x_247) ;  /* 0x0000015000007945 */ /* 0x000fe40003800000 */
[----:B------:R-:W-:Y:S01]  /*13a90*/  ISETP.GE.AND P0, PT, R0, R61, PT ;  /* 0x0000003d0000720c */ /* 0x000fe20003f06270 */
[----:B------:R1:W3:-:S12]  /*13aa0*/  SHFL.IDX PT, R2, R19, 0x1, 0x1c1f ;  /* 0x003c1f0013027f89 */ /* 0x0002d800000e0000 */
[----:B------:R-:W-:Y:S05]  /*13ab0*/  @P0 BRA `(.L_x_248) ;  /* 0x0000011000000947 */ /* 0x000fea0003800000 */
[C---:B------:R-:W-:Y:S02]  /*13ac0*/  IADD3 R5, R16.reuse, 0x20, RZ ;  /* 0x0000002010057810 */ /* 0x040fe40007ffe0ff */
[----:B------:R-:W-:Y:S02]  /*13ad0*/  IADD3 R6, R16, 0x40, RZ ;  /* 0x0000004010067810 */ /* 0x000fe40007ffe0ff */
[----:B------:R-:W-:Y:S02]  /*13ae0*/  ISETP.GE.AND P1, PT, R5, c[0x0][0x3c8], PT ;  /* 0x0000f20005007a0c */ /* 0x000fe40003f26270 */
[----:B------:R-:W-:Y:S02]  /*13af0*/  ISETP.GE.AND P0, PT, R6, c[0x0][0x3c8], PT ;  /* 0x0000f20006007a0c */ /* 0x000fe40003f06270 */
[----:B------:R-:W-:-:S09]  /*13b00*/  ISETP.GE.AND P2, PT, R16, c[0x0][0x3c8], PT ;  /* 0x0000f20010007a0c */ /* 0x000fd20003f46270 */
[----:B------:R-:W-:Y:S02]  /*13b10*/  @!P1 SHF.R.S32.HI R4, RZ, 0x1f, R5 ;  /* 0x0000001fff049819 */ /* 0x000fe40000011405 */
[----:B------:R-:W-:Y:S02]  /*13b20*/  @!P0 SHF.R.S32.HI R0, RZ, 0x1f, R6 ;  /* 0x0000001fff008819 */ /* 0x000fe40000011406 */
[----:B------:R-:W-:Y:S02]  /*13b30*/  @!P1 LEA.HI R4, R4, R5, RZ, 0x3 ;  /* 0x0000000504049211 */ /* 0x000fe400078f18ff */
[----:B------:R-:W-:Y:S01]  /*13b40*/  @!P0 LEA.HI R0, R0, R6, RZ, 0x3 ;  /* 0x0000000600008211 */ /* 0x000fe200078f18ff */
[----:B--23--:R-:W-:Y:S01]  /*13b50*/  @!P2 IMAD.WIDE R6, R16, 0x2, R2 ;  /* 0x000000021006a825 */ /* 0x00cfe200078e0202 */
[----:B------:R-:W-:Y:S02]  /*13b60*/  @!P1 LOP3.LUT R4, R4, 0xfffffff8, RZ, 0xc0, !PT ;  /* 0xfffffff804049812 */ /* 0x000fe400078ec0ff */
[----:B------:R-:W-:-:S02]  /*13b70*/  @!P0 LOP3.LUT R0, R0, 0xfffffff8, RZ, 0xc0, !PT ;  /* 0xfffffff800008812 */ /* 0x000fc400078ec0ff */
[----:B----4-:R2:W-:Y:S01]  /*13b80*/  @!P2 ST.E.128 [R6.64], R32 ;  /* 0x000000200600a985 */ /* 0x0105e2000c101d08 */
[----:B------:R-:W-:-:S04]  /*13b90*/  @!P1 IMAD.WIDE R4, R4, 0x2, R2 ;  /* 0x0000000204049825 */ /* 0x000fc800078e0202 */
[----:B------:R-:W-:Y:S01]  /*13ba0*/  @!P0 IMAD.WIDE R2, R0, 0x2, R2 ;  /* 0x0000000200028825 */ /* 0x000fe200078e0202 */
[----:B------:R2:W-:Y:S04]  /*13bb0*/  @!P1 ST.E.128 [R4.64], R28 ;  /* 0x0000001c04009985 */ /* 0x0005e8000c101d08 */
[----:B------:R2:W-:Y:S02]  /*13bc0*/  @!P0 ST.E.128 [R2.64], R24 ;  /* 0x0000001802008985 */ /* 0x0005e4000c101d08 */
.L_x_248:
[----:B------:R-:W-:Y:S05]  /*13bd0*/  BSYNC B0 ;  /* 0x0000000000007941 */ /* 0x000fea0003800000 */
.L_x_247:
[----:B------:R-:W-:Y:S01]  /*13be0*/  IADD3 R0, R17, 0x40, RZ ;  /* 0x0000004011007810 */ /* 0x000fe20007ffe0ff */
[----:B--2---:R2:W1:Y:S01]  /*13bf0*/  SHFL.IDX PT, R3, R18, 0x2, 0x1c1f ;  /* 0x005c1f0012037f89 */ /* 0x00446200000e0000 */
[----:B------:R-:W-:Y:S02]  /*13c00*/  BSSY B0, `(.L_x_249) ;  /* 0x0000015000007945 */ /* 0x000fe40003800000 */
[----:B------:R-:W-:Y:S01]  /*13c10*/  ISETP.GE.AND P0, PT, R0, R61, PT ;  /* 0x0000003d0000720c */ /* 0x000fe20003f06270 */
[----:B---3--:R2:W3:-:S12]  /*13c20*/  SHFL.IDX PT, R2, R19, 0x2, 0x1c1f ;  /* 0x005c1f0013027f89 */ /* 0x0084d800000e0000 */
        /* <DEDUP_REMOVED lines=10> */
[----:B-1-3--:R-:W-:Y:S01]  /*13cd0*/  @!P2 IMAD.WIDE R6, R16, 0x2, R2 ;  /* 0x000000021006a825 */ /* 0x00afe200078e0202 */
[----:B------:R-:W-:Y:S02]  /*13ce0*/  @!P1 LOP3.LUT R4, R4, 0xfffffff8, RZ, 0xc0, !PT ;  /* 0xfffffff804049812 */ /* 0x000fe400078ec0ff */
[----:B------:R-:W-:-:S02]  /*13cf0*/  @!P0 LOP3.LUT R0, R0, 0xfffffff8, RZ, 0xc0, !PT ;  /* 0xfffffff800008812 */ /* 0x000fc400078ec0ff */
[----:B------:R1:W-:Y:S01]  /*13d00*/  @!P2 ST.E.128 [R6.64], R44 ;  /* 0x0000002c0600a985 */ /* 0x0003e2000c101d08 */
[----:B------:R-:W-:-:S04]  /*13d10*/  @!P1 IMAD.WIDE R4, R4, 0x2, R2 ;  /* 0x0000000204049825 */ /* 0x000fc800078e0202 */
[----:B------:R-:W-:Y:S01]  /*13d20*/  @!P0 IMAD.WIDE R2, R0, 0x2, R2 ;  /* 0x0000000200028825 */ /* 0x000fe200078e0202 */
[----:B------:R1:W-:Y:S04]  /*13d30*/  @!P1 ST.E.128 [R4.64], R40 ;  /* 0x0000002804009985 */ /* 0x0003e8000c101d08 */
[----:B------:R1:W-:Y:S02]  /*13d40*/  @!P0 ST.E.128 [R2.64], R36 ;  /* 0x0000002402008985 */ /* 0x0003e4000c101d08 */
.L_x_250:
[----:B------:R-:W-:Y:S05]  /*13d50*/  BSYNC B0 ;  /* 0x0000000000007941 */ /* 0x000fea0003800000 */
.L_x_249:
[----:B------:R-:W-:Y:S01]  /*13d60*/  IADD3 R0, R17, 0x60, RZ ;  /* 0x0000006011007810 */ /* 0x000fe20007ffe0ff */
[----:B-1----:R1:W2:Y:S03]  /*13d70*/  SHFL.IDX PT, R7, R18, 0x3, 0x1c1f ;  /* 0x007c1f0012077f89 */ /* 0x0022a600000e0000 */
[----:B------:R-:W-:Y:S01]  /*13d80*/  ISETP.GE.AND P0, PT, R0, R61, PT ;  /* 0x0000003d0000720c */ /* 0x000fe20003f06270 */
[----:B------:R1:W4:-:S12]  /*13d90*/  SHFL.IDX PT, R6, R19, 0x3, 0x1c1f ;  /* 0x007c1f0013067f89 */ /* 0x00031800000e0000 */
[----:B------:R-:W-:Y:S05]  /*13da0*/  @P0 EXIT ;  /* 0x000000000000094d */ /* 0x000fea0003800000 */
[C---:B---3--:R-:W-:Y:S02]  /*13db0*/  IADD3 R2, R16.reuse, 0x20, RZ ;  /* 0x0000002010027810 */ /* 0x048fe40007ffe0ff */
[----:B------:R-:W-:Y:S02]  /*13dc0*/  ISETP.GE.AND P1, PT, R16, c[0x0][0x3c8], PT ;  /* 0x0000f20010007a0c */ /* 0x000fe40003f26270 */
[----:B------:R-:W-:-:S11]  /*13dd0*/  ISETP.GE.AND P0, PT, R2, c[0x0][0x3c8], PT ;  /* 0x0000f20002007a0c */ /* 0x000fd60003f06270 */
[----:B--2-4-:R-:W-:Y:S02]  /*13de0*/  @!P1 IMAD.WIDE R4, R16, 0x2, R6 ;  /* 0x0000000210049825 */ /* 0x014fe400078e0206 */
        /* <DEDUP_REMOVED lines=15> */
.L_x_244:
[----:B------:R-:W2:Y:S01]  /*13ee0*/  S2R R8, SR_TID.X ;  /* 0x0000000000087919 */ /* 0x000ea20000002100 */
[----:B------:R-:W-:Y:S03]  /*13ef0*/  BSSY B0, `(.L_x_251) ;  /* 0x0000028000007945 */ /* 0x000fe60003800000 */
[----:B------:R-:W3:Y:S01]  /*13f00*/  S2R R9, SR_CTAID.Z ;  /* 0x0000000000097919 */ /* 0x000ee20000002700 */
[----:B--2---:R-:W-:Y:S02]  /*13f10*/  ISETP.GT.AND P0, PT, R8, 0x7f, PT ;  /* 0x0000007f0800780c */ /* 0x004fe40003f04270 */
[----:B---3--:R-:W-:-:S11]  /*13f20*/  SHF.R.S32.HI R10, RZ, 0x1f, R9 ;  /* 0x0000001fff0a7819 */ /* 0x008fd60000011409 */
[----:B------:R-:W-:Y:S05]  /*13f30*/  @P0 BRA `(.L_x_252) ;  /* 0x0000023000000947 */ /* 0x000fea0003800000 */
[----:B------:R-:W2:Y:S01]  /*13f40*/  S2R R5, SR_CTAID.X ;  /* 0x0000000000057919 */ /* 0x000ea20000002500 */
[----:B------:R-:W-:-:S05]  /*13f50*/  MOV R2, c[0x0][0x4e8] ;  /* 0x00013a0000027a02 */ /* 0x000fca0000000f00 */
[----:B------:R-:W-:Y:S01]  /*13f60*/  IMAD R0, R2, c[0x0][0x388], RZ ;  /* 0x0000e20002007a24 */ /* 0x000fe200078e02ff */
[----:B--2---:R-:W-:-:S04]  /*13f70*/  LEA R5, R5, R8, 0x7 ;  /* 0x0000000805057211 */ /* 0x004fc800078e38ff */
[----:B------:R-:W-:-:S13]  /*13f80*/  ISETP.GE.AND P0, PT, R5, R0, PT ;  /* 0x000000000500720c */ /* 0x000fda0003f06270 */
[----:B------:R-:W-:Y:S05]  /*13f90*/  @P0 BRA `(.L_x_252) ;  /* 0x000001d000000947 */ /* 0x000fea0003800000 */
[----:B------:R-:W-:Y:S01]  /*13fa0*/  ISETP.NE.AND P0, PT, R2, 0x1, PT ;  /* 0x000000010200780c */ /* 0x000fe20003f05270 */
[----:B------:R-:W-:Y:S01]  /*13fb0*/  ULDC.64 UR4, c[0x0][0x490] ;  /* 0x0001240000047ab9 */ /* 0x000fe20000000a00 */
[----:B------:R-:W-:Y:S01]  /*13fc0*/  MOV R0, R5 ;  /* 0x0000000500007202 */ /* 0x000fe20000000f00 */
[----:B------:R-:W-:Y:S01]  /*13fd0*/  UIMAD UR10, UR6, UR4, URZ ;  /* 0x00000004060a72a4 */ /* 0x000fe2000f8e023f */
[----:B------:R-:W-:Y:S01]  /*13fe0*/  IMAD R6, R10, c[0x0][0x498], RZ ;  /* 0x000126000a067a24 */ /* 0x000fe200078e02ff */
[----:B------:R-:W-:Y:S02]  /*13ff0*/  UIMAD.WIDE.U32 UR12, UR7, UR4, URZ ;  /* 0x00000004070c72a5 */ /* 0x000fe4000f8e003f */
[----:B------:R-:W-:Y:S01]  /*14000*/  UIMAD UR4, UR7, UR5, UR10 ;  /* 0x00000005070472a4 */ /* 0x000fe2000f8e020a */
[----:B------:R-:W-:-:S03]  /*14010*/  IMAD R6, R9, c[0x0][0x49c], R6 ;  /* 0x0001270009067a24 */ /* 0x000fc600078e0206 */
[----:B------:R-:W-:Y:S01]  /*14020*/  UIADD3 UR4, UR13, UR4, URZ ;  /* 0x000000040d047290 */ /* 0x000fe2000fffe03f */
[----:B------:R-:W-:Y:S01]  /*14030*/  MOV R3, UR13 ;  /* 0x0000000d00037c02 */ /* 0x000fe20008000f00 */
[----:B------:R-:W-:-:S04]  /*14040*/  @P0 IMAD.HI.U32 R2, R5, c[0x0][0x4ec], RZ ;  /* 0x00013b0005020a27 */ /* 0x000fc800078e00ff */
[----:B------:R-:W-:Y:S01]  /*14050*/  IMAD.U32 R3, RZ, RZ, UR4 ;  /* 0x00000004ff037e24 */ /* 0x000fe2000f8e00ff */
[----:B------:R-:W-:Y:S01]  /*14060*/  @P0 SHF.R.U32.HI R0, RZ, c[0x0][0x4f0], R2 ;  /* 0x00013c00ff000a19 */ /* 0x000fe20000011602 */
[----:B------:R-:W-:-:S03]  /*14070*/  IMAD.U32 R2, RZ, RZ, UR12 ;  /* 0x0000000cff027e24 */ /* 0x000fc6000f8e00ff */
[----:B------:R-:W-:Y:S01]  /*14080*/  IADD3 R4, -R0, RZ, RZ ;  /* 0x000000ff00047210 */ /* 0x000fe20007ffe1ff */
[----:B------:R-:W-:Y:S01]  /*14090*/  IMAD.WIDE.U32 R2, R9, c[0x0][0x498], R2 ;  /* 0x0001260009027a25 */ /* 0x000fe200078e0002 */
[----:B------:R-:W-:-:S03]  /*140a0*/  SHF.R.S32.HI R7, RZ, 0x1f, R0 ;  /* 0x0000001fff077819 */ /* 0x000fc60000011400 */
[----:B------:R-:W-:Y:S01]  /*140b0*/  IMAD R4, R4, c[0x0][0x4e8], R5 ;  /* 0x00013a0004047a24 */ /* 0x000fe200078e0205 */
[----:B------:R-:W-:-:S04]  /*140c0*/  IADD3 R2, P0, R0, R2, RZ ;  /* 0x0000000200027210 */ /* 0x000fc80007f1e0ff */
[----:B------:R-:W-:Y:S02]  /*140d0*/  SHF.R.S32.HI R5, RZ, 0x1f, R4 ;  /* 0x0000001fff057819 */ /* 0x000fe40000011404 */
[----:B------:R-:W-:-:S03]  /*140e0*/  IADD3.X R3, R7, R3, R6, P0, !PT ;  /* 0x0000000307037210 */ /* 0x000fc600007fe406 */
[----:B------:R-:W-:Y:S02]  /*140f0*/  IMAD R0, R5, c[0x0][0x488], RZ ;  /* 0x0001220005007a24 */ /* 0x000fe400078e02ff */
[----:B------:R-:W-:-:S04]  /*14100*/  IMAD.WIDE.U32 R2, R4, c[0x0][0x488], R2 ;  /* 0x0001220004027a25 */ /* 0x000fc800078e0002 */
[----:B------:R-:W-:Y:S01]  /*14110*/  IMAD R0, R4, c[0x0][0x48c], R0 ;  /* 0x0001230004007a24 */ /* 0x000fe200078e0200 */
[----:B------:R-:W-:-:S04]  /*14120*/  LEA R4, P0, R2, c[0x0][0x450], 0x2 ;  /* 0x0001140002047a11 */ /* 0x000fc800078010ff */
[----:B------:R-:W-:-:S04]  /*14130*/  IADD3 R0, R3, R0, RZ ;  /* 0x0000000003007210 */ /* 0x000fc80007ffe0ff */
[----:B------:R-:W-:Y:S01]  /*14140*/  LEA.HI.X R5, R2, c[0x0][0x454], R0, 0x2, P0 ;  /* 0x0001150002057a11 */ /* 0x000fe200000f1400 */
[----:B------:R-:W-:-:S05]  /*14150*/  IMAD.MOV.U32 R0, RZ, RZ, -0x800000 ;  /* 0xff800000ff007424 */ /* 0x000fca00078e00ff */
[----:B------:R2:W-:Y:S02]  /*14160*/  STG.E [R4.64], R0 ;  /* 0x0000000004007986 */ /* 0x0005e4000c101908 */
.L_x_252:
[----:B------:R-:W-:Y:S05]  /*14170*/  BSYNC B0 ;  /* 0x0000000000007941 */ /* 0x000fea0003800000 */
.L_x_251:
[----:B------:R-:W3:Y:S01]  /*14180*/  S2R R15, SR_CTAID.X ;  /* 0x00000000000f7919 */ /* 0x000ee20000002500 */
[----:B--2---:R-:W-:Y:S01]  /*14190*/  SHF.R.S32.HI R0, RZ, 0x1f, R8 ;  /* 0x0000001fff007819 */ /* 0x004fe20000011408 */
[----:B------:R-:W-:Y:S01]  /*141a0*/  IMAD.MOV.U32 R14, RZ, RZ, c[0x0][0x4e8] ;  /* 0x00013a00ff0e7624 */ /* 0x000fe200078e00ff */
[----:B------:R-:W-:Y:S01]  /*141b0*/  ULDC.64 UR4, c[0x0][0x3e8] ;  /* 0x0000fa0000047ab9 */ /* 0x000fe20000000a00 */
[----:B------:R-:W-:Y:S01]  /*141c0*/  IMAD R7, R10, c[0x0][0x3f0], RZ ;  /* 0x0000fc000a077a24 */ /* 0x000fe200078e02ff */
[----:B------:R-:W-:Y:S01]  /*141d0*/  LEA.HI R0, R0, R8, RZ, 0x2 ;  /* 0x0000000800007211 */ /* 0x000fe200078f10ff */
[----:B------:R-:W-:Y:S01]  /*141e0*/  UIMAD UR6, UR6, UR4, URZ ;  /* 0x00000004060672a4 */ /* 0x000fe2000f8e023f */
[----:B------:R-:W-:Y:S01]  /*141f0*/  ISETP.NE.AND P0, PT, R14, 0x1, PT ;  /* 0x000000010e00780c */ /* 0x000fe20003f05270 */
[----:B------:R-:W-:Y:S01]  /*14200*/  UIMAD.WIDE.U32 UR10, UR7, UR4, URZ ;  /* 0x00000004070a72a5 */ /* 0x000fe2000f8e003f */
[----:B------:R-:W-:Y:S01]  /*14210*/  LOP3.LUT R2, R0, 0xfffffffc, RZ, 0xc0, !PT ;  /* 0xfffffffc00027812 */ /* 0x000fe200078ec0ff */
[----:B------:R-:W-:Y:S01]  /*14220*/  UIMAD UR4, UR7, UR5, UR6 ;  /* 0x00000005070472a4 */ /* 0x000fe2000f8e0206 */
[----:B------:R-:W-:Y:S01]  /*14230*/  SHF.R.S32.HI R11, RZ, 0x2, R0 ;  /* 0x00000002ff0b7819 */ /* 0x000fe20000011400 */
[----:B------:R-:W-:Y:S01]  /*14240*/  IMAD R7, R9, c[0x0][0x3f4], R7 ;  /* 0x0000fd0009077a24 */ /* 0x000fe200078e0207 */
[----:B------:R-:W-:Y:S01]  /*14250*/  BSSY B0, `(.L_x_253) ;  /* 0x0000033000007945 */ /* 0x000fe20003800000 */
[----:B------:R-:W-:Y:S01]  /*14260*/  IMAD.IADD R8, R8, 0x1, -R2 ;  /* 0x0000000108087824 */ /* 0x000fe200078e0a02 */
[----:B------:R-:W-:Y:S01]  /*14270*/  UIADD3 UR4, UR11, UR4, URZ ;  /* 0x000000040b047290 */ /* 0x000fe2000fffe03f */
[----:B------:R-:W-:Y:S01]  /*14280*/  IMAD.U32 R3, RZ, RZ, UR11 ;  /* 0x0000000bff037e24 */ /* 0x000fe2000f8e00ff */
[----:B------:R-:W-:Y:S01]  /*14290*/  MOV R2, UR10 ;  /* 0x0000000a00027c02 */ /* 0x000fe20008000f00 */
[----:B------:R-:W-:Y:S01]  /*142a0*/  IMAD R14, R14, c[0x0][0x388], RZ ;  /* 0x0000e2000e0e7a24 */ /* 0x000fe200078e02ff */
[----:B------:R-:W-:-:S02]  /*142b0*/  LEA R0, R8, R11, 0x5 ;  /* 0x0000000b08007211 */ /* 0x000fc400078e28ff */
[----:B------:R-:W-:-:S03]  /*142c0*/  MOV R3, UR4 ;  /* 0x0000000400037c02 */ /* 0x000fc60008000f00 */
[C---:B---3--:R-:W-:Y:S01]  /*142d0*/  IMAD R4, R15.reuse, 0x80, R0 ;  /* 0x000000800f047824 */ /* 0x048fe200078e0200 */
[----:B------:R-:W-:Y:S01]  /*142e0*/  LEA R11, R15, R11, 0x7 ;  /* 0x0000000b0f0b7211 */ /* 0x000fe200078e38ff */
[----:B------:R-:W-:-:S04]  /*142f0*/  IMAD.WIDE.U32 R2, R9, c[0x0][0x3f0], R2 ;  /* 0x0000fc0009027a25 */ /* 0x000fc800078e0002 */
[----:B------:R-:W-:-:S04]  /*14300*/  @P0 IMAD.HI.U32 R5, R4, c[0x0][0x4ec], RZ ;  /* 0x00013b0004050a27 */ /* 0x000fc800078e00ff */
[----:B------:R-:W-:Y:S01]  /*14310*/  IMAD.MOV.U32 R0, RZ, RZ, R4 ;  /* 0x000000ffff007224 */ /* 0x000fe200078e0004 */
[----:B------:R-:W-:Y:S01]  /*14320*/  @P0 SHF.R.U32.HI R0, RZ, c[0x0][0x4f0], R5 ;  /* 0x00013c00ff000a19 */ /* 0x000fe20000011605 */
[----:B------:R-:W-:-:S03]  /*14330*/  IMAD.IADD R3, R3, 0x1, R7 ;  /* 0x0000000103037824 */ /* 0x000fc600078e0207 */
[----:B------:R-:W-:Y:S01]  /*14340*/  SHF.R.S32.HI R6, RZ, 0x1f, R0 ;  /* 0x0000001fff067819 */ /* 0x000fe20000011400 */
[C---:B------:R-:W-:Y:S01]  /*14350*/  IMAD.WIDE.U32 R2, R0.reuse, c[0x0][0x3e0], R2 ;  /* 0x0000f80000027a25 */ /* 0x040fe200078e0002 */
[----:B------:R-:W-:-:S03]  /*14360*/  IADD3 R5, -R0, RZ, RZ ;  /* 0x000000ff00057210 */ /* 0x000fc60007ffe1ff */
[----:B------:R-:W-:Y:S02]  /*14370*/  IMAD R6, R6, c[0x0][0x3e0], RZ ;  /* 0x0000f80006067a24 */ /* 0x000fe400078e02ff */
[----:B------:R-:W-:Y:S02]  /*14380*/  IMAD R5, R5, c[0x0][0x4e8], R4 ;  /* 0x00013a0005057a24 */ /* 0x000fe400078e0204 */
[----:B------:R-:W-:-:S03]  /*14390*/  IMAD R0, R0, c[0x0][0x3e4], R6 ;  /* 0x0000f90000007a24 */ /* 0x000fc600078e0206 */
[----:B------:R-:W-:Y:S02]  /*143a0*/  SHF.R.S32.HI R4, RZ, 0x1f, R5 ;  /* 0x0000001fff047819 */ /* 0x000fe40000011405 */
[----:B------:R-:W-:-:S03]  /*143b0*/  IADD3 R3, R3, R0, RZ ;  /* 0x0000000003037210 */ /* 0x000fc60007ffe0ff */
[----:B------:R-:W-:Y:S02]  /*143c0*/  IMAD R0, R4, c[0x0][0x3d8], RZ ;  /* 0x0000f60004007a24 */ /* 0x000fe400078e02ff */
[----:B------:R-:W-:-:S04]  /*143d0*/  IMAD.WIDE.U32 R2, R5, c[0x0][0x3d8], R2 ;  /* 0x0000f60005027a25 */ /* 0x000fc800078e0002 */
[----:B------:R-:W-:Y:S01]  /*143e0*/  IMAD R0, R5, c[0x0][0x3dc], R0 ;  /* 0x0000f70005007a24 */ /* 0x000fe200078e0200 */
[----:B------:R-:W-:-:S03]  /*143f0*/  LEA R13, P0, R2, c[0x0][0x380], 0x1 ;  /* 0x0000e000020d7a11 */ /* 0x000fc600078008ff */
[----:B------:R-:W-:-:S05]  /*14400*/  IMAD.IADD R0, R3, 0x1, R0 ;  /* 0x0000000103007824 */ /* 0x000fca00078e0200 */
[----:B------:R-:W-:Y:S02]  /*14410*/  LEA.HI.X R12, R2, c[0x0][0x384], R0, 0x1, P0 ;  /* 0x0000e100020c7a11 */ /* 0x000fe400000f0c00 */
[----:B------:R-:W-:Y:S01]  /*14420*/  ISETP.GE.AND P0, PT, R11, R14, PT ;  /* 0x0000000e0b00720c */ /* 0x000fe20003f06270 */
[----:B------:R2:W3:Y:S01]  /*14430*/  SHFL.IDX PT, R2, R13, RZ, 0x1c1f ;  /* 0x001c1fff0d027589 */ /* 0x0004e200000e0000 */
[----:B------:R-:W-:-:S03]  /*14440*/  SHF.L.U32 R0, R8, 0x3, RZ ;  /* 0x0000000308007819 */ /* 0x000fc600000006ff */
[----:B------:R2:W4:Y:S01]  /*14450*/  SHFL.IDX PT, R3, R12, RZ, 0x1c1f ;  /* 0x001c1fff0c037589 */ /* 0x00052200000e0000 */
        /* <DEDUP_REMOVED lines=18> */
.L_x_254:
[----:B------:R-:W-:Y:S05]  /*14580*/  BSYNC B0 ;  /* 0x0000000000007941 */ /* 0x000fea0003800000 */
.L_x_253:
[----:B---3--:R-:W-:Y:S01]  /*14590*/  IADD3 R4, R11, 0x20, RZ ;  /* 0x000000200b047810 */ /* 0x008fe20007ffe0ff */
[----:B----4-:R3:W4:Y:S01]  /*145a0*/  SHFL.IDX PT, R3, R12, 0x1, 0x1c1f ;  /* 0x003c1f000c037f89 */ /* 0x01072200000e0000 */
[----:B------:R-:W-:Y:S02]  /*145b0*/  BSSY B0, `(.L_x_255) ;  /* 0x0000013000007945 */ /* 0x000fe40003800000 */
[----:B------:R-:W-:Y:S01]  /*145c0*/  ISETP.GE.AND P0, PT, R4, R14, PT ;  /* 0x0000000e0400720c */ /* 0x000fe20003f06270 */
[----:B------:R3:W1:-:S12]  /*145d0*/  SHFL.IDX PT, R2, R13, 0x1, 0x1c1f ;  /* 0x003c1f000d027f89 */ /* 0x00065800000e0000 */
        /* <DEDUP_REMOVED lines=16> */
.L_x_256:
[----:B------:R-:W-:Y:S05]  /*146e0*/  BSYNC B0 ;  /* 0x0000000000007941 */ /* 0x000fea0003800000 */
.L_x_255:
[----:B-1----:R-:W-:Y:S01]  /*146f0*/  IADD3 R4, R11, 0x40, RZ ;  /* 0x000000400b047810 */ /* 0x002fe20007ffe0ff */
[----:B----4-:R1:W4:Y:S01]  /*14700*/  SHFL.IDX PT, R3, R12, 0x2, 0x1c1f ;  /* 0x005c1f000c037f89 */ /* 0x01032200000e0000 */
[----:B------:R-:W-:Y:S02]  /*14710*/  BSSY B0, `(.L_x_257) ;  /* 0x0000013000007945 */ /* 0x000fe40003800000 */
[----:B------:R-:W-:Y:S01]  /*14720*/  ISETP.GE.AND P0, PT, R4, R14, PT ;  /* 0x0000000e0400720c */ /* 0x000fe20003f06270 */
[----:B------:R1:W2:-:S12]  /*14730*/  SHFL.IDX PT, R2, R13, 0x2, 0x1c1f ;  /* 0x005c1f000d027f89 */ /* 0x00029800000e0000 */
[----:B------:R-:W-:Y:S05]  /*14740*/  @P0 BRA `(.L_x_258) ;  /* 0x000000f000000947 */ /* 0x000fea0003800000 */
[----:B------:R-:W-:Y:S02]  /*14750*/  ISETP.GE.AND P1, PT, R9, c[0x0][0x3c8], PT ;  /* 0x0000f20009007a0c */ /* 0x000fe40003f26270 */
[----:B------:R-:W-:Y:S02]  /*14760*/  ISETP.GE.AND P0, PT, R10, c[0x0][0x3c8], PT ;  /* 0x0000f2000a007a0c */ /* 0x000fe40003f06270 */
[----:B------:R-:W-:-:S09]  /*14770*/  ISETP.GE.AND P2, PT, R0, c[0x0][0x3c8], PT ;  /* 0x0000f20000007a0c */ /* 0x000fd20003f46270 */
[----:B------:R-:W-:Y:S02]  /*14780*/  @!P1 SHF.R.S32.HI R5, RZ, 0x1f, R9 ;  /* 0x0000001fff059819 */ /* 0x000fe40000011409 */
[----:B------:R-:W-:Y:S02]  /*14790*/  @!P0 SHF.R.S32.HI R4, RZ, 0x1f, R10 ;  /* 0x0000001fff048819 */ /* 0x000fe4000001140a */
[----:B------:R-:W-:Y:S01]  /*147a0*/  @!P1 LEA.HI R5, R5, R9, RZ, 0x3 ;  /* 0x0000000905059211 */ /* 0x000fe200078f18ff */
[--C-:B--2-4-:R-:W-:Y:S01]  /*147b0*/  @!P2 IMAD.WIDE R6, R0, 0x2, R2.reuse ;  /* 0x000000020006a825 */ /* 0x114fe200078e0202 */
        /* <DEDUP_REMOVED lines=8> */
.L_x_258:
[----:B------:R-:W-:Y:S05]  /*14840*/  BSYNC B0 ;  /* 0x0000000000007941 */ /* 0x000fea0003800000 */
.L_x_257:
[----:B--2---:R-:W-:Y:S01]  /*14850*/  IADD3 R4, R11, 0x60, RZ ;  /* 0x000000600b047810 */ /* 0x004fe20007ffe0ff */
[----:B----4-:R2:W4:Y:S03]  /*14860*/  SHFL.IDX PT, R3, R12, 0x3, 0x1c1f ;  /* 0x007c1f000c037f89 */ /* 0x01052600000e0000 */
[----:B------:R-:W-:Y:S01]  /*14870*/  ISETP.GE.AND P0, PT, R4, R14, PT ;  /* 0x0000000e0400720c */ /* 0x000fe20003f06270 */
[----:B------:R2:W1:-:S12]  /*14880*/  SHFL.IDX PT, R2, R13, 0x3, 0x1c1f ;  /* 0x007c1f000d027f89 */ /* 0x00045800000e0000 */
[----:B------:R-:W-:Y:S05]  /*14890*/  @P0 EXIT ;  /* 0x000000000000094d */ /* 0x000fea0003800000 */
[----:B------:R-:W-:Y:S02]  /*148a0*/  ISETP.GE.AND P0, PT, R9, c[0x0][0x3c8], PT ;  /* 0x0000f20009007a0c */ /* 0x000fe40003f06270 */
[----:B------:R-:W-:-:S11]  /*148b0*/  ISETP.GE.AND P1, PT, R0, c[0x0][0x3c8], PT ;  /* 0x0000f20000007a0c */ /* 0x000fd60003f26270 */
[----:B------:R-:W-:Y:S02]  /*148c0*/  @!P0 SHF.R.S32.HI R4, RZ, 0x1f, R9 ;  /* 0x0000001fff048819 */ /* 0x000fe40000011409 */
[----:B-1--4-:R-:W-:Y:S02]  /*148d0*/  @!P1 IMAD.WIDE R6, R0, 0x2, R2 ;  /* 0x0000000200069825 */ /* 0x012fe400078e0202 */
        /* <DEDUP_REMOVED lines=13> */
.L_x_170:
[----:B------:R-:W-:Y:S02]  /*149b0*/  MOV R3, R28 ;  /* 0x0000001c00037202 */ /* 0x000fe40000000f00 */
[----:B------:R-:W-:Y:S02]  /*149c0*/  MOV R2, 0x149e0 ;  /* 0x000149e000027802 */ /* 0x000fe40000000f00 */
[----:B------:R-:W-:Y:S05]  /*149d0*/  CALL.REL.NOINC `($__internal_0_$__cuda_sm70_shflsync_idx_p) ;  /* 0x000001e000007944 */ /* 0x000fea0003c00000 */
[----:B------:R-:W-:Y:S01]  /*149e0*/  IMAD.MOV.U32 R6, RZ, RZ, R7 ;  /* 0x000000ffff067224 */ /* 0x000fe200078e0007 */
[----:B------:R-:W-:Y:S02]  /*149f0*/  MOV R3, R30 ;  /* 0x0000001e00037202 */ /* 0x000fe40000000f00 */
[----:B------:R-:W-:Y:S02]  /*14a00*/  MOV R2, 0x14a20 ;  /* 0x00014a2000027802 */ /* 0x000fe40000000f00 */
[----:B------:R-:W-:Y:S05]  /*14a10*/  CALL.REL.NOINC `($__internal_0_$__cuda_sm70_shflsync_idx_p) ;  /* 0x000001a000007944 */ /* 0x000fea0003c00000 */
[----:B------:R-:W-:Y:S01]  /*14a20*/  MOV R2, R7 ;  /* 0x0000000700027202 */ /* 0x000fe20000000f00 */
[----:B------:R-:W-:Y:S05]  /*14a30*/  BRA `(.L_x_259) ;  /* 0xfffed24000007947 */ /* 0x000fea000383ffff */
.L_x_194:
[----:B------:R-:W-:Y:S02]  /*14a40*/  MOV R2, 0x14a60 ;  /* 0x00014a6000027802 */ /* 0x000fe40000000f00 */
[----:B--2---:R-:W-:Y:S05]  /*14a50*/  CALL.REL.NOINC `($__internal_0_$__cuda_sm70_shflsync_idx_p) ;  /* 0x0000016000007944 */ /* 0x004fea0003c00000 */
[----:B------:R-:W-:Y:S01]  /*14a60*/  MOV R3, R10 ;  /* 0x0000000a00037202 */ /* 0x000fe20000000f00 */
[----:B------:R-:W-:Y:S01]  /*14a70*/  IMAD.MOV.U32 R4, RZ, RZ, R7 ;  /* 0x000000ffff047224 */ /* 0x000fe200078e0007 */
[----:B------:R-:W-:Y:S02]  /*14a80*/  MOV R2, 0x14aa0 ;  /* 0x00014aa000027802 */ /* 0x000fe40000000f00 */
[----:B------:R-:W-:Y:S05]  /*14a90*/  CALL.REL.NOINC `($__internal_0_$__cuda_sm70_shflsync_idx_p) ;  /* 0x0000012000007944 */ /* 0x000fea0003c00000 */
[----:B------:R-:W-:Y:S01]  /*14aa0*/  MOV R0, R7 ;  /* 0x0000000700007202 */ /* 0x000fe20000000f00 */
[----:B------:R-:W-:-:S05]  /*14ab0*/  BRA `(.L_x_260) ;  /* 0xffff15d000007947 */ /* 0x000fca000383ffff */
.L_x_219:
        /* <DEDUP_REMOVED lines=8> */
.L_x_225:
[----:B------:R-:W-:Y:S02]  /*14b40*/  MOV R2, 0x14b60 ;  /* 0x00014b6000027802 */ /* 0x000fe40000000f00 */
[----:B----4-:R-:W-:Y:S05]  /*14b50*/  CALL.REL.NOINC `($__internal_0_$__cuda_sm70_shflsync_idx_p) ;  /* 0x0000006000007944 */ /* 0x010fea0003c00000 */
[----:B------:R-:W-:Y:S01]  /*14b60*/  MOV R3, R10 ;  /* 0x0000000a00037202 */ /* 0x000fe20000000f00 */
[----:B------:R-:W-:Y:S01]  /*14b70*/  IMAD.MOV.U32 R4, RZ, RZ, R7 ;  /* 0x000000ffff047224 */ /* 0x000fe200078e0007 */
[----:B------:R-:W-:Y:S02]  /*14b80*/  MOV R2, 0x14ba0 ;  /* 0x00014ba000027802 */ /* 0x000fe40000000f00 */
[----:B------:R-:W-:Y:S05]  /*14b90*/  CALL.REL.NOINC `($__internal_0_$__cuda_sm70_shflsync_idx_p) ;  /* 0x0000002000007944 */ /* 0x000fea0003c00000 */
[----:B------:R-:W-:Y:S01]  /*14ba0*/  MOV R0, R7 ;  /* 0x0000000700007202 */ /* 0x000fe20000000f00 */
[----:B------:R-:W-:-:S05]  /*14bb0*/  BRA `(.L_x_262) ;  /* 0xffff912000007947 */ /* 0x000fca000383ffff */
        .weak           $__internal_0_$__cuda_sm70_shflsync_idx_p
        .type           $__internal_0_$__cuda_sm70_shflsync_idx_p,@function
        .size           $__internal_0_$__cuda_sm70_shflsync_idx_p,(.L_x_858 - $__internal_0_$__cuda_sm70_shflsync_idx_p)
$__internal_0_$__cuda_sm70_shflsync_idx_p:
[----:B------:R-:W-:Y:S01]  /*14bc0*/  MOV R7, 0x1 ;  /* 0x0000000100077802 */ /* 0x000fe20000000f00 */
[----:B------:R-:W-:-:S02]  /*14bd0*/  IMAD.MOV.U32 R25, RZ, RZ, -0x1 ;  /* 0xffffffffff197424 */ /* 0x000fc400078e00ff */
[----:B------:R-:W-:Y:S02]  /*14be0*/  IMAD.MOV.U32 R24, RZ, RZ, 0x1c1f ;  /* 0x00001c1fff187424 */ /* 0x000fe400078e00ff */
[----:B------:R-:W-:Y:S04]  /*14bf0*/  WARPSYNC R25 ;  /* 0x0000001900007348 */ /* 0x000fe80003800000 */
[----:B------:R1:W2:Y:S02]  /*14c00*/  SHFL.IDX PT, R7, R3, R7, R24 ;  /* 0x0000000703077389 */ /* 0x0002a400000e0018 */
[----:B-1----:R-:W-:-:S04]  /*14c10*/  MOV R3, 0x0 ;  /* 0x0000000000037802 */ /* 0x002fc80000000f00 */
[----:B--2---:R-:W-:Y:S05]  /*14c20*/  RET.REL.NODEC R2 `(_ZN7cutlass13device_kernelIN5flash19enable_sm80_to_sm89INS1_16FlashAttnFwdSm80INS1_25CollectiveMainloopFwdSm80ILi4ELi1ELb0EN4cute5tupleIJNS5_1CILi128EEENS7_ILi48EEENS7_ILi96EEEEEELi96ENS_10bfloat16_tEfNS_4arch4Sm80ELb0ELb1ELb1ELb0ELb1ELb0ELb1ELb0EEENS1_21CollectiveEpilogueFwdINS6_IJS8_SA_S9_EEENS6_IJNS7_ILi1EEESI_SI_EEESC_SE_Li128ELb0ELb1ELb0ELb0EEENS1_19SingleTileSchedulerILb0ELb0ELb1ELi128EEEEEEEEEvNT_6ParamsE) ;  /* 0xfffeb3d002007950 */ /* 0x004fea0003c3ffff */
.L_x_263:
        /* <DEDUP_REMOVED lines=13> */
.L_x_858:


//--------------------- .text._ZN7cutlass13device_kernelIN5flash19enable_sm80_to_sm89INS1_16FlashAttnFwdSm80INS1_25CollectiveMainloopFwdSm80ILi4ELi1ELb0EN4cute5tupleIJNS5_1CILi128EEENS7_ILi48EEENS7_ILi96EEEEEELi96ENS_10bfloat16_tEfNS_4arch4Sm80ELb0ELb1ELb1ELb1ELb1ELb0ELb1ELb0EEENS1_21CollectiveEpilogueFwdINS6_IJS8_SA_S9_EEENS6_IJNS7_ILi1EEESI_SI_EEESC_SE_Li128ELb1ELb1ELb0ELb0EEENS1_19SingleTileSchedulerILb1ELb0ELb1ELi128EEEEEEEEEvNT_6ParamsE --------------------------
	.section	.text._ZN7cutlass13device_kernelIN5flash19enable_sm80_to_sm89INS1_16FlashAttnFwdSm80INS1_25CollectiveMainloopFwdSm80ILi4ELi1ELb0EN4cute5tupleIJNS5_1CILi128EEENS7_ILi48EEENS7_ILi96EEEEEELi96ENS_10bfloat16_tEfNS_4arch4Sm80ELb0ELb1ELb1ELb1ELb1ELb0ELb1ELb0EEENS1_21CollectiveEpilogueFwdINS6_IJS8_SA_S9_EEENS6_IJNS7_ILi1EEESI_SI_EEESC_SE_Li128ELb1ELb1ELb0ELb0EEENS1_19SingleTileSchedulerILb1ELb0ELb1ELi128EEEEEEEEEvNT_6ParamsE,"ax",@progbits
	.sectioninfo	@"SHI_REGISTERS=255"
	.align	128
.text._ZN7cutlass13device_kernelIN5flash19enable_sm80_to_sm89INS1_16FlashAttnFwdSm80INS1_25CollectiveMainloopFwdSm80ILi4ELi1ELb0EN4cute5tupleIJNS5_1CILi128EEENS7_ILi48EEENS7_ILi96EEEEEELi96ENS_10bfloat16_tEfNS_4arch4Sm80ELb0ELb1ELb1ELb1ELb1ELb0ELb1ELb0EEENS1_21CollectiveEpilogueFwdINS6_IJS8_SA_S9_EEENS6_IJNS7_ILi1EEESI_SI_EEESC_SE_Li128ELb1ELb1ELb0ELb0EEENS1_19SingleTileSchedulerILb1ELb0ELb1ELi128EEEEEEEEEvNT_6ParamsE:
        .type           _ZN7cutlass13device_kernelIN5flash19enable_sm80_to_sm89INS1_16FlashAttnFwdSm80INS1_25CollectiveMainloopFwdSm80ILi4ELi1ELb0EN4cute5tupleIJNS5_1CILi128EEENS7_ILi48EEENS7_ILi96EEEEEELi96ENS_10bfloat16_tEfNS_4arch4Sm80ELb0ELb1ELb1ELb1ELb1ELb0ELb1ELb0EEENS1_21CollectiveEpilogueFwdINS6_IJS8_SA_S9_EEENS6_IJNS7_ILi1EEESI_SI_EEESC_SE_Li128ELb1ELb1ELb0ELb0EEENS1_19SingleTileSchedulerILb1ELb0ELb1ELi128EEEEEEEEEvNT_6ParamsE,@function
        .size           _ZN7cutlass13device_kernelIN5flash19enable_sm80_to_sm89INS1_16FlashAttnFwdSm80INS1_25CollectiveMainloopFwdSm80ILi4ELi1ELb0EN4cute5tupleIJNS5_1CILi128EEENS7_ILi48EEENS7_ILi96EEEEEELi96ENS_10bfloat16_tEfNS_4arch4Sm80ELb0ELb1ELb1ELb1ELb1ELb0ELb1ELb0EEENS1_21CollectiveEpilogueFwdINS6_IJS8_SA_S9_EEENS6_IJNS7_ILi1EEESI_SI_EEESC_SE_Li128ELb1ELb1ELb0ELb0EEENS1_19SingleTileSchedulerILb1ELb0ELb1ELi128EEEEEEEEEvNT_6ParamsE,(.L_x_860 - _ZN7cutlass13device_kernelIN5flash19enable_sm80_to_sm89INS1_16FlashAttnFwdSm80INS1_25CollectiveMainloopFwdSm80ILi4ELi1ELb0EN4cute5tupleIJNS5_1CILi128EEENS7_ILi48EEENS7_ILi96EEEEEELi96ENS_10bfloat16_tEfNS_4arch4Sm80ELb0ELb1ELb1ELb1ELb1ELb0ELb1ELb0EEENS1_21CollectiveEpilogueFwdINS6_IJS8_SA_S9_EEENS6_IJNS7_ILi1EEESI_SI_EEESC_SE_Li128ELb1ELb1ELb0ELb0EEENS1_19SingleTileSchedulerILb1ELb0ELb1ELi128EEEEEEEEEvNT_6ParamsE)
        .other          _ZN7cutlass13device_kernelIN5flash19enable_sm80_to_sm89INS1_16FlashAttnFwdSm80INS1_25CollectiveMainloopFwdSm80ILi4ELi1ELb0EN4cute5tupleIJNS5_1CILi128EEENS7_ILi48EEENS7_ILi96EEEEEELi96ENS_10bfloat16_tEfNS_4arch4Sm80ELb0ELb1ELb1ELb1ELb1ELb0ELb1ELb0EEENS1_21CollectiveEpilogueFwdINS6_IJS8_SA_S9_EEENS6_IJNS7_ILi1EEESI_SI_EEESC_SE_Li128ELb1ELb1ELb0ELb0EEENS1_19SingleTileSchedulerILb1ELb0ELb1ELi128EEEEEEEEEvNT_6ParamsE,@"STO_CUDA_ENTRY STV_DEFAULT"
_ZN7cutlass13device_kernelIN5flash19enable_sm80_to_sm89INS1_16FlashAttnFwdSm80INS1_25CollectiveMainloopFwdSm80ILi4ELi1ELb0EN4cute5tupleIJNS5_1CILi128EEENS7_ILi48EEENS7_ILi96EEEEEELi96ENS_10bfloat16_tEfNS_4arch4Sm80ELb0ELb1ELb1ELb1ELb1ELb0ELb1ELb0EEENS1_21CollectiveEpilogueFwdINS6_IJS8_SA_S9_EEENS6_IJNS7_ILi1EEESI_SI_EEESC_SE_Li128ELb1ELb1ELb0ELb0EEENS1_19SingleTileSchedulerILb1ELb0ELb1ELi128EEEEEEEEEvNT_6ParamsE:
[----:B------:R-:W-:Y:S02]  /*0000*/  MOV R1, c[0x0][0x28] ;  /* 0x00000a0000017a02 */ /* 0x000fe40000000f00 */
[----:B------:R-:W1:Y:S01]  /*0010*/  S2R R48, SR_TID.X ;  /* 0x0000000000307919 */ /* 0x000e620000002100 */
[----:B------:R-:W-:Y:S01]  /*0020*/  IMAD.MOV.U32 R10, RZ, RZ, 0x4 ;  /* 0x00000004ff0a7424 */ /* 0x000fe200078e00ff */
[----:B------:R-:W2:Y:S01]  /*0030*/  S2UR UR4, SR_CTAID.X ;  /* 0x00000000000479c3 */ /* 0x000ea20000002500 */
[----:B------:R-:W-:Y:S01]  /*0040*/  ULDC.64 UR6, c[0x0][0x118] ;  /* 0x0000460000067ab9 */ /* 0x000fe20000000a00 */
[----:B------:R-:W3:Y:S01]  /*0050*/  S2R R5, SR_CTAID.Z ;  /* 0x0000000000057919 */ /* 0x000ee20000002700 */
[----:B------:R-:W-:Y:S02]  /*0060*/  IADD3 R1, R1, -0x48, RZ ;  /* 0xffffffb801017810 */ /* 0x000fe40007ffe0ff */
[----:B-1----:R-:W-:Y:S01]  /*0070*/  SHF.R.U32.HI R0, RZ, 0x5, R48 ;  /* 0x00000005ff007819 */ /* 0x002fe20000011630 */
[----:B---3--:R-:W-:-:S05]  /*0080*/  IMAD.WIDE R2, R5, R10, c[0x0][0x568] ;  /* 0x00015a0005027625 */ /* 0x008fca00078e020a */
[----:B------:R-:W1:Y:S02]  /*0090*/  SHFL.IDX PT, R0, R0, RZ, 0x1f ;  /* 0x00001fff00007589 */ /* 0x000e6400000e0000 */
[----:B-1----:R-:W-:-:S13]  /*00a0*/  ISETP.NE.AND P0, PT, R0, RZ, PT ;  /* 0x000000ff0000720c */ /* 0x002fda0003f05270 */
[----:B--2---:R-:W-:Y:S05]  /*00b0*/  @!P0 BRA `(.L_x_264) ;  /* 0x0000015000008947 */ /* 0x004fea0003800000 */
[----:B------:R-:W-:-:S04]  /*00c0*/  ISETP.NE.U32.AND P0, PT, RZ, c[0x0][0x568], PT ;  /* 0x00015a00ff007a0c */ /* 0x000fc80003f05070 */
[----:B------:R-:W-:-:S13]  /*00d0*/  ISETP.NE.AND.EX P0, PT, RZ, c[0x0][0x56c], PT, P0 ;  /* 0x00015b00ff007a0c */ /* 0x000fda0003f05300 */
[----:B------:R-:W-:Y:S05]  /*00e0*/  @!P0 BRA `(.L_x_265) ;  /* 0x0000002000008947 */ /* 0x000fea0003800000 */
[----:B------:R1:W5:Y:S01]  /*00f0*/  LDG.E R0, [R2.64] ;  /* 0x0000000602007981 */ /* 0x000362000c1e1900 */
[----:B------:R-:W-:Y:S05]  /*0100*/  BRA `(.L_x_266) ;  /* 0x0000009000007947 */ /* 0x000fea0003800000 */
.L_x_265:
        /* <DEDUP_REMOVED lines=8> */
.L_x_267:
[----:B------:R-:W-:-:S04]  /*0190*/  MOV R0, c[0x0][0x54c] ;  /* 0x0001530000007a02 */ /* 0x000fc80000000f00 */
.L_x_266:
[----:B------:R-:W-:Y:S01]  /*01a0*/  USHF.L.U32 UR4, UR4, 0x7, URZ ;  /* 0x0000000704047899 */ /* 0x000fe2000800063f */
[----:B-----5:R-:W-:-:S05]  /*01b0*/  IMAD R0, R0, c[0x0][0x548], RZ ;  /* 0x0001520000007a24 */ /* 0x020fca00078e02ff */
[----:B------:R-:W-:-:S04]  /*01c0*/  MOV R8, UR4 ;  /* 0x0000000400087c02 */ /* 0x000fc80008000f00 */
[----:B------:R-:W-:-:S04]  /*01d0*/  ISETP.GE.AND P0, PT, R8, R0, PT ;  /* 0x000000000800720c */ /* 0x000fc80003f06270 */
[----:B------:R-:W-:-:S05]  /*01e0*/  SEL R0, R5, 0xffffffff, !P0 ;  /* 0xffffffff05007807 */ /* 0x000fca0004000000 */
[----:B------:R2:W-:Y:S01]  /*01f0*/  STL [R1+0x44], R0 ;  /* 0x0000440001007387 */ /* 0x0005e20000100800 */
[----:B------:R-:W-:Y:S05]  /*0200*/  BRA `(.L_x_268) ;  /* 0x0000014000007947 */ /* 0x000fea0003800000 */
.L_x_264:
[----:B------:R-:W-:-:S04]  /*0210*/  ISETP.NE.U32.AND P0, PT, RZ, c[0x0][0x568], PT ;  /* 0x00015a00ff007a0c */ /* 0x000fc80003f05070 */
[----:B------:R-:W-:-:S13]  /*0220*/  ISETP.NE.AND.EX P0, PT, RZ, c[0x0][0x56c], PT, P0 ;  /* 0x00015b00ff007a0c */ /* 0x000fda0003f05300 */
[----:B------:R-:W-:Y:S05]  /*0230*/  @!P0 BRA `(.L_x_269) ;  /* 0x0000002000008947 */ /* 0x000fea0003800000 */
[----:B------:R1:W5:Y:S01]  /*0240*/  LDG.E R0, [R2.64] ;  /* 0x0000000602007981 */ /* 0x000362000c1e1900 */
[----:B------:R-:W-:Y:S05]  /*0250*/  BRA `(.L_x_270) ;  /* 0x0000009000007947 */ /* 0x000fea0003800000 */
.L_x_269:
        /* <DEDUP_REMOVED lines=8> */
.L_x_271:
[----:B------:R-:W-:-:S04]  /*02e0*/  MOV R0, c[0x0][0x54c] ;  /* 0x0001530000007a02 */ /* 0x000fc80000000f00 */
.L_x_270:
[----:B------:R-:W-:Y:S01]  /*02f0*/  USHF.L.U32 UR4, UR4, 0x7, URZ ;  /* 0x0000000704047899 */ /* 0x000fe2000800063f */
[----:B-----5:R-:W-:-:S05]  /*0300*/  IMAD R0, R0, c[0x0][0x548], RZ ;  /* 0x0001520000007a24 */ /* 0x020fca00078e02ff */
[----:B------:R-:W-:-:S04]  /*0310*/  MOV R8, UR4 ;  /* 0x0000000400087c02 */ /* 0x000fc80008000f00 */
[----:B------:R-:W-:-:S04]  /*0320*/  ISETP.GE.AND P0, PT, R8, R0, PT ;  /* 0x000000000800720c */ /* 0x000fc80003f06270 */
[----:B------:R-:W-:-:S05]  /*0330*/  SEL R0, R5, 0xffffffff, !P0 ;  /* 0xffffffff05007807 */ /* 0x000fca0004000000 */
[----:B------:R2:W-:Y:S04]  /*0340*/  STL [R1+0x44], R0 ;  /* 0x0000440001007387 */ /* 0x0005e80000100800 */
.L_x_268:
[----:B------:R-:W3:Y:S02]  /*0350*/  LDL R52, [R1+0x44] ;  /* 0x0000440001347983 */ /* 0x000ee40000100800 */
[----:B---3--:R-:W-:-:S13]  /*0360*/  ISETP.GE.AND P0, PT, R52, RZ, PT ;  /* 0x000000ff3400720c */ /* 0x008fda0003f06270 */
[----:B------:R-:W-:Y:S05]  /*0370*/  @!P0 EXIT ;  /* 0x000000000000894d */ /* 0x000fea0003800000 */
[----:B------:R-:W-:Y:S01]  /*0380*/  ISETP.NE.U32.AND P0, PT, RZ, c[0x0][0x370], PT ;  /* 0x0000dc00ff007a0c */ /* 0x000fe20003f05070 */
[----:B------:R-:W-:Y:S01]  /*0390*/  IMAD.MOV.U32 R49, RZ, RZ, RZ ;  /* 0x000000ffff317224 */ /* 0x000fe200078e00ff */
[----:B------:R-:W-:Y:S01]  /*03a0*/  ISETP.NE.U32.AND P2, PT, RZ, c[0x0][0x360], PT ;  /* 0x0000d800ff007a0c */ /* 0x000fe20003f45070 */
[----:B------:R-:W-:Y:S01]  /*03b0*/  IMAD.MOV.U32 R9, RZ, RZ, RZ ;  /* 0x000000ffff097224 */ /* 0x000fe200078e00ff */
[----:B------:R-:W-:Y:S01]  /*03c0*/  ISETP.NE.AND.EX P1, PT, RZ, c[0x0][0x374], PT, P0 ;  /* 0x0000dd00ff007a0c */ /* 0x000fe20003f25300 */
[----:B-1----:R-:W-:Y:S01]  /*03d0*/  IMAD.WIDE R2, R52, R10, c[0x0][0x348] ;  /* 0x0000d20034027625 */ /* 0x002fe200078e020a */
[----:B------:R-:W-:Y:S02]  /*03e0*/  ISETP.NE.U32.AND P3, PT, RZ, c[0x0][0x348], PT ;  /* 0x0000d200ff007a0c */ /* 0x000fe40003f65070 */
[----:B------:R-:W-:Y:S01]  /*03f0*/  ISETP.NE.AND.EX P0, PT, RZ, c[0x0][0x364], PT, P2 ;  /* 0x0000d900ff007a0c */ /* 0x000fe20003f05320 */
[----:B------:R-:W-:Y:S01]  /*0400*/  IMAD.MOV.U32 R230, RZ, RZ, c[0x0][0x168] ;  /* 0x00005a00ffe67624 */ /* 0x000fe200078e00ff */
[----:B------:R-:W-:-:S07]  /*0410*/  ISETP.NE.AND.EX P2, PT, RZ, c[0x0][0x34c], PT, P3 ;  /* 0x0000d300ff007a0c */ /* 0x000fce0003f45330 */
[CC--:B------:R-:W-:Y:S01]  /*0420*/  @P1 IMAD.WIDE R6, R52.reuse, R10.reuse, c[0x0][0x370] ;  /* 0x0000dc0034061625 */ /* 0x0c0fe200078e020a */
[----:B------:R-:W1:Y:S01]  /*0430*/  S2R R29, SR_CTAID.Y ;  /* 0x00000000001d7919 */ /* 0x000e620000002600 */
[----:B------:R-:W-:Y:S02]  /*0440*/  ULDC UR5, c[0x0][0x2ac] ;  /* 0x0000ab0000057ab9 */ /* 0x000fe40000000800 */
[----:B------:R-:W-:Y:S01]  /*0450*/  ULDC UR4, c[0x0][0x1d0] ;  /* 0x0000740000047ab9 */ /* 0x000fe20000000800 */
[----:B------:R-:W3:Y:S01]  /*0460*/  @P1 LDG.E R49, [R6.64] ;  /* 0x0000000606311981 */ /* 0x000ee2000c1e1900 */
[----:B------:R-:W-:-:S03]  /*0470*/  @P0 IMAD.WIDE R4, R52, R10, c[0x0][0x360] ;  /* 0x0000d80034040625 */ /* 0x000fc600078e020a */
[----:B------:R4:W5:Y:S01]  /*0480*/  @P2 LDG.E R9, [R2.64] ;  /* 0x0000000602092981 */ /* 0x000962000c1e1900 */
[----:B------:R-:W-:-:S03]  /*0490*/  UIMAD UR4, UR5, UR4, URZ ;  /* 0x00000004050472a4 */ /* 0x000fc6000f8e023f */
[----:B------:R2:W5:Y:S01]  /*04a0*/  @P0 LDG.E R230, [R4.64] ;  /* 0x0000000604e60981 */ /* 0x000562000c1e1900 */
[----:B-1----:R-:W-:Y:S02]  /*04b0*/  SHF.R.S32.HI R61, RZ, 0x1f, R29 ;  /* 0x0000001fff3d7819 */ /* 0x002fe4000001141d */
[----:B--2---:R-:W-:Y:S01]  /*04c0*/  IMAD.U32 R4, RZ, RZ, UR4 ;  /* 0x00000004ff047e24 */ /* 0x004fe2000f8e00ff */
[----:B---3--:R4:W-:Y:S01]  /*04d0*/  STL [R1+0x28], R49 ;  /* 0x0000283101007387 */ /* 0x0089e20000100800 */
[----:B------:R-:W-:Y:S05]  /*04e0*/  @P0 BRA `(.L_x_272) ;  /* 0x0000004000000947 */ /* 0x000fea0003800000 */
[----:B------:R-:W-:Y:S05]  /*04f0*/  @!P2 BRA `(.L_x_272) ;  /* 0x000000300000a947 */ /* 0x000fea0003800000 */
[----:B------:R1:W2:Y:S04]  /*0500*/  LDG.E R0, [R2.64] ;  /* 0x0000000602007981 */ /* 0x0002a8000c1e1900 */
[----:B-1--4-:R-:W2:Y:S02]  /*0510*/  LDG.E R2, [R2.64+0x4] ;  /* 0x0000040602027981 */ /* 0x012ea4000c1e1900 */
[----:B--2--5:R-:W-:-:S02]  /*0520*/  IADD3 R230, -R0, R2, RZ ;  /* 0x0000000200e67210 */ /* 0x024fc40007ffe1ff */
.L_x_272:
[----:B------:R-:W-:-:S04]  /*0530*/  ISETP.NE.U32.AND P0, PT, RZ, c[0x0][0x368], PT ;  /* 0x0000da00ff007a0c */ /* 0x000fc80003f05070 */
[----:B------:R-:W-:-:S13]  /*0540*/  ISETP.NE.AND.EX P0, PT, RZ, c[0x0][0x36c], PT, P0 ;  /* 0x0000db00ff007a0c */ /* 0x000fda0003f05300 */
[----:B------:R-:W-:Y:S05]  /*0550*/  @!P0 BRA `(.L_x_273) ;  /* 0x0000003000008947 */ /* 0x000fea0003800000 */
[----:B----4-:R-:W-:-:S05]  /*0560*/  IMAD.WIDE R2, R52, R10, c[0x0][0x368] ;  /* 0x0000da0034027625 */ /* 0x010fca00078e020a */
[----:B------:R1:W5:Y:S01]  /*0570*/  LDG.E R4, [R2.64] ;  /* 0x0000000602047981 */ /* 0x000362000c1e1900 */
[----:B------:R-:W-:Y:S05]  /*0580*/  BRA `(.L_x_274) ;  /* 0x0000007000007947 */ /* 0x000fea0003800000 */
.L_x_273:
[----:B------:R-:W-:-:S04]  /*0590*/  ISETP.NE.U32.AND P0, PT, RZ, c[0x0][0x350], PT ;  /* 0x0000d400ff007a0c */ /* 0x000fc80003f05070 */
[----:B------:R-:W-:-:S13]  /*05a0*/  ISETP.NE.AND.EX P0, PT, RZ, c[0x0][0x354], PT, P0 ;  /* 0x0000d500ff007a0c */ /* 0x000fda0003f05300 */
[----:B------:R-:W-:Y:S05]  /*05b0*/  @!P0 BRA `(.L_x_274) ;  /* 0x0000004000008947 */ /* 0x000fea0003800000 */
[----:B----4-:R-:W-:-:S05]  /*05c0*/  IMAD.WIDE R2, R52, R10, c[0x0][0x350] ;  /* 0x0000d40034027625 */ /* 0x010fca00078e020a */
[----:B------:R1:W2:Y:S04]  /*05d0*/  LDG.E R4, [R2.64] ;  /* 0x0000000602047981 */ /* 0x0002a8000c1e1900 */
[----:B-1----:R-:W2:Y:S02]  /*05e0*/  LDG.E R2, [R2.64+0x4] ;  /* 0x0000040602027981 */ /* 0x002ea4000c1e1900 */
[----:B--2---:R-:W-:Y:S02]  /*05f0*/  IADD3 R4, -R4, R2, RZ ;  /* 0x0000000204047210 */ /* 0x004fe40007ffe1ff */
.L_x_274:
[----:B------:R-:W-:Y:S01]  /*0600*/  IMAD.MOV.U32 R0, RZ, RZ, c[0x0][0x2c4] ;  /* 0x0000b100ff007624 */ /* 0x000fe200078e00ff */
[----:B------:R-:W-:Y:S01]  /*0610*/  LOP3.LUT R26, R26, 0xffffefff, RZ, 0xc0, !PT ;  /* 0xffffefff1a1a7812 */ /* 0x000fe200078ec0ff */
[----:B------:R-:W-:Y:S02]  /*0620*/  IMAD.MOV.U32 R172, RZ, RZ, R8 ;  /* 0x000000ffffac7224 */ /* 0x000fe400078e0008 */
[----:B------:R-:W-:Y:S01]  /*0630*/  IMAD.MOV.U32 R6, RZ, RZ, c[0x0][0x32c] ;  /* 0x0000cb00ff067624 */ /* 0x000fe200078e00ff */
[----:B------:R-:W-:Y:S01]  /*0640*/  ISETP.NE.AND P3, PT, R0, 0x1, PT ;  /* 0x000000010000780c */ /* 0x000fe20003f65270 */
[----:B-----5:R-:W-:-:S03]  /*0650*/  IMAD.IADD R229, R4, 0x1, -R49 ;  /* 0x0000000104e57824 */ /* 0x020fc600078e0a31 */
[----:B------:R-:W-:Y:S02]  /*0660*/  ISETP.GE.AND P1, PT, R6, 0x1, PT ;  /* 0x000000010600780c */ /* 0x000fe40003f26270 */
[----:B-1--4-:R-:W-:-:S07]  /*0670*/  IADD3 R2, R229, 0x1, -R230 ;  /* 0x00000001e5027810 */ /* 0x012fce0007ffe8e6 */
[----:B------:R-:W-:Y:S02]  /*0680*/  @P3 IADD3 R0, R172, 0x7f, RZ ;  /* 0x0000007fac003810 */ /* 0x000fe40007ffe0ff */
[----:B------:R-:W-:-:S03]  /*0690*/  @P3 LOP3.LUT R26, R26, 0x1000, RZ, 0xfc, !PT ;  /* 0x000010001a1a3812 */ /* 0x000fc600078efcff */
[----:B------:R-:W-:Y:S01]  /*06a0*/  @P3 IMAD.HI.U32 R3, R0, c[0x0][0x2c8], RZ ;  /* 0x0000b20000033a27 */ /* 0x000fe200078e00ff */
[----:B------:R-:W-:Y:S02]  /*06b0*/  IADD3 R0, R8, 0x7f, RZ ;  /* 0x0000007f08007810 */ /* 0x000fe40007ffe0ff */
[----:B------:R-:W-:Y:S02]  /*06c0*/  LOP3.LUT R26, R26, 0xfffffbff, RZ, 0xc0, !PT ;  /* 0xfffffbff1a1a7812 */ /* 0x000fe400078ec0ff */
[----:B------:R-:W-:Y:S02]  /*06d0*/  @P3 SHF.R.U32.HI R0, RZ, c[0x0][0x2cc], R3 ;  /* 0x0000b300ff003a19 */ /* 0x000fe40000011603 */
[----:B------:R-:W-:-:S03]  /*06e0*/  @P1 LOP3.LUT R26, R26, 0x400, RZ, 0xfc, !PT ;  /* 0x000004001a1a1812 */ /* 0x000fc600078efcff */
[----:B------:R-:W-:-:S05]  /*06f0*/  IMAD.IADD R0, R2, 0x1, R0 ;  /* 0x0000000102007824 */ /* 0x000fca00078e0200 */
[----:B------:R-:W-:Y:S01]  /*0700*/  IADD3 R3, R0, c[0x0][0x328], RZ ;  /* 0x0000ca0000037a10 */ /* 0x000fe20007ffe0ff */
[----:B------:R-:W-:Y:S05]  /*0710*/  @!P1 BRA `(.L_x_275) ;  /* 0x000000e000009947 */ /* 0x000fea0003800000 */
[C---:B------:R-:W-:Y:S02]  /*0720*/  ISETP.GT.AND P0, PT, R0.reuse, RZ, PT ;  /* 0x000000ff0000720c */ /* 0x040fe40003f04270 */
[----:B------:R-:W-:-:S11]  /*0730*/  IADD3 R2, R0, -0x1, RZ ;  /* 0xffffffff00027810 */ /* 0x000fd60007ffe0ff */
[----:B------:R-:W-:Y:S05]  /*0740*/  @P0 BRA `(.L_x_276) ;  /* 0x0000006000000947 */ /* 0x000fea0003800000 */
[----:B------:R-:W-:Y:S01]  /*0750*/  ISETP.NE.AND P0, PT, R6, 0x1, PT ;  /* 0x000000010600780c */ /* 0x000fe20003f05270 */
[----:B------:R-:W-:-:S12]  /*0760*/  IMAD.MOV R0, RZ, RZ, -R0 ;  /* 0x000000ffff007224 */ /* 0x000fd800078e0a00 */
[----:B------:R-:W-:-:S05]  /*0770*/  @P0 IMAD.HI.U32 R2, R0, c[0x0][0x330], RZ ;  /* 0x0000cc0000020a27 */ /* 0x000fca00078e00ff */
[----:B------:R-:W-:-:S04]  /*0780*/  @P0 SHF.R.U32.HI R0, RZ, c[0x0][0x334], R2 ;  /* 0x0000cd00ff000a19 */ /* 0x000fc80000011602 */
[----:B------:R-:W-:Y:S01]  /*0790*/  LOP3.LUT R2, RZ, R0, RZ, 0x33, !PT ;  /* 0x00000000ff027212 */ /* 0x000fe200078e33ff */
[----:B------:R-:W-:Y:S05]  /*07a0*/  BRA `(.L_x_277) ;  /* 0x0000003000007947 */ /* 0x000fea0003800000 */
.L_x_276:
[----:B------:R-:W-:-:S13]  /*07b0*/  ISETP.NE.AND P0, PT, R6, 0x1, PT ;  /* 0x000000010600780c */ /* 0x000fda0003f05270 */
[----:B------:R-:W-:-:S05]  /*07c0*/  @P0 IMAD.HI.U32 R0, R2, c[0x0][0x330], RZ ;  /* 0x0000cc0002000a27 */ /* 0x000fca00078e00ff */
[----:B------:R-:W-:-:S05]  /*07d0*/  @P0 SHF.R.U32.HI R2, RZ, c[0x0][0x334], R0 ;  /* 0x0000cd00ff020a19 */ /* 0x000fca0000011600 */
.L_x_277:
[----:B------:R-:W-:-:S05]  /*07e0*/  IMAD R2, R2, R6, c[0x0][0x32c] ;  /* 0x0000cb0002027624 */ /* 0x000fca00078e0206 */
[----:B------:R-:W-:-:S04]  /*07f0*/  IMNMX R3, R3, R2, PT ;  /* 0x0000000203037217 */ /* 0x000fc80003800200 */
.L_x_275:
[----:B------:R-:W-:Y:S01]  /*0800*/  IADD3 R2, R3, 0x2f, RZ ;  /* 0x0000002f03027810 */ /* 0x000fe20007ffe0ff */
[----:B------:R-:W-:Y:S01]  /*0810*/  @P3 IMAD.HI.U32 R4, R172, c[0x0][0x2c8], RZ ;  /* 0x0000b200ac043a27 */ /* 0x000fe200078e00ff */
[----:B------:R-:W-:-:S03]  /*0820*/  IADD3 R3, R229, 0x2f, RZ ;  /* 0x0000002fe5037810 */ /* 0x000fc60007ffe0ff */
[----:B------:R-:W-:-:S04]  /*0830*/  IMAD.HI R5, R2, 0x2aaaaaab, RZ ;  /* 0x2aaaaaab02057827 */ /* 0x000fc800078e02ff */
[----:B------:R-:W-:-:S04]  /*0840*/  IMAD.HI R2, R3, 0x2aaaaaab, RZ ;  /* 0x2aaaaaab03027827 */ /* 0x000fc800078e02ff */
[----:B------:R-:W-:Y:S01]  /*0850*/  IMAD.MOV.U32 R0, RZ, RZ, R172 ;  /* 0x000000ffff007224 */ /* 0x000fe200078e00ac */
[----:B------:R-:W-:Y:S01]  /*0860*/  @P3 SHF.R.U32.HI R0, RZ, c[0x0][0x2cc], R4 ;  /* 0x0000b300ff003a19 */ /* 0x000fe20000011604 */
[----:B------:R-:W-:Y:S01]  /*0870*/  IMAD.IADD R249, R229, 0x1, -R230 ;  /* 0x00000001e5f97824 */ /* 0x000fe200078e0ae6 */
[----:B------:R-:W-:Y:S02]  /*0880*/  SHF.R.U32.HI R4, RZ, 0x1f, R5 ;  /* 0x0000001fff047819 */ /* 0x000fe40000011605 */
[----:B------:R-:W-:Y:S01]  /*0890*/  SHF.R.U32.HI R3, RZ, 0x1f, R2 ;  /* 0x0000001fff037819 */ /* 0x000fe20000011602 */
[----:B------:R-:W-:Y:S01]  /*08a0*/  IMAD.IADD R0, R249, 0x1, R0 ;  /* 0x00000001f9007824 */ /* 0x000fe200078e0200 */
[----:B------:R-:W-:Y:S02]  /*08b0*/  LEA.HI.SX32 R4, R5, R4, 0x1d ;  /* 0x0000000405047211 */ /* 0x000fe400078feaff */
[----:B------:R-:W-:Y:S02]  /*08c0*/  LEA.HI.SX32 R2, R2, R3, 0x1d ;  /* 0x0000000302027211 */ /* 0x000fe400078feaff */
[----:B------:R-:W-:-:S02]  /*08d0*/  IADD3 R3, R0, -c[0x0][0x324], RZ ;  /* 0x8000c90000037a10 */ /* 0x000fc40007ffe0ff */
[----:B------:R-:W-:Y:S01]  /*08e0*/  IMNMX R224, R2, R4, PT ;  /* 0x0000000402e07217 */ /* 0x000fe20003800200 */
[----:B------:R-:W-:Y:S05]  /*08f0*/  @!P1 BRA `(.L_x_278) ;  /* 0x000000d000009947 */ /* 0x000fea0003800000 */
[----:B------:R-:W-:-:S13]  /*0900*/  ISETP.GT.AND P0, PT, R0, -0x1, PT ;  /* 0xffffffff0000780c */ /* 0x000fda0003f04270 */
[----:B------:R-:W-:Y:S05]  /*0910*/  @P0 BRA `(.L_x_279) ;  /* 0x0000006000000947 */ /* 0x000fea0003800000 */
[----:B------:R-:W-:Y:S02]  /*0920*/  ISETP.NE.AND P0, PT, R6, 0x1, PT ;  /* 0x000000010600780c */ /* 0x000fe40003f05270 */
[----:B------:R-:W-:-:S11]  /*0930*/  LOP3.LUT R0, RZ, R0, RZ, 0x33, !PT ;  /* 0x00000000ff007212 */ /* 0x000fd600078e33ff */
[----:B------:R-:W-:-:S05]  /*0940*/  @P0 IMAD.HI.U32 R2, R0, c[0x0][0x330], RZ ;  /* 0x0000cc0000020a27 */ /* 0x000fca00078e00ff */
[----:B------:R-:W-:-:S04]  /*0950*/  @P0 SHF.R.U32.HI R0, RZ, c[0x0][0x334], R2 ;  /* 0x0000cd00ff000a19 */ /* 0x000fc80000011602 */
[----:B------:R-:W-:Y:S01]  /*0960*/  LOP3.LUT R0, RZ, R0, RZ, 0x33, !PT ;  /* 0x00000000ff007212 */ /* 0x000fe200078e33ff */
[----:B------:R-:W-:Y:S05]  /*0970*/  BRA `(.L_x_280) ;  /* 0x0000003000007947 */ /* 0x000fea0003800000 */
.L_x_279:
[----:B------:R-:W-:-:S13]  /*0980*/  ISETP.NE.AND P0, PT, R6, 0x1, PT ;  /* 0x000000010600780c */ /* 0x000fda0003f05270 */
[----:B------:R-:W-:-:S05]  /*0990*/  @P0 IMAD.HI.U32 R2, R0, c[0x0][0x330], RZ ;  /* 0x0000cc0000020a27 */ /* 0x000fca00078e00ff */
[----:B------:R-:W-:-:S05]  /*09a0*/  @P0 SHF.R.U32.HI R0, RZ, c[0x0][0x334], R2 ;  /* 0x0000cd00ff000a19 */ /* 0x000fca0000011602 */
.L_x_280:
[----:B------:R-:W-:-:S05]  /*09b0*/  IMAD R0, R0, c[0x0][0x32c], RZ ;  /* 0x0000cb0000007a24 */ /* 0x000fca00078e02ff */
[----:B------:R-:W-:-:S05]  /*09c0*/  IMNMX R3, R3, R0, !PT ;  /* 0x0000000003037217 */ /* 0x000fca0007800200 */
.L_x_278:
[----:B------:R-:W-:Y:S01]  /*09d0*/  IMAD.HI R0, R3, 0x2aaaaaab, RZ ;  /* 0x2aaaaaab03007827 */ /* 0x000fe200078e02ff */
[----:B------:R-:W-:Y:S01]  /*09e0*/  PLOP3.LUT P4, PT, PT, PT, PT, 0x80, 0x0 ;  /* 0x000000000000781c */ /* 0x000fe20003f8f070 */
[----:B------:R-:W-:Y:S01]  /*09f0*/  CS2R R94, SRZ ;  /* 0x00000000005e7805 */ /* 0x000fe2000001ff00 */
[----:B------:R-:W-:Y:S01]  /*0a00*/  CS2R R98, SRZ ;  /* 0x0000000000627805 */ /* 0x000fe2000001ff00 */
[----:B------:R-:W-:Y:S01]  /*0a10*/  IMAD.MOV.U32 R11, RZ, RZ, RZ ;  /* 0x000000ffff0b7224 */ /* 0x000fe200078e00ff */
[----:B------:R-:W-:Y:S01]  /*0a20*/  SHF.R.U32.HI R2, RZ, 0x1f, R0 ;  /* 0x0000001fff027819 */ /* 0x000fe20000011600 */
[----:B------:R-:W-:Y:S01]  /*0a30*/  IMAD.MOV.U32 R92, RZ, RZ, RZ ;  /* 0x000000ffff5c7224 */ /* 0x000fe200078e00ff */
[----:B------:R-:W-:Y:S01]  /*0a40*/  CS2R R96, SRZ ;  /* 0x0000000000607805 */ /* 0x000fe2000001ff00 */
[----:B------:R-:W-:Y:S01]  /*0a50*/  CS2R R12, SRZ ;  /* 0x00000000000c7805 */ /* 0x000fe2000001ff00 */
[----:B------:R-:W-:Y:S01]  /*0a60*/  LEA.HI.SX32 R0, R0, R2, 0x1d ;  /* 0x0000000200007211 */ /* 0x000fe200078feaff */
[----:B------:R-:W-:Y:S01]  /*0a70*/  CS2R R88, SRZ ;  /* 0x0000000000587805 */ /* 0x000fe2000001ff00 */
[----:B------:R-:W-:Y:S01]  /*0a80*/  MOV R90, RZ ;  /* 0x000000ff005a7202 */ /* 0x000fe20000000f00 */
[----:B------:R-:W-:Y:S01]  /*0a90*/  CS2R R86, SRZ ;  /* 0x0000000000567805 */ /* 0x000fe2000001ff00 */
[----:B------:R-:W-:Y:S01]  /*0aa0*/  IMNMX R4, RZ, R0, !PT ;  /* 0x00000000ff047217 */ /* 0x000fe20007800200 */
[----:B------:R-:W-:Y:S01]  /*0ab0*/  CS2R R84, SRZ ;  /* 0x0000000000547805 */ /* 0x000fe2000001ff00 */
[----:B------:R-:W-:Y:S01]  /*0ac0*/  CS2R R14, SRZ ;  /* 0x00000000000e7805 */ /* 0x000fe2000001ff00 */
[----:B------:R-:W-:Y:S01]  /*0ad0*/  IMAD.MOV.U32 R78, RZ, RZ, RZ ;  /* 0x000000ffff4e7224 */ /* 0x000fe200078e00ff */
[----:B------:R-:W-:Y:S01]  /*0ae0*/  ISETP.GT.AND P0, PT, R224, R4, PT ;  /* 0x00000004e000720c */ /* 0x000fe20003f04270 */
[----:B------:R1:W-:Y:S01]  /*0af0*/  STL [R1+0x18], R4 ;  /* 0x0000180401007387 */ /* 0x0003e20000100800 */
        /* <DEDUP_REMOVED lines=55> */
[----:B------:R-:W-:Y:S01]  /*0e70*/  CS2R R50, SRZ ;  /* 0x0000000000327805 */ /* 0x000fe2000001ff00 */
[----:B------:R-:W-:Y:S05]  /*0e80*/  @!P0 BRA `(.L_x_281) ;  /* 0x0001236000008947 */ /* 0x000fea0003800000 */
[----:B-1----:R-:W-:-:S04]  /*0e90*/  ISETP.NE.U32.AND P1, PT, RZ, c[0x0][0x340], PT ;  /* 0x0000d000ff007a0c */ /* 0x002fc80003f25070 */
[----:B------:R-:W-:-:S13]  /*0ea0*/  ISETP.NE.AND.EX P1, PT, RZ, c[0x0][0x344], PT, P1 ;  /* 0x0000d100ff007a0c */ /* 0x000fda0003f25310 */
[----:B------:R-:W-:-:S05]  /*0eb0*/  @P1 IMAD.WIDE R2, R52, R10, c[0x0][0x340] ;  /* 0x0000d00034021625 */ /* 0x000fca00078e020a */
[----:B------:R1:W5:Y:S01]  /*0ec0*/  @P1 LDG.E R15, [R2.64] ;  /* 0x00000006020f1981 */ /* 0x000362000c1e1900 */
[----:B------:R-:W-:Y:S01]  /*0ed0*/  SHF.R.S32.HI R10, RZ, 0x1f, R48 ;  /* 0x0000001fff0a7819 */ /* 0x000fe20000011430 */
[----:B------:R-:W-:Y:S01]  /*0ee0*/  IMAD R6, R61, c[0x0][0x1b8], RZ ;  /* 0x00006e003d067a24 */ /* 0x000fe200078e02ff */
[----:B------:R-:W-:Y:S01]  /*0ef0*/  SHF.R.S32.HI R0, RZ, 0x1f, R9 ;  /* 0x0000001fff007819 */ /* 0x000fe20000011409 */
[----:B------:R-:W-:Y:S01]  /*0f00*/  IMAD R12, R230, c[0x0][0x2c4], RZ ;  /* 0x0000b100e60c7a24 */ /* 0x000fe200078e02ff */
[CC--:B------:R-:W-:Y:S01]  /*0f10*/  LEA.HI R5, R10.reuse, R48.reuse, RZ, 0x2 ;  /* 0x000000300a057211 */ /* 0x0c0fe200078f10ff */
[----:B------:R-:W-:Y:S01]  /*0f20*/  IMAD R6, R29, c[0x0][0x1bc], R6 ;  /* 0x00006f001d067a24 */ /* 0x000fe200078e0206 */
[-C--:B------:R-:W-:Y:S01]  /*0f30*/  LEA.HI R20, R10, R48.reuse, RZ, 0x4 ;  /* 0x000000300a147211 */ /* 0x080fe200078f20ff */
[----:B------:R-:W-:Y:S01]  /*0f40*/  IMAD R0, R0, c[0x0][0x178], RZ ;  /* 0x00005e0000007a24 */ /* 0x000fe200078e02ff */
[----:B------:R-:W-:Y:S01]  /*0f50*/  LOP3.LUT R4, R5, 0xfffffffc, RZ, 0xc0, !PT ;  /* 0xfffffffc05047812 */ /* 0x000fe200078ec0ff */
[----:B------:R-:W-:Y:S01]  /*0f60*/  BSSY B0, `(.L_x_282) ;  /* 0x0000056000007945 */ /* 0x000fe20003800000 */
[----:B------:R-:W-:Y:S01]  /*0f70*/  SHF.R.S32.HI R22, RZ, 0x2, R5 ;  /* 0x00000002ff167819 */ /* 0x000fe20000011405 */
[----:B------:R-:W-:Y:S01]  /*0f80*/  IMAD R0, R9, c[0x0][0x17c], R0 ;  /* 0x00005f0009007a24 */ /* 0x000fe200078e0200 */
[-C--:B------:R-:W-:Y:S01]  /*0f90*/  LEA.HI R21, R10, R48.reuse, RZ, 0x3 ;  /* 0x000000300a157211 */ /* 0x080fe200078f18ff */
[----:B------:R-:W-:Y:S01]  /*0fa0*/  IMAD.IADD R41, R48, 0x1, -R4 ;  /* 0x0000000130297824 */ /* 0x000fe200078e0a04 */
[----:B------:R-:W-:Y:S01]  /*0fb0*/  SEL R4, R52, RZ, !P2 ;  /* 0x000000ff34047207 */ /* 0x000fe20005000000 */
[--C-:B------:R-:W-:Y:S01]  /*0fc0*/  IMAD.IADD R11, R172, 0x1, R22.reuse ;  /* 0x00000001ac0b7824 */ /* 0x100fe200078e0216 */
[----:B------:R-:W-:Y:S01]  /*0fd0*/  SHF.R.S32.HI R19, RZ, 0x3, R21 ;  /* 0x00000003ff137819 */ /* 0x000fe20000011415 */
[C---:B------:R-:W-:Y:S01]  /*0fe0*/  IMAD R31, R41.reuse, 0x20, R22 ;  /* 0x00000020291f7824 */ /* 0x040fe200078e0216 */
[----:B------:R-:W-:Y:S01]  /*0ff0*/  LEA.HI R126, R10, R48, RZ, 0x5 ;  /* 0x000000300a7e7211 */ /* 0x000fe200078f28ff */
[----:B------:R-:W-:Y:S01]  /*1000*/  IMAD.SHL.U32 R226, R41, 0x8, RZ ;  /* 0x0000000829e27824 */ /* 0x000fe200078e00ff */
[----:B------:R-:W-:Y:S01]  /*1010*/  ISETP.GE.AND P4, PT, R11, R12, PT ;  /* 0x0000000c0b00720c */ /* 0x000fe20003f86270 */
[----:B------:R-:W-:Y:S01]  /*1020*/  IMAD.IADD R5, R172, 0x1, R31 ;  /* 0x00000001ac057824 */ /* 0x000fe200078e021f */
[----:B------:R2:W-:Y:S01]  /*1030*/  STL [R1+0x1c], R31 ;  /* 0x00001c1f01007387 */ /* 0x0005e20000100800 */
[----:B------:R-:W-:Y:S01]  /*1040*/  SHF.R.S32.HI R125, RZ, 0x5, R126 ;  /* 0x00000005ff7d7819 */ /* 0x000fe2000001147e */
[----:B-1----:R-:W-:Y:S01]  /*1050*/  IMAD.WIDE.U32 R2, R9, c[0x0][0x178], RZ ;  /* 0x00005e0009027a25 */ /* 0x002fe200078e00ff */
[----:B------:R-:W-:-:S03]  /*1060*/  IADD3 R51, R226, 0x40, RZ ;  /* 0x00000040e2337810 */ /* 0x000fc60007ffe0ff */
[----:B------:R-:W-:Y:S01]  /*1070*/  IMAD.IADD R3, R3, 0x1, R0 ;  /* 0x0000000103037824 */ /* 0x000fe200078e0200 */
[----:B------:R-:W-:Y:S01]  /*1080*/  SHF.R.S32.HI R0, RZ, 0x1f, R52 ;  /* 0x0000001fff007819 */ /* 0x000fe20000011434 */
[----:B------:R-:W-:-:S03]  /*1090*/  @P3 IMAD.HI.U32 R8, R5, c[0x0][0x2c8], RZ ;  /* 0x0000b20005083a27 */ /* 0x000fc600078e00ff */
[----:B------:R-:W-:Y:S01]  /*10a0*/  SEL R7, R0, RZ, !P2 ;  /* 0x000000ff00077207 */ /* 0x000fe20005000000 */
[----:B------:R-:W-:-:S04]  /*10b0*/  IMAD.WIDE.U32 R2, R29, c[0x0][0x1b8], R2 ;  /* 0x00006e001d027a25 */ /* 0x000fc800078e0002 */
[----:B------:R-:W-:Y:S02]  /*10c0*/  IMAD.IADD R3, R3, 0x1, R6 ;  /* 0x0000000103037824 */ /* 0x000fe400078e0206 */
[----:B------:R-:W-:Y:S01]  /*10d0*/  IMAD.MOV.U32 R0, RZ, RZ, R5 ;  /* 0x000000ffff007224 */ /* 0x000fe200078e0005 */
[----:B------:R-:W-:Y:S01]  /*10e0*/  @P3 SHF.R.U32.HI R0, RZ, c[0x0][0x2cc], R8 ;  /* 0x0000b300ff003a19 */ /* 0x000fe20000011608 */
[----:B------:R-:W-:Y:S01]  /*10f0*/  IMAD R6, R7, c[0x0][0x1c0], RZ ;  /* 0x0000700007067a24 */ /* 0x000fe200078e02ff */
[----:B------:R-:W-:Y:S01]  /*1100*/  ISETP.GE.AND P3, PT, R51, c[0x0][0x198], PT ;  /* 0x0000660033007a0c */ /* 0x000fe20003f66270 */
[----:B------:R-:W-:-:S04]  /*1110*/  IMAD.WIDE.U32 R2, R4, c[0x0][0x1c0], R2 ;  /* 0x0000700004027a25 */ /* 0x000fc800078e0002 */
[----:B------:R-:W-:Y:S01]  /*1120*/  IMAD R7, R4, c[0x0][0x1c4], R6 ;  /* 0x0000710004077a24 */ /* 0x000fe200078e0206 */
[--C-:B------:R-:W-:Y:S01]  /*1130*/  SHF.R.S32.HI R6, RZ, 0x1f, R0.reuse ;  /* 0x0000001fff067819 */ /* 0x100fe20000011400 */
[----:B------:R-:W-:Y:S02]  /*1140*/  IMAD.MOV R4, RZ, RZ, -R0 ;  /* 0x000000ffff047224 */ /* 0x000fe400078e0a00 */
[----:B------:R-:W-:Y:S02]  /*1150*/  IMAD.IADD R3, R3, 0x1, R7 ;  /* 0x0000000103037824 */ /* 0x000fe400078e0207 */
[----:B------:R-:W-:Y:S02]  /*1160*/  IMAD R6, R6, c[0x0][0x1b0], RZ ;  /* 0x00006c0006067a24 */ /* 0x000fe400078e02ff */
[----:B------:R-:W-:Y:S01]  /*1170*/  IMAD R4, R4, c[0x0][0x2c4], R5 ;  /* 0x0000b10004047a24 */ /* 0x000fe200078e0205 */
[----:B------:R-:W-:Y:S01]  /*1180*/  LOP3.LUT R5, R20, 0xfffffff0, RZ, 0xc0, !PT ;  /* 0xfffffff014057812 */ /* 0x000fe200078ec0ff */
[----:B------:R-:W-:-:S02]  /*1190*/  IMAD R6, R0, c[0x0][0x1b4], R6 ;  /* 0x00006d0000067a24 */ /* 0x000fc400078e0206 */
[----:B------:R-:W-:Y:S01]  /*11a0*/  IMAD.WIDE.U32 R2, R0, c[0x0][0x1b0], R2 ;  /* 0x00006c0000027a25 */ /* 0x000fe200078e0002 */
[----:B------:R-:W-:-:S03]  /*11b0*/  SHF.R.S32.HI R0, RZ, 0x1f, R4 ;  /* 0x0000001fff007819 */ /* 0x000fc60000011404 */
[----:B------:R-:W-:Y:S02]  /*11c0*/  IMAD.IADD R16, R48, 0x1, -R5 ;  /* 0x0000000130107824 */ /* 0x000fe400078e0a05 */
[----:B------:R-:W-:Y:S02]  /*11d0*/  IMAD R0, R0, c[0x0][0x1a8], RZ ;  /* 0x00006a0000007a24 */ /* 0x000fe400078e02ff */
[----:B------:R-:W-:Y:S01]  /*11e0*/  IMAD.SHL.U32 R5, R19, 0x40, RZ ;  /* 0x0000004013057824 */ /* 0x000fe200078e00ff */
[----:B------:R-:W-:Y:S01]  /*11f0*/  LEA.HI R17, R16, R16, RZ, 0x1 ;  /* 0x0000001010117211 */ /* 0x000fe200078f08ff */
[----:B------:R-:W-:Y:S02]  /*1200*/  IMAD.IADD R3, R3, 0x1, R6 ;  /* 0x0000000103037824 */ /* 0x000fe400078e0206 */
[C---:B------:R-:W-:Y:S01]  /*1210*/  IMAD R6, R4.reuse, c[0x0][0x1ac], R0 ;  /* 0x00006b0004067a24 */ /* 0x040fe200078e0200 */
[----:B------:R-:W-:Y:S01]  /*1220*/  LOP3.LUT R0, R5, 0xc0, RZ, 0xc0, !PT ;  /* 0x000000c005007812 */ /* 0x000fe200078ec0ff */
[----:B------:R-:W-:Y:S01]  /*1230*/  IMAD.WIDE.U32 R2, R4, c[0x0][0x1a8], R2 ;  /* 0x00006a0004027a25 */ /* 0x000fe200078e0002 */
[----:B------:R-:W-:-:S02]  /*1240*/  SHF.R.S32.HI R5, RZ, 0x1, R17 ;  /* 0x00000001ff057819 */ /* 0x000fc40000011411 */
[----:B------:R-:W-:Y:S01]  /*1250*/  SHF.R.S32.HI R4, RZ, 0x1f, R17 ;  /* 0x0000001fff047819 */ /* 0x000fe20000011411 */
[----:B------:R-:W-:Y:S01]  /*1260*/  IMAD.IADD R6, R3, 0x1, R6 ;  /* 0x0000000103067824 */ /* 0x000fe200078e0206 */
[----:B------:R-:W-:Y:S02]  /*1270*/  SHF.R.U32.HI R7, RZ, 0x3, R0 ;  /* 0x00000003ff077819 */ /* 0x000fe40000011600 */
[----:B------:R-:W-:Y:S02]  /*1280*/  LOP3.LUT R0, R0, 0x18, R226, 0xf8, !PT ;  /* 0x0000001800007812 */ /* 0x000fe400078ef8e2 */
[----:B------:R-:W-:Y:S02]  /*1290*/  LEA.HI R3, R4, R5, RZ, 0x2 ;  /* 0x0000000504037211 */ /* 0x000fe400078f10ff */
[----:B------:R-:W-:Y:S02]  /*12a0*/  LEA R14, P0, R2, c[0x0][0x160], 0x1 ;  /* 0x00005800020e7a11 */ /* 0x000fe400078008ff */
[----:B------:R-:W-:-:S02]  /*12b0*/  LOP3.LUT R4, R0, R7, RZ, 0x3c, !PT ;  /* 0x0000000700047212 */ /* 0x000fc400078e3cff */
[----:B------:R-:W-:Y:S02]  /*12c0*/  LOP3.LUT R0, R3, 0xfffffffc, RZ, 0xc0, !PT ;  /* 0xfffffffc03007812 */ /* 0x000fe400078ec0ff */
[----:B------:R-:W-:Y:S02]  /*12d0*/  LEA.HI.X R13, R2, c[0x0][0x164], R6, 0x1, P0 ;  /* 0x00005900020d7a11 */ /* 0x000fe400000f0c06 */
[----:B------:R-:W-:Y:S01]  /*12e0*/  LEA.HI R6, R22, R22, RZ, 0x1 ;  /* 0x0000001616067211 */ /* 0x000fe200078f08ff */
[----:B------:R-:W-:Y:S01]  /*12f0*/  IMAD.IADD R18, R5, 0x1, -R0 ;  /* 0x0000000105127824 */ /* 0x000fe200078e0a00 */
[----:B------:R2:W1:Y:S01]  /*1300*/  SHFL.IDX PT, R2, R14, RZ, 0x1c1f ;  /* 0x001c1fff0e027589 */ /* 0x00046200000e0000 */
[----:B------:R-:W-:Y:S01]  /*1310*/  IMAD.MOV.U32 R5, RZ, RZ, 0x10 ;  /* 0x00000010ff057424 */ /* 0x000fe200078e00ff */
[----:B------:R-:W-:Y:S02]  /*1320*/  LOP3.LUT R0, R6, 0x7fffffe, RZ, 0xc0, !PT ;  /* 0x07fffffe06007812 */ /* 0x000fe400078ec0ff */
[----:B------:R-:W-:Y:S01]  /*1330*/  LOP3.LUT P0, RZ, R18, 0x2, RZ, 0xc0, !PT ;  /* 0x0000000212ff7812 */ /* 0x000fe2000780c0ff */
[----:B------:R2:W3:Y:S02]  /*1340*/  SHFL.IDX PT, R3, R13, RZ, 0x1c1f ;  /* 0x001c1fff0d037589 */ /* 0x0004e400000e0000 */
[----:B------:R-:W-:-:S04]  /*1350*/  IMAD.IADD R0, R22, 0x1, -R0 ;  /* 0x0000000116007824 */ /* 0x000fc800078e0a00 */
[----:B------:R-:W-:-:S04]  /*1360*/  IMAD R0, R125, 0x8, R0 ;  /* 0x000000087d007824 */ /* 0x000fc800078e0200 */
[----:B------:R-:W-:Y:S01]  /*1370*/  IMAD.U32 R222, R0, 0x20, R4 ;  /* 0x0000002000de7824 */ /* 0x000fe200078e0004 */
[----:B------:R-:W-:Y:S01]  /*1380*/  SEL R4, R5, 0xfffffff0, !P0 ;  /* 0xfffffff005047807 */ /* 0x000fe20004000000 */
[----:B------:R-:W-:Y:S01]  /*1390*/  @!P1 IMAD.MOV.U32 R15, RZ, RZ, R52 ;  /* 0x000000ffff0f9224 */ /* 0x000fe200078e0034 */
[C---:B------:R-:W-:Y:S02]  /*13a0*/  IADD3 R52, R226.reuse, 0x20, RZ ;  /* 0x00000020e2347810 */ /* 0x040fe40007ffe0ff */
[----:B------:R-:W-:Y:S02]  /*13b0*/  ISETP.GE.AND P1, PT, R226, c[0x0][0x198], PT ;  /* 0x00006600e2007a0c */ /* 0x000fe40003f26270 */
[----:B------:R-:W-:Y:S01]  /*13c0*/  ISETP.GE.AND P2, PT, R52, c[0x0][0x198], PT ;  /* 0x0000660034007a0c */ /* 0x000fe20003f46270 */
[----:B------:R-:W-:Y:S07]  /*13d0*/  @P4 BRA `(.L_x_283) ;  /* 0x000000e000004947 */ /* 0x000fee0003800000 */
[----:B-123--:R-:W-:Y:S01]  /*13e0*/  SHF.R.S32.HI R5, RZ, 0x1f, R52 ;  /* 0x0000001fff057819 */ /* 0x00efe20000011434 */
[----:B------:R-:W-:Y:S01]  /*13f0*/  IMAD.WIDE R8, R226, 0x2, R2 ;  /* 0x00000002e2087825 */ /* 0x000fe200078e0202 */
[----:B------:R-:W-:-:S02]  /*1400*/  SHF.R.S32.HI R0, RZ, 0x1f, R51 ;  /* 0x0000001fff007819 */ /* 0x000fc40000011433 */
[----:B------:R-:W-:Y:S02]  /*1410*/  LEA.HI R5, R5, R52, RZ, 0x3 ;  /* 0x0000003405057211 */ /* 0x000fe400078f18ff */
[----:B------:R-:W-:Y:S02]  /*1420*/  LEA.HI R0, R0, R51, RZ, 0x3 ;  /* 0x0000003300007211 */ /* 0x000fe400078f18ff */
        /* <DEDUP_REMOVED lines=9> */
.L_x_283:
[----:B-123--:R-:W-:Y:S05]  /*14c0*/  BSYNC B0 ;  /* 0x0000000000007941 */ /* 0x00efea0003800000 */
.L_x_282:
        /* <DEDUP_REMOVED lines=20> */
.L_x_285:
[----:B------:R-:W-:Y:S05]  /*1610*/  BSYNC B0 ;  /* 0x0000000000007941 */ /* 0x000fea0003800000 */
.L_x_284:
        /* <DEDUP_REMOVED lines=20> */
.L_x_287:
[----:B------:R-:W-:Y:S05]  /*1760*/  BSYNC B0 ;  /* 0x0000000000007941 */ /* 0x000fea0003800000 */
.L_x_286:
[----:B---3--:R-:W-:Y:S01]  /*1770*/  SHFL.IDX PT, R2, R14, 0x3, 0x1c1f ;  /* 0x007c1f000e027f89 */ /* 0x008fe200000e0000 */
[----:B------:R-:W-:Y:S01]  /*1780*/  IADD3 R0, R11, 0x60, RZ ;  /* 0x000000600b007810 */ /* 0x000fe20007ffe0ff */
[----:B------:R-:W-:Y:S01]  /*1790*/  IMAD.MOV.U32 R5, RZ, RZ, c[0x0][0x2b8] ;  /* 0x0000ae00ff057624 */ /* 0x000fe200078e00ff */
[----:B------:R-:W-:Y:S01]  /*17a0*/  SHF.R.S32.HI R9, RZ, 0x1f, R51 ;  /* 0x0000001fff097819 */ /* 0x000fe20000011433 */
[----:B----4-:R3:W4:Y:S01]  /*17b0*/  SHFL.IDX PT, R3, R13, 0x3, 0x1c1f ;  /* 0x007c1f000d037f89 */ /* 0x01072200000e0000 */
[----:B------:R-:W-:Y:S01]  /*17c0*/  ISETP.GE.AND P0, PT, R0, R12, PT ;  /* 0x0000000c0000720c */ /* 0x000fe20003f06270 */
[----:B------:R-:W-:Y:S01]  /*17d0*/  IMAD.MOV.U32 R40, RZ, RZ, 0x30 ;  /* 0x00000030ff287424 */ /* 0x000fe200078e00ff */
[----:B------:R-:W-:Y:S01]  /*17e0*/  ISETP.NE.AND P4, PT, R5, 0x1, PT ;  /* 0x000000010500780c */ /* 0x000fe20003f85270 */
[----:B------:R-:W-:Y:S01]  /*17f0*/  IMAD.SHL.U32 R222, R222, 0x2, RZ ;  /* 0x00000002dede7824 */ /* 0x000fe200078e00ff */
[----:B------:R-:W-:Y:S01]  /*1800*/  SHF.R.S32.HI R5, RZ, 0x1f, R52 ;  /* 0x0000001fff057819 */ /* 0x000fe20000011434 */
[----:B------:R-:W-:Y:S01]  /*1810*/  IMAD R43, R224, R40, -0x30 ;  /* 0xffffffd0e02b7424 */ /* 0x000fe200078e0228 */
[----:B-----5:R-:W-:Y:S01]  /*1820*/  SHF.R.S32.HI R8, RZ, 0x1f, R15 ;  /* 0x0000001fff087819 */ /* 0x020fe2000001140f */
[----:B------:R-:W-:Y:S01]  /*1830*/  IMAD.MOV.U32 R223, RZ, RZ, RZ ;  /* 0x000000ffffdf7224 */ /* 0x000fe200078e00ff */
[----:B------:R-:W-:Y:S01]  /*1840*/  LEA.HI R5, R5, R52, RZ, 0x3 ;  /* 0x0000003405057211 */ /* 0x000fe200078f18ff */
[----:B------:R-:W-:Y:S01]  /*1850*/  IMAD.IADD R0, R31, 0x1, R43 ;  /* 0x000000011f007824 */ /* 0x000fe200078e022b */
[----:B------:R-:W-:-:S02]  /*1860*/  LEA.HI R9, R9, R51, RZ, 0x3 ;  /* 0x0000003309097211 */ /* 0x000fc400078f18ff */
[----:B------:R-:W-:Y:S01]  /*1870*/  LOP3.LUT R50, R5, 0xfffffff8, RZ, 0xc0, !PT ;  /* 0xfffffff805327812 */ /* 0x000fe200078ec0ff */
[----:B-123--:R-:W-:-:S04]  /*1880*/  IMAD.WIDE.U32 R12, R15, c[0x0][0x2b0], RZ ;  /* 0x0000ac000f0c7a25 */ /* 0x00efc800078e00ff */
[----:B----4-:R-:W-:Y:S01]  /*1890*/  @!P0 IMAD.WIDE R6, R226, 0x2, R2 ;  /* 0x00000002e2068825 */ /* 0x010fe200078e0202 */
[----:B------:R-:W-:Y:S04]  /*18a0*/  STL.64 [R1+0x30], R12 ;  /* 0x0000300c01007387 */ /* 0x000fe80000100a00 */
[----:B------:R-:W-:Y:S01]  /*18b0*/  @!PT LDS RZ, [RZ] ;  /* 0x00000000fffff984 */ /* 0x000fe20000000800 */
[----:B------:R1:W-:Y:S01]  /*18c0*/  @!P0 LDGSTS.E.BYPASS.LTC128B.128 [R222+0x7880], [R6.64], !P1 ;  /* 0x0788000006de8fae */ /* 0x0003e2000c901d46 */
[----:B------:R-:W-:-:S04]  /*18d0*/  ISETP.GE.AND P1, PT, R0, R229, PT ;  /* 0x000000e50000720c */ /* 0x000fc80003f26270 */
[----:B------:R-:W-:Y:S01]  /*18e0*/  ISETP.GT.OR P1, PT, R31, 0x2f, P1 ;  /* 0x0000002f1f00780c */ /* 0x000fe20000f24670 */
[----:B-1----:R-:W-:Y:S02]  /*18f0*/  IMAD R6, R8, c[0x0][0x2b0], RZ ;  /* 0x0000ac0008067a24 */ /* 0x002fe400078e02ff */
[----:B------:R-:W-:Y:S01]  /*1900*/  IMAD.IADD R8, R0, 0x1, R49 ;  /* 0x0000000100087824 */ /* 0x000fe200078e0231 */
[----:B------:R-:W-:Y:S01]  /*1910*/  LOP3.LUT R49, R9, 0xfffffff8, RZ, 0xc0, !PT ;  /* 0xfffffff809317812 */ /* 0x000fe200078ec0ff */
[----:B------:R-:W-:Y:S02]  /*1920*/  IMAD R10, R15, c[0x0][0x2b4], R6 ;  /* 0x0000ad000f0a7a24 */ /* 0x000fe400078e0206 */
[----:B------:R-:W-:-:S04]  /*1930*/  @!P0 IMAD.WIDE R6, R50, 0x2, R2 ;  /* 0x0000000232068825 */ /* 0x000fc800078e0202 */
[----:B------:R-:W-:Y:S01]  /*1940*/  @!P0 IMAD.WIDE R2, R49, 0x2, R2 ;  /* 0x0000000231028825 */ /* 0x000fe200078e0202 */
[----:B------:R1:W-:Y:S03]  /*1950*/  @!P0 LDGSTS.E.BYPASS.LTC128B.128 [R222+0x9880], [R6.64], !P2 ;  /* 0x0988000006de8fae */ /* 0x0003e6000d101d46 */
[----:B------:R-:W-:Y:S01]  /*1960*/  @P4 IMAD.HI.U32 R5, R8, c[0x0][0x2bc], RZ ;  /* 0x0000af0008054a27 */ /* 0x000fe200078e00ff */
[----:B------:R2:W-:Y:S03]  /*1970*/  @!P0 LDGSTS.E.BYPASS.LTC128B.128 [R222+0xb880], [R2.64], !P3 ;  /* 0x0b88000002de8fae */ /* 0x0005e6000d901d46 */
[----:B------:R-:W-:Y:S01]  /*1980*/  IMAD.MOV.U32 R0, RZ, RZ, R8 ;  /* 0x000000ffff007224 */ /* 0x000fe200078e0008 */
[----:B------:R-:W0:Y:S01]  /*1990*/  LDGDEPBAR ;  /* 0x00000000000079af */ /* 0x000e220000000000 */
[----:B------:R-:W-:Y:S01]  /*19a0*/  @P4 SHF.R.U32.HI R0, RZ, c[0x0][0x2c0], R5 ;  /* 0x0000b000ff004a19 */ /* 0x000fe20000011605 */
[----:B------:R-:W-:-:S03]  /*19b0*/  IMAD.IADD R11, R13, 0x1, R10 ;  /* 0x000000010d0b7824 */ /* 0x000fc600078e020a */
[C---:B------:R-:W-:Y:S02]  /*19c0*/  @!P1 IADD3 R5, P2, R0.reuse, R12, RZ ;  /* 0x0000000c00059210 */ /* 0x040fe40007f5e0ff */
[----:B------:R3:W-:Y:S02]  /*19d0*/  STL [R1+0x38], R11 ;  /* 0x0000380b01007387 */ /* 0x0007e40000100800 */
[----:B-1----:R-:W-:Y:S02]  /*19e0*/  @!P1 LEA.HI.X.SX32 R7, R0, R11, 0x1, P2 ;  /* 0x0000000b00079211 */ /* 0x002fe400010f0eff */
[----:B------:R-:W-:-:S04]  /*19f0*/  @!P1 LEA R6, P2, R5, c[0x0][0x2a0], 0x2 ;  /* 0x0000a80005069a11 */ /* 0x000fc800078410ff */
[----:B------:R-:W-:Y:S01]  /*1a00*/  @!P1 LEA.HI.X R7, R5, c[0x0][0x2a4], R7, 0x2, P2 ;  /* 0x0000a90005079a11 */ /* 0x000fe200010f1407 */
[----:B------:R-:W-:Y:S06]  /*1a10*/  BAR.SYNC.DEFER_BLOCKING 0x0 ;  /* 0x0000000000007b1d */ /* 0x000fec0000010000 */
[----:B------:R-:W4:Y:S01]  /*1a20*/  @!P1 LDG.E R223, [R6.64] ;  /* 0x0000000606df9981 */ /* 0x000f22000c1e1900 */
[----:B------:R-:W-:Y:S01]  /*1a30*/  IMAD.MOV R0, RZ, RZ, -R0 ;  /* 0x000000ffff007224 */ /* 0x000fe200078e0a00 */
[----:B------:R-:W-:Y:S01]  /*1a40*/  ISETP.GE.AND P6, PT, R226, c[0x0][0x1d4], PT ;  /* 0x00007500e2007a0c */ /* 0x000fe20003fc6270 */
[----:B---3--:R-:W-:Y:S01]  /*1a50*/  IMAD.WIDE.U32 R10, R29, c[0x0][0x1e8], RZ ;  /* 0x00007a001d0a7a25 */ /* 0x008fe200078e00ff */
[----:B------:R-:W-:Y:S01]  /*1a60*/  ISETP.GE.AND P5, PT, R52, c[0x0][0x1d4], PT ;  /* 0x0000750034007a0c */ /* 0x000fe20003fa6270 */
[----:B------:R-:W-:Y:S01]  /*1a70*/  BSSY B0, `(.L_x_288) ;  /* 0x00000ac000007945 */ /* 0x000fe20003800000 */
[----:B------:R-:W-:Y:S01]  /*1a80*/  ISETP.GE.AND P4, PT, R51, c[0x0][0x1d4], PT ;  /* 0x0000750033007a0c */ /* 0x000fe20003f86270 */
[----:B------:R-:W-:Y:S01]  /*1a90*/  IMAD R225, R0, c[0x0][0x2b8], R8 ;  /* 0x0000ae0000e17a24 */ /* 0x000fe200078e0208 */
[----:B------:R-:W-:Y:S01]  /*1aa0*/  ISETP.GE.AND P3, PT, R226, c[0x0][0x1d4], PT ;  /* 0x00007500e2007a0c */ /* 0x000fe20003f66270 */
[----:B------:R-:W-:Y:S01]  /*1ab0*/  IMAD R40, R224, -0x30, R40 ;  /* 0xffffffd0e0287824 */ /* 0x000fe200078e0228 */
[----:B------:R-:W-:Y:S01]  /*1ac0*/  ISETP.GE.AND P2, PT, R52, c[0x0][0x1d4], PT ;  /* 0x0000750034007a0c */ /* 0x000fe20003f46270 */
[----:B--2---:R-:W-:Y:S01]  /*1ad0*/  IMAD.WIDE.U32 R2, R225, c[0x0][0x1e0], RZ ;  /* 0x00007800e1027a25 */ /* 0x004fe200078e00ff */
[----:B------:R-:W-:-:S02]  /*1ae0*/  SHF.R.S32.HI R12, RZ, 0x1f, R225 ;  /* 0x0000001fff0c7819 */ /* 0x000fc400000114e1 */
[----:B------:R-:W-:Y:S01]  /*1af0*/  ISETP.GE.AND P1, PT, R51, c[0x0][0x1d4], PT ;  /* 0x0000750033007a0c */ /* 0x000fe20003f26270 */
[----:B------:R-:W-:Y:S01]  /*1b00*/  IMAD.IADD R42, R229, 0x1, R40 ;  /* 0x00000001e52a7824 */ /* 0x000fe200078e0228 */
[----:B------:R-:W-:Y:S01]  /*1b10*/  IADD3 R124, R224, -0x1, RZ ;  /* 0xffffffffe07c7810 */ /* 0x000fe20007ffe0ff */
[----:B------:R-:W-:Y:S02]  /*1b20*/  IMAD R0, R12, c[0x0][0x1e0], RZ ;  /* 0x000078000c007a24 */ /* 0x000fe400078e02ff */
[----:B------:R-:W-:-:S04]  /*1b30*/  IMAD.WIDE.U32 R14, R29, c[0x0][0x210], RZ ;  /* 0x000084001d0e7a25 */ /* 0x000fc800078e00ff */
[----:B------:R-:W-:-:S04]  /*1b40*/  IMAD R0, R225, c[0x0][0x1e4], R0 ;  /* 0x00007900e1007a24 */ /* 0x000fc800078e0200 */
[----:B------:R-:W-:Y:S02]  /*1b50*/  IMAD.IADD R3, R3, 0x1, R0 ;  /* 0x0000000103037824 */ /* 0x000fe400078e0200 */
[----:B------:R-:W-:-:S04]  /*1b60*/  IMAD R0, R61, c[0x0][0x1e8], RZ ;  /* 0x00007a003d007a24 */ /* 0x000fc800078e02ff */
[----:B------:R-:W-:-:S04]  /*1b70*/  IMAD R0, R29, c[0x0][0x1ec], R0 ;  /* 0x00007b001d007a24 */ /* 0x000fc800078e0200 */
[----:B------:R-:W-:Y:S01]  /*1b80*/  IMAD.IADD R9, R11, 0x1, R0 ;  /* 0x000000010b097824 */ /* 0x000fe200078e0200 */
[----:B----4-:R-:W-:Y:S01]  /*1b90*/  SHF.R.S32.HI R13, RZ, 0x1f, R223 ;  /* 0x0000001fff0d7819 */ /* 0x010fe200000114df */
[----:B------:R-:W-:-:S04]  /*1ba0*/  IMAD.WIDE.U32 R2, R223, c[0x0][0x1f0], R2 ;  /* 0x00007c00df027a25 */ /* 0x000fc800078e0002 */
[----:B------:R-:W-:Y:S01]  /*1bb0*/  IMAD R5, R13, c[0x0][0x1f0], RZ ;  /* 0x00007c000d057a24 */ /* 0x000fe200078e02ff */
[----:B------:R-:W-:-:S03]  /*1bc0*/  IADD3 R0, P0, R10, R2, RZ ;  /* 0x000000020a007210 */ /* 0x000fc60007f1e0ff */
[----:B------:R-:W-:-:S05]  /*1bd0*/  IMAD R5, R223, c[0x0][0x1f4], R5 ;  /* 0x00007d00df057a24 */ /* 0x000fca00078e0205 */
[----:B------:R-:W-:Y:S02]  /*1be0*/  IADD3.X R2, R9, R3, R5, P0, !PT ;  /* 0x0000000309027210 */ /* 0x000fe400007fe405 */
[----:B------:R-:W-:Y:S02]  /*1bf0*/  LEA R6, P0, R0, c[0x0][0x1c8], 0x1 ;  /* 0x0000720000067a11 */ /* 0x000fe400078008ff */
[----:B------:R-:W-:Y:S02]  /*1c00*/  IMNMX R5, R42, 0x30, PT ;  /* 0x000000302a057817 */ /* 0x000fe40003800200 */
[----:B------:R-:W-:Y:S02]  /*1c10*/  LEA.HI.X R0, R0, c[0x0][0x1cc], R2, 0x1, P0 ;  /* 0x0000730000007a11 */ /* 0x000fe400000f0c02 */
[----:B------:R-:W-:Y:S01]  /*1c20*/  SHFL.IDX PT, R2, R6, RZ, 0x1c1f ;  /* 0x001c1fff06027589 */ /* 0x000fe200000e0000 */
[----:B------:R-:W-:-:S03]  /*1c30*/  IMAD.IADD R5, R5, 0x1, -R22 ;  /* 0x0000000105057824 */ /* 0x000fc600078e0a16 */
[----:B------:R-:W1:Y:S02]  /*1c40*/  SHFL.IDX PT, R3, R0, RZ, 0x1c1f ;  /* 0x001c1fff00037589 */ /* 0x000e6400000e0000 */
[----:B------:R-:W-:Y:S02]  /*1c50*/  ISETP.GE.AND P0, PT, R5, 0x1, PT ;  /* 0x000000010500780c */ /* 0x000fe40003f06270 */
[----:B------:R-:W-:Y:S04]  /*1c60*/  SHFL.IDX PT, R6, R6, 0x1, 0x1c1f ;  /* 0x003c1f0006067f89 */ /* 0x000fe800000e0000 */
[----:B------:R2:W3:Y:S07]  /*1c70*/  SHFL.IDX PT, R7, R0, 0x1, 0x1c1f ;  /* 0x003c1f0000077f89 */ /* 0x0004ee00000e0000 */
[----:B-1----:R-:W-:-:S04]  /*1c80*/  @P0 IMAD.WIDE R10, R226, 0x2, R2 ;  /* 0x00000002e20a0825 */ /* 0x002fc800078e0202 */
[--C-:B------:R-:W-:Y:S01]  /*1c90*/  @P0 IMAD.WIDE R8, R50, 0x2, R2.reuse ;  /* 0x0000000232080825 */ /* 0x100fe200078e0202 */
[----:B------:R3:W-:Y:S03]  /*1ca0*/  @P0 LDGSTS.E.BYPASS.LTC128B.128 [R222+0x3c80], [R10.64], !P6 ;  /* 0x03c800000ade0fae */ /* 0x0007e6000f101d46 */
[----:B------:R-:W-:Y:S01]  /*1cb0*/  @P0 IMAD.WIDE R2, R49, 0x2, R2 ;  /* 0x0000000231020825 */ /* 0x000fe200078e0202 */
[----:B------:R1:W-:Y:S03]  /*1cc0*/  @P0 LDGSTS.E.BYPASS.LTC128B.128 [R222+0x4880], [R8.64], !P5 ;  /* 0x0488000008de0fae */ /* 0x0003e6000e901d46 */
[----:B--2---:R-:W-:Y:S01]  /*1cd0*/  IMAD R0, R12, c[0x0][0x208], RZ ;  /* 0x000082000c007a24 */ /* 0x004fe200078e02ff */
[----:B------:R2:W-:Y:S01]  /*1ce0*/  @P0 LDGSTS.E.BYPASS.LTC128B.128 [R222+0x5480], [R2.64], !P4 ;  /* 0x0548000002de0fae */ /* 0x0005e2000e101d46 */
[----:B------:R-:W-:Y:S01]  /*1cf0*/  ISETP.GT.AND P0, PT, R5, 0x20, PT ;  /* 0x000000200500780c */ /* 0x000fe20003f04270 */
[----:B------:R-:W-:-:S02]  /*1d00*/  IMAD R5, R13, c[0x0][0x218], RZ ;  /* 0x000086000d057a24 */ /* 0x000fc400078e02ff */
[----:B------:R-:W-:Y:S02]  /*1d10*/  IMAD R0, R225, c[0x0][0x20c], R0 ;  /* 0x00008300e1007a24 */ /* 0x000fe400078e0200 */
[----:B------:R-:W-:-:S08]  /*1d20*/  IMAD R5, R223, c[0x0][0x21c], R5 ;  /* 0x00008700df057a24 */ /* 0x000fd000078e0205 */
[----:B---3--:R-:W-:-:S04]  /*1d30*/  @P0 IMAD.WIDE R10, R226, 0x2, R6 ;  /* 0x00000002e20a0825 */ /* 0x008fc800078e0206 */
[--C-:B-1----:R-:W-:Y:S01]  /*1d40*/  @P0 IMAD.WIDE R8, R50, 0x2, R6.reuse ;  /* 0x0000000232080825 */ /* 0x102fe200078e0206 */
[----:B------:R1:W-:Y:S03]  /*1d50*/  @P0 LDGSTS.E.BYPASS.LTC128B.128 [R222+0x4480], [R10.64], !P6 ;  /* 0x044800000ade0fae */ /* 0x0003e6000f101d46 */
[----:B------:R-:W-:Y:S01]  /*1d60*/  @P0 IMAD.WIDE R6, R49, 0x2, R6 ;  /* 0x0000000231060825 */ /* 0x000fe200078e0206 */
[----:B------:R3:W-:Y:S03]  /*1d70*/  @P0 LDGSTS.E.BYPASS.LTC128B.128 [R222+0x5080], [R8.64], !P5 ;  /* 0x0508000008de0fae */ /* 0x0007e6000e901d46 */
[----:B--2---:R-:W-:Y:S01]  /*1d80*/  IMAD.WIDE.U32 R2, R225, c[0x0][0x208], RZ ;  /* 0x00008200e1027a25 */ /* 0x004fe200078e00ff */
[----:B------:R2:W-:Y:S01]  /*1d90*/  @P0 LDGSTS.E.BYPASS.LTC128B.128 [R222+0x5c80], [R6.64], !P4 ;  /* 0x05c8000006de0fae */ /* 0x0005e2000e101d46 */
[----:B------:R-:W-:-:S02]  /*1da0*/  ISETP.GT.AND P4, PT, R31, 0x2f, PT ;  /* 0x0000002f1f00780c */ /* 0x000fc40003f84270 */
[----:B------:R-:W-:Y:S01]  /*1db0*/  IMAD.IADD R3, R3, 0x1, R0 ;  /* 0x0000000103037824 */ /* 0x000fe200078e0200 */
[----:B------:R-:W0:Y:S01]  /*1dc0*/  LDGDEPBAR ;  /* 0x00000000000079af */ /* 0x000e220000000000 */
[----:B------:R-:W-:Y:S02]  /*1dd0*/  IMAD R0, R61, c[0x0][0x210], RZ ;  /* 0x000084003d007a24 */ /* 0x000fe400078e02ff */
[----:B------:R-:W-:-:S04]  /*1de0*/  IMAD.WIDE.U32 R2, R223, c[0x0][0x218], R2 ;  /* 0x00008600df027a25 */ /* 0x000fc800078e0002 */
[----:B------:R-:W-:Y:S01]  /*1df0*/  IMAD R0, R29, c[0x0][0x214], R0 ;  /* 0x000085001d007a24 */ /* 0x000fe200078e0200 */
[----:B------:R-:W-:-:S03]  /*1e00*/  IADD3 R2, P0, R14, R2, RZ ;  /* 0x000000020e027210 */ /* 0x000fc60007f1e0ff */
[----:B-1----:R-:W-:Y:S01]  /*1e10*/  IMAD.IADD R11, R15, 0x1, R0 ;  /* 0x000000010f0b7824 */ /* 0x002fe200078e0200 */
[----:B------:R-:W-:Y:S02]  /*1e20*/  SHF.R.S32.HI R10, RZ, 0x4, R20 ;  /* 0x00000004ff0a7819 */ /* 0x000fe40000011414 */
[----:B---3--:R-:W-:Y:S02]  /*1e30*/  LOP3.LUT R8, R17, 0x7fffffe, RZ, 0xc0, !PT ;  /* 0x07fffffe11087812 */ /* 0x008fe400078ec0ff */
[----:B------:R-:W-:Y:S02]  /*1e40*/  IADD3.X R3, R11, R3, R5, P0, !PT ;  /* 0x000000030b037210 */ /* 0x000fe400007fe405 */
[----:B--2---:R-:W-:Y:S01]  /*1e50*/  LOP3.LUT R7, R21, 0xfffffff8, RZ, 0xc0, !PT ;  /* 0xfffffff815077812 */ /* 0x004fe200078ec0ff */
[----:B------:R-:W-:Y:S01]  /*1e60*/  IMAD.IADD R29, R16, 0x1, -R8 ;  /* 0x00000001101d7824 */ /* 0x000fe200078e0a08 */
[----:B------:R-:W-:Y:S01]  /*1e70*/  LEA.HI R6, R20, R10, RZ, 0x1 ;  /* 0x0000000a14067211 */ /* 0x000fe200078f08ff */
[----:B------:R-:W-:-:S04]  /*1e80*/  DEPBAR.LE SB0, 0x1 ;  /* 0x000080400000791a */ /* 0x000fc80000000000 */
[----:B------:R-:W-:Y:S01]  /*1e90*/  IMAD.IADD R7, R48, 0x1, -R7 ;  /* 0x0000000130077824 */ /* 0x000fe200078e0a07 */
[----:B------:R-:W-:Y:S01]  /*1ea0*/  LEA R30, P0, R2, c[0x0][0x1f8], 0x1 ;  /* 0x00007e00021e7a11 */ /* 0x000fe200078008ff */
[----:B------:R-:W-:-:S04]  /*1eb0*/  DEPBAR.LE SB0, 0x0 ;  /* 0x000080000000791a */ /* 0x000fc80000000000 */
[C---:B------:R-:W-:Y:S01]  /*1ec0*/  LEA.HI R0, R7.reuse, R7, RZ, 0x1 ;  /* 0x0000000707007211 */ /* 0x040fe200078f08ff */
[----:B------:R-:W-:Y:S01]  /*1ed0*/  SHFL.IDX PT, R24, R30, RZ, 0x1c1f ;  /* 0x001c1fff1e187589 */ /* 0x000fe200000e0000 */
[----:B------:R-:W-:Y:S02]  /*1ee0*/  SHF.R.S32.HI R9, RZ, 0x1f, R16 ;  /* 0x0000001fff097819 */ /* 0x000fe40000011410 */
[----:B------:R-:W-:Y:S02]  /*1ef0*/  LOP3.LUT R5, R0, 0x3fffffe, RZ, 0xc0, !PT ;  /* 0x03fffffe00057812 */ /* 0x000fe400078ec0ff */
[----:B------:R-:W-:Y:S02]  /*1f00*/  SHF.R.S32.HI R0, RZ, 0x1, R0 ;  /* 0x00000001ff007819 */ /* 0x000fe40000011400 */
[----:B------:R-:W-:Y:S01]  /*1f10*/  LOP3.LUT R6, R6, 0xfffffffe, RZ, 0xc0, !PT ;  /* 0xfffffffe06067812 */ /* 0x000fe200078ec0ff */
[----:B------:R-:W-:Y:S01]  /*1f20*/  IMAD.IADD R5, R7, 0x1, -R5 ;  /* 0x0000000107057824 */ /* 0x000fe200078e0a05 */
[----:B------:R-:W-:Y:S01]  /*1f30*/  LEA.HI.X R28, R2, c[0x0][0x1fc], R3, 0x1, P0 ;  /* 0x00007f00021c7a11 */ /* 0x000fe200000f0c03 */
[----:B------:R-:W-:Y:S01]  /*1f40*/  IMAD.SHL.U32 R2, R0, 0x40, RZ ;  /* 0x0000004000027824 */ /* 0x000fe200078e00ff */
[----:B------:R-:W-:Y:S01]  /*1f50*/  LEA.HI R9, R9, R16, RZ, 0x3 ;  /* 0x0000001009097211 */ /* 0x000fe200078f18ff */
[----:B------:R-:W-:Y:S01]  /*1f60*/  IMAD.SHL.U32 R3, R18, 0x40, RZ ;  /* 0x0000004012037824 */ /* 0x000fe200078e00ff */
[----:B------:R-:W-:Y:S01]  /*1f70*/  IADD3 R8, R10, -R6, RZ ;  /* 0x800000060a087210 */ /* 0x000fe20007ffe0ff */
[----:B------:R-:W-:Y:S01]  /*1f80*/  IMAD.SHL.U32 R10, R19, 0x8, RZ ;  /* 0x00000008130a7824 */ /* 0x000fe200078e00ff */
[----:B------:R-:W-:Y:S01]  /*1f90*/  BAR.SYNC.DEFER_BLOCKING 0x0 ;  /* 0x0000000000007b1d */ /* 0x000fe20000010000 */
[----:B------:R-:W-:Y:S01]  /*1fa0*/  LOP3.LUT P0, RZ, R0, 0x2, RZ, 0xc0, !PT ;  /* 0x0000000200ff7812 */ /* 0x000fe2000780c0ff */
[----:B------:R-:W-:Y:S01]  /*1fb0*/  IMAD.SHL.U32 R6, R9, 0x20, RZ ;  /* 0x0000002009067824 */ /* 0x000fe200078e00ff */
[----:B------:R-:W-:Y:S01]  /*1fc0*/  LOP3.LUT R0, R2, 0xc0, RZ, 0xc0, !PT ;  /* 0x000000c002007812 */ /* 0x000fe200078ec0ff */
[C---:B------:R-:W-:Y:S01]  /*1fd0*/  IMAD R7, R8.reuse, 0x8, R5 ;  /* 0x0000000808077824 */ /* 0x040fe200078e0205 */
[----:B------:R-:W-:Y:S01]  /*1fe0*/  LOP3.LUT R2, R3, 0xc0, RZ, 0xc0, !PT ;  /* 0x000000c003027812 */ /* 0x000fe200078ec0ff */
[----:B------:R-:W-:Y:S01]  /*1ff0*/  IMAD.SHL.U32 R5, R8, 0x8, RZ ;  /* 0x0000000808057824 */ /* 0x000fe200078e00ff */
[----:B------:R-:W-:Y:S01]  /*2000*/  LOP3.LUT R3, R0, 0x8, R10, 0xf8, !PT ;  /* 0x0000000800037812 */ /* 0x000fe200078ef80a */
[----:B------:R-:W1:Y:S01]  /*2010*/  SHFL.IDX PT, R25, R28, RZ, 0x1c1f ;  /* 0x001c1fff1c197589 */ /* 0x000e6200000e0000 */
[----:B------:R-:W-:-:S02]  /*2020*/  SHF.R.U32.HI R0, RZ, 0x3, R0 ;  /* 0x00000003ff007819 */ /* 0x000fc40000011600 */
[----:B------:R-:W-:Y:S02]  /*2030*/  LOP3.LUT R27, R6, 0xffffff00, RZ, 0xc0, !PT ;  /* 0xffffff00061b7812 */ /* 0x000fe400078ec0ff */
[----:B------:R-:W-:Y:S02]  /*2040*/  LOP3.LUT R0, R3, R0, RZ, 0x3c, !PT ;  /* 0x0000000003007212 */ /* 0x000fe400078e3cff */
[----:B------:R-:W-:Y:S02]  /*2050*/  LOP3.LUT R5, R2, 0x8, R5, 0xf8, !PT ;  /* 0x0000000802057812 */ /* 0x000fe400078ef805 */
[----:B------:R-:W-:Y:S01]  /*2060*/  SHF.R.U32.HI R3, RZ, 0x3, R2 ;  /* 0x00000003ff037819 */ /* 0x000fe20000011602 */
[----:B------:R-:W-:Y:S02]  /*2070*/  IMAD R2, R125, 0x200, R27 ;  /* 0x000002007d027824 */ /* 0x000fe400078e021b */
[----:B------:R-:W-:Y:S01]  /*2080*/  IMAD.U32 R0, R7, 0x20, R0 ;  /* 0x0000002007007824 */ /* 0x000fe200078e0000 */
[----:B------:R-:W-:Y:S01]  /*2090*/  LOP3.LUT R3, R5, R3, RZ, 0x3c, !PT ;  /* 0x0000000305037212 */ /* 0x000fe200078e3cff */
[----:B------:R-:W-:Y:S01]  /*20a0*/  IMAD.IADD R5, R42, 0x1, -R22 ;  /* 0x000000012a057824 */ /* 0x000fe200078e0a16 */
[----:B------:R-:W-:Y:S01]  /*20b0*/  LEA R2, R29, R2, 0x5 ;  /* 0x000000021d027211 */ /* 0x000fe200078e28ff */
[----:B------:R-:W-:-:S04]  /*20c0*/  IMAD.SHL.U32 R208, R0, 0x2, RZ ;  /* 0x0000000200d07824 */ /* 0x000fc800078e00ff */
[----:B------:R-:W-:Y:S01]  /*20d0*/  IMAD.IADD R0, R3, 0x1, R2 ;  /* 0x0000000103007824 */ /* 0x000fe200078e0202 */
[C---:B------:R-:W-:Y:S01]  /*20e0*/  IADD3 R2, R208.reuse, 0x3c80, RZ ;  /* 0x00003c80d0027810 */ /* 0x040fe20007ffe0ff */
[----:B------:R2:W3:Y:S01]  /*20f0*/  LDSM.16.M88.4 R44, [R208+0x3c80] ;  /* 0x003c8000d02c783b */ /* 0x0004e20000000200 */
[----:B------:R-:W-:Y:S01]  /*2100*/  IADD3 R213, R208, 0x3ca0, RZ ;  /* 0x00003ca0d0d57810 */ /* 0x000fe20007ffe0ff */
[----:B------:R-:W-:Y:S01]  /*2110*/  IMAD.SHL.U32 R211, R0, 0x2, RZ ;  /* 0x0000000200d37824 */ /* 0x000fe200078e00ff */
[----:B------:R-:W-:Y:S01]  /*2120*/  @P0 IADD3 R213, R2, -0x20, RZ ;  /* 0xffffffe002d50810 */ /* 0x000fe20007ffe0ff */
[----:B-1----:R-:W-:Y:S01]  /*2130*/  IMAD.WIDE R6, R226, 0x2, R24 ;  /* 0x00000002e2067825 */ /* 0x002fe200078e0218 */
[----:B------:R-:W-:Y:S01]  /*2140*/  ISETP.LT.OR P0, PT, R5, 0x1, P3 ;  /* 0x000000010500780c */ /* 0x000fe20001f01670 */
[----:B------:R2:W1:Y:S01]  /*2150*/  LDSM.16.M88.4 R36, [R208+0x4080] ;  /* 0x00408000d024783b */ /* 0x0004620000000200 */
[----:B------:R-:W-:Y:S01]  /*2160*/  SHF.R.S32.HI R2, RZ, 0x1f, R49 ;  /* 0x0000001fff027819 */ /* 0x000fe20000011431 */
[----:B------:R-:W-:Y:S01]  /*2170*/  IMAD R212, R4, 0x2, R211 ;  /* 0x0000000204d47824 */ /* 0x000fe200078e02d3 */
[----:B------:R-:W-:Y:S01]  /*2180*/  IADD3 R221, R213, 0x400, RZ ;  /* 0x00000400d5dd7810 */ /* 0x000fe20007ffe0ff */
[----:B------:R2:W4:Y:S01]  /*2190*/  LDSM.16.M88.4 R16, [R211+0x6080] ;  /* 0x00608000d310783b */ /* 0x0005220000000200 */
[----:B------:R-:W-:Y:S01]  /*21a0*/  IMAD R0, R29, 0x20, R27 ;  /* 0x000000201d007824 */ /* 0x000fe200078e021b */
[----:B------:R-:W-:-:S02]  /*21b0*/  IADD3 R220, R213, 0x800, RZ ;  /* 0x00000800d5dc7810 */ /* 0x000fc40007ffe0ff */
[----:B------:R2:W1:Y:S01]  /*21c0*/  LDSM.16.M88.4 R12, [R211+0x7080] ;  /* 0x00708000d30c783b */ /* 0x0004620000000200 */
[----:B------:R-:W-:Y:S01]  /*21d0*/  IMAD.IADD R0, R3, 0x1, R0 ;  /* 0x0000000103007824 */ /* 0x000fe200078e0200 */
[----:B------:R-:W-:Y:S02]  /*21e0*/  SHF.R.S32.HI R3, RZ, 0x1f, R50 ;  /* 0x0000001fff037819 */ /* 0x000fe40000011432 */
[----:B------:R2:W1:Y:S04]  /*21f0*/  LDSM.16.M88.4 R32, [R208+0x4480] ;  /* 0x00448000d020783b */ /* 0x0004680000000200 */
        /* <DEDUP_REMOVED lines=12> */
[----:B--2---:R-:W-:-:S05]  /*22c0*/  IMAD.WIDE R6, R50, 0x2, R24 ;  /* 0x0000000232067825 */ /* 0x004fca00078e0218 */
[----:B------:R2:W-:Y:S01]  /*22d0*/  LDGSTS.E.BYPASS.LTC128B.128 [R222+0x2480], [R6.64], !P0 ;  /* 0x0248000006de7fae */ /* 0x0005e2000c101d46 */
[----:B------:R-:W-:Y:S01]  /*22e0*/  ISETP.LT.OR P0, PT, R5, 0x1, P1 ;  /* 0x000000010500780c */ /* 0x000fe20000f01670 */
[----:B--2---:R-:W-:-:S12]  /*22f0*/  IMAD.WIDE R6, R49, 0x2, R24 ;  /* 0x0000000231067825 */ /* 0x004fd800078e0218 */
[----:B------:R2:W-:Y:S01]  /*2300*/  LDGSTS.E.BYPASS.LTC128B.128 [R222+0x3080], [R6.64], !P0 ;  /* 0x0308000006de7fae */ /* 0x0005e2000c101d46 */
[----:B------:R-:W-:Y:S02]  /*2310*/  ISETP.GT.AND P0, PT, R48, 0x3f, PT ;  /* 0x0000003f3000780c */ /* 0x000fe40003f04270 */
[----:B--2---:R-:W-:-:S11]  /*2320*/  SHF.R.S32.HI R6, RZ, 0x1f, R226 ;  /* 0x0000001fff067819 */ /* 0x004fd600000114e2 */
[----:B------:R-:W-:Y:S05]  /*2330*/  @P0 BRA `(.L_x_289) ;  /* 0x000001f000000947 */ /* 0x000fea0003800000 */
[----:B-1-34-:R-:W-:Y:S05]  /*2340*/  BRA.DIV ~URZ, `(.L_x_290) ;  /* 0x000132327f007947 */ /* 0x01afea000b800000 */
[----:B------:R1:W2:Y:S04]  /*2350*/  SHFL.IDX PT, R6, R28, 0x1, 0x1c1f ;  /* 0x003c1f001c067f89 */ /* 0x0002a800000e0000 */
[----:B------:R1:W3:Y:S02]  /*2360*/  SHFL.IDX PT, R2, R30, 0x1, 0x1c1f ;  /* 0x003c1f001e027f89 */ /* 0x0002e400000e0000 */
.L_x_384:
[----:B------:R-:W4:Y:S04]  /*2370*/  LDL R31, [R1+0x40] ;  /* 0x00004000011f7983 */ /* 0x000f280000100800 */
[----:B------:R-:W5:Y:S01]  /*2380*/  LDL R29, [R1+0x3c] ;  /* 0x00003c00011d7983 */ /* 0x000f620000100800 */
[C---:B------:R-:W-:Y:S02]  /*2390*/  IADD3 R3, R226.reuse, 0x20, RZ ;  /* 0x00000020e2037810 */ /* 0x040fe40007ffe0ff */
[----:B-1----:R-:W-:-:S02]  /*23a0*/  IADD3 R30, R226, 0x20, RZ ;  /* 0x00000020e21e7810 */ /* 0x002fc40007ffe0ff */
[----:B------:R-:W-:Y:S02]  /*23b0*/  SHF.R.S32.HI R3, RZ, 0x1f, R3 ;  /* 0x0000001fff037819 */ /* 0x000fe40000011403 */
[C---:B------:R-:W-:Y:S02]  /*23c0*/  IADD3 R7, R226.reuse, 0x40, RZ ;  /* 0x00000040e2077810 */ /* 0x040fe40007ffe0ff */
[----:B------:R-:W-:Y:S02]  /*23d0*/  LEA.HI R3, R3, R30, RZ, 0x3 ;  /* 0x0000001e03037211 */ /* 0x000fe400078f18ff */
[C---:B------:R-:W-:Y:S02]  /*23e0*/  IADD3 R28, R226.reuse, 0x40, RZ ;  /* 0x00000040e21c7810 */ /* 0x040fe40007ffe0ff */
[----:B------:R-:W-:Y:S02]  /*23f0*/  SHF.R.S32.HI R7, RZ, 0x1f, R7 ;  /* 0x0000001fff077819 */ /* 0x000fe40000011407 */
[----:B---3--:R-:W-:-:S02]  /*2400*/  LEA R26, P0, R226, R2, 0x1 ;  /* 0x00000002e21a7211 */ /* 0x008fc400078008ff */
[----:B------:R-:W-:Y:S02]  /*2410*/  SHF.R.S32.HI R24, RZ, 0x1f, R226 ;  /* 0x0000001fff187819 */ /* 0x000fe400000114e2 */
[----:B------:R-:W-:Y:S02]  /*2420*/  LOP3.LUT R3, R3, 0xfffffff8, RZ, 0xc0, !PT ;  /* 0xfffffff803037812 */ /* 0x000fe400078ec0ff */
[----:B------:R-:W-:Y:S02]  /*2430*/  LEA.HI R7, R7, R28, RZ, 0x3 ;  /* 0x0000001c07077211 */ /* 0x000fe400078f18ff */
[----:B--2---:R-:W-:Y:S02]  /*2440*/  LEA.HI.X R27, R226, R6, R24, 0x1, P0 ;  /* 0x00000006e21b7211 */ /* 0x004fe400000f0c18 */
[----:B------:R-:W-:Y:S02]  /*2450*/  LEA R24, P0, R3, R2, 0x1 ;  /* 0x0000000203187211 */ /* 0x000fe400078008ff */
[----:B------:R-:W-:-:S02]  /*2460*/  LOP3.LUT R7, R7, 0xfffffff8, RZ, 0xc0, !PT ;  /* 0xfffffff807077812 */ /* 0x000fc400078ec0ff */
        /* <DEDUP_REMOVED lines=12> */
.L_x_289:
[----:B-1-34-:R-:W-:Y:S05]  /*2530*/  BSYNC B0 ;  /* 0x0000000000007941 */ /* 0x01afea0003800000 */
.L_x_288:
        /* <DEDUP_REMOVED lines=19> */
[C---:B------:R-:W-:Y:S01]  /*2670*/  HMMA.16816.F32.BF16 R92, R16.reuse, R38, RZ ;  /* 0x00000026105c723c */ /* 0x040fe200000418ff */
[----:B------:R-:W-:Y:S07]  /*2680*/  LDSM.16.M88.4 R36, [R208+0x4880] ;  /* 0x00488000d024783b */ /* 0x000fee0000000200 */
[----:B------:R-:W-:Y:S01]  /*2690*/  HMMA.16816.F32.BF16 R100, R16, R34, RZ ;  /* 0x000000221064723c */ /* 0x000fe200000418ff */
[----:B------:R-:W-:Y:S04]  /*26a0*/  LDSM.16.M88.4 R32, [R208+0x4c80] ;  /* 0x004c8000d020783b */ /* 0x000fe80000000200 */
[----:B------:R-:W-:Y:S03]  /*26b0*/  LDSM.16.M88.4 R16, [R208+0x5080] ;  /* 0x00508000d010783b */ /* 0x000fe60000000200 */
[C---:B------:R-:W-:Y:S01]  /*26c0*/  HMMA.16816.F32.BF16 R116, R8.reuse, R64, R56 ;  /* 0x000000400874723c */ /* 0x040fe20000041838 */
[----:B------:R-:W-:Y:S07]  /*26d0*/  LDSM.16.M88.4 R56, [R213+0x1000] ;  /* 0x00100000d538783b */ /* 0x000fee0000000200 */
[C---:B------:R-:W-:Y:S08]  /*26e0*/  HMMA.16816.F32.BF16 R112, R8.reuse, R76, R48 ;  /* 0x0000004c0870723c */ /* 0x040ff00000041830 */
        /* <DEDUP_REMOVED lines=33> */
[----:B------:R-:W-:Y:S01]  /*2900*/  HMMA.16816.F32.BF16 R116, R24, R56, R112 ;  /* 0x000000381874723c */ /* 0x000fe20000041870 */
[----:B--2---:R-:W-:-:S07]  /*2910*/  ISETP.GT.AND P0, PT, R124, R250, PT ;  /* 0x000000fa7c00720c */ /* 0x004fce0003f04270 */
[C---:B----4-:R-:W-:Y:S08]  /*2920*/  HMMA.16816.F32.BF16 R72, R24.reuse, R60, R88 ;  /* 0x0000003c1848723c */ /* 0x050ff00000041858 */
[C---:B------:R-:W-:Y:S08]  /*2930*/  HMMA.16816.F32.BF16 R68, R24.reuse, R62, R104 ;  /* 0x0000003e1844723c */ /* 0x040ff00000041868 */
[C---:B------:R-:W-:Y:S08]  /*2940*/  HMMA.16816.F32.BF16 R112, R24.reuse, R58, R96 ;  /* 0x0000003a1870723c */ /* 0x040ff00000041860 */
[C---:B-----5:R-:W-:Y:S08]  /*2950*/  HMMA.16816.F32.BF16 R120, R24.reuse, R64, R108 ;  /* 0x000000401878723c */ /* 0x060ff0000004186c */
[----:B------:R-:W-:Y:S01]  /*2960*/  HMMA.16816.F32.BF16 R108, R24, R66, R84 ;  /* 0x00000042186c723c */ /* 0x000fe20000041854 */
[----:B------:R-:W-:Y:S07]  /*2970*/  LDSM.16.M88.4 R24, [R213+0x2000] ;  /* 0x00200000d518783b */ /* 0x000fee0000000200 */
[C---:B------:R-:W-:Y:S08]  /*2980*/  HMMA.16816.F32.BF16 R104, R28.reuse, R60, R80 ;  /* 0x0000003c1c68723c */ /* 0x040ff00000041850 */
[C---:B------:R-:W-:Y:S01]  /*2990*/  HMMA.16816.F32.BF16 R96, R28.reuse, R56, R36 ;  /* 0x000000381c60723c */ /* 0x040fe20000041824 */
[----:B------:R-:W-:Y:S07]  /*29a0*/  LDSM.16.M88.4 R36, [R213+0x1800] ;  /* 0x00180000d524783b */ /* 0x000fee0000000200 */
[C---:B------:R-:W-:Y:S08]  /*29b0*/  HMMA.16816.F32.BF16 R100, R28.reuse, R62, R76 ;  /* 0x0000003e1c64723c */ /* 0x040ff0000004184c */
        /* <DEDUP_REMOVED lines=8> */
[C---:B------:R-:W-:Y:S08]  /*2a40*/  HMMA.16816.F32.BF16 R76, R16.reuse, R54, R68 ;  /* 0x00000036104c723c */ /* 0x040ff00000041844 */
[C---:B------:R-:W-:Y:S08]  /*2a50*/  HMMA.16816.F32.BF16 R72, R16.reuse, R48, R116 ;  /* 0x000000301048723c */ /* 0x040ff00000041874 */
[C---:B------:R-:W-:Y:S08]  /*2a60*/  HMMA.16816.F32.BF16 R68, R16.reuse, R50, R112 ;  /* 0x000000321044723c */ /* 0x040ff00000041870 */
[C---:B------:R-:W-:Y:S08]  /*2a70*/  HMMA.16816.F32.BF16 R64, R16.reuse, R44, R120 ;  /* 0x0000002c1040723c */ /* 0x040ff00000041878 */
[----:B------:R-:W-:Y:S08]  /*2a80*/  HMMA.16816.F32.BF16 R60, R16, R46, R108 ;  /* 0x0000002e103c723c */ /* 0x000ff0000004186c */
[C---:B---3--:R-:W-:Y:S08]  /*2a90*/  HMMA.16816.F32.BF16 R56, R20.reuse, R52, R104 ;  /* 0x000000341438723c */ /* 0x048ff00000041868 */
[C---:B------:R-:W-:Y:S08]  /*2aa0*/  HMMA.16816.F32.BF16 R28, R20.reuse, R48, R96 ;  /* 0x00000030141c723c */ /* 0x040ff00000041860 */
[C---:B------:R-:W-:Y:S08]  /*2ab0*/  HMMA.16816.F32.BF16 R52, R20.reuse, R54, R100 ;  /* 0x000000361434723c */ /* 0x040ff00000041864 */
[C---:B------:R-:W-:Y:S08]  /*2ac0*/  HMMA.16816.F32.BF16 R48, R20.reuse, R50, R92 ;  /* 0x000000321430723c */ /* 0x040ff0000004185c */
[C---:B------:R-:W-:Y:S08]  /*2ad0*/  HMMA.16816.F32.BF16 R16, R20.reuse, R44, R88 ;  /* 0x0000002c1410723c */ /* 0x040ff00000041858 */
[----:B------:R-:W-:Y:S08]  /*2ae0*/  HMMA.16816.F32.BF16 R20, R20, R46, R84 ;  /* 0x0000002e1414723c */ /* 0x000ff00000041854 */
[C---:B--2---:R-:W-:Y:S08]  /*2af0*/  HMMA.16816.F32.BF16 R80, R8.reuse, R36, R80 ;  /* 0x000000240850723c */ /* 0x044ff00000041850 */
[----:B------:R-:W-:Y:S08]  /*2b00*/  HMMA.16816.F32.BF16 R76, R8, R38, R76 ;  /* 0x00000026084c723c */ /* 0x000ff0000004184c */
[C---:B----4-:R-:W-:Y:S08]  /*2b10*/  HMMA.16816.F32.BF16 R56, R12.reuse, R36, R56 ;  /* 0x000000240c38723c */ /* 0x050ff00000041838 */
[C---:B------:R-:W-:Y:S08]  /*2b20*/  HMMA.16816.F32.BF16 R52, R12.reuse, R38, R52 ;  /* 0x000000260c34723c */ /* 0x040ff00000041834 */
[-C--:B------:R-:W-:Y:S08]  /*2b30*/  HMMA.16816.F32.BF16 R44, R12, R32.reuse, R28 ;  /* 0x000000200c2c723c */ /* 0x080ff0000004181c */
[C---:B------:R-:W-:Y:S08]  /*2b40*/  HMMA.16816.F32.BF16 R72, R8.reuse, R32, R72 ;  /* 0x000000200848723c */ /* 0x040ff00000041848 */
[C---:B------:R-:W-:Y:S08]  /*2b50*/  HMMA.16816.F32.BF16 R68, R8.reuse, R34, R68 ;  /* 0x000000220844723c */ /* 0x040ff00000041844 */
[C---:B------:R-:W-:Y:S08]  /*2b60*/  HMMA.16816.F32.BF16 R64, R8.reuse, R24, R64 ;  /* 0x000000180840723c */ /* 0x040ff00000041840 */
[----:B------:R-:W-:Y:S08]  /*2b70*/  HMMA.16816.F32.BF16 R60, R8, R26, R60 ;  /* 0x0000001a083c723c */ /* 0x000ff0000004183c */
[C---:B------:R-:W-:Y:S08]  /*2b80*/  HMMA.16816.F32.BF16 R48, R12.reuse, R34, R48 ;  /* 0x000000220c30723c */ /* 0x040ff00000041830 */
[C---:B------:R-:W-:Y:S08]  /*2b90*/  HMMA.16816.F32.BF16 R36, R12.reuse, R24, R16 ;  /* 0x000000180c24723c */ /* 0x040ff00000041810 */
[----:B------:R-:W-:Y:S01]  /*2ba0*/  HMMA.16816.F32.BF16 R28, R12, R26, R20 ;  /* 0x0000001a0c1c723c */ /* 0x000fe20000041814 */
[----:B------:R-:W-:Y:S06]  /*2bb0*/  BAR.SYNC.DEFER_BLOCKING 0x0 ;  /* 0x0000000000007b1d */ /* 0x000fec0000010000 */
[----:B------:R-:W-:Y:S05]  /*2bc0*/  @!P0 BRA `(.L_x_291) ;  /* 0x0000065000008947 */ /* 0x000fea0003800000 */
[----:B------:R-:W2:Y:S04]  /*2bd0*/  LDL R3, [R1+0x28] ;  /* 0x0000280001037983 */ /* 0x000ea80000100800 */
[----:B------:R-:W3:Y:S04]  /*2be0*/  LDL.64 R128, [R1+0x30] ;  /* 0x0000300001807983 */ /* 0x000ee80000100a00 */
[----:B------:R-:W4:Y:S04]  /*2bf0*/  LDL R6, [R1+0x40] ;  /* 0x0000400001067983 */ /* 0x000f280000100800 */
[----:B------:R-:W5:Y:S04]  /*2c00*/  LDL R7, [R1+0x38] ;  /* 0x0000380001077983 */ /* 0x000f680000100800 */
[----:B------:R-:W1:Y:S04]  /*2c10*/  S2R R5, SR_TID.X ;  /* 0x0000000000057919 */ /* 0x000e680000002100 */
[----:B------:R-:W5:Y:S01]  /*2c20*/  LDL R127, [R1+0x3c] ;  /* 0x00003c00017f7983 */ /* 0x000f620000100800 */
[----:B-1----:R-:W-:-:S04]  /*2c30*/  SHF.R.S32.HI R2, RZ, 0x1f, R5 ;  /* 0x0000001fff027819 */ /* 0x002fc80000011405 */
[----:B------:R-:W-:Y:S01]  /*2c40*/  LEA.HI R2, R2, R5, RZ, 0x2 ;  /* 0x0000000502027211 */ /* 0x000fe200078f10ff */
[----:B------:R-:W-:-:S03]  /*2c50*/  IMAD.MOV.U32 R5, RZ, RZ, c[0x0][0x2b8] ;  /* 0x0000ae00ff057624 */ /* 0x000fc600078e00ff */
[----:B------:R-:W-:Y:S02]  /*2c60*/  SHF.R.S32.HI R2, RZ, 0x2, R2 ;  /* 0x00000002ff027819 */ /* 0x000fe40000011402 */
[----:B------:R-:W-:-:S03]  /*2c70*/  ISETP.NE.AND P2, PT, R5, 0x1, PT ;  /* 0x000000010500780c */ /* 0x000fc60003f45270 */
[----:B------:R-:W-:-:S05]  /*2c80*/  IMAD R2, R41, 0x20, R2 ;  /* 0x0000002029027824 */ /* 0x000fca00078e0202 */
[C---:B------:R-:W-:Y:S01]  /*2c90*/  ISETP.GT.AND P1, PT, R2.reuse, 0x2f, PT ;  /* 0x0000002f0200780c */ /* 0x040fe20003f24270 */
[----:B------:R-:W-:Y:S01]  /*2ca0*/  IMAD.MOV.U32 R223, RZ, RZ, RZ ;  /* 0x000000ffffdf7224 */ /* 0x000fe200078e00ff */
[----:B--2---:R-:W-:-:S04]  /*2cb0*/  IADD3 R3, R2, R43, R3 ;  /* 0x0000002b02037210 */ /* 0x004fc80007ffe003 */
[----:B------:R-:W-:-:S05]  /*2cc0*/  IADD3 R3, R3, -0x30, RZ ;  /* 0xffffffd003037810 */ /* 0x000fca0007ffe0ff */
[----:B------:R-:W-:-:S04]  /*2cd0*/  @P2 IMAD.HI.U32 R5, R3, c[0x0][0x2bc], RZ ;  /* 0x0000af0003052a27 */ /* 0x000fc800078e00ff */
[----:B------:R-:W-:Y:S01]  /*2ce0*/  IMAD.MOV.U32 R2, RZ, RZ, R3 ;  /* 0x000000ffff027224 */ /* 0x000fe200078e0003 */
[----:B------:R-:W-:-:S04]  /*2cf0*/  @P2 SHF.R.U32.HI R2, RZ, c[0x0][0x2c0], R5 ;  /* 0x0000b000ff022a19 */ /* 0x000fc80000011605 */
[----:B---3--:R-:W-:Y:S01]  /*2d00*/  @!P1 IADD3 R5, P0, R2, R128, RZ ;  /* 0x0000008002059210 */ /* 0x008fe20007f1e0ff */
[----:B----4-:R-:W-:-:S03]  /*2d10*/  IMAD.MOV.U32 R132, RZ, RZ, R6 ;  /* 0x000000ffff847224 */ /* 0x010fc600078e0006 */
[----:B-----5:R-:W-:Y:S02]  /*2d20*/  @!P1 LEA.HI.X.SX32 R7, R2, R7, 0x1, P0 ;  /* 0x0000000702079211 */ /* 0x020fe400000f0eff */
[----:B------:R-:W-:-:S04]  /*2d30*/  @!P1 LEA R6, P0, R5, c[0x0][0x2a0], 0x2 ;  /* 0x0000a80005069a11 */ /* 0x000fc800078010ff */
[----:B------:R-:W-:-:S05]  /*2d40*/  @!P1 LEA.HI.X R7, R5, c[0x0][0x2a4], R7, 0x2, P0 ;  /* 0x0000a90005079a11 */ /* 0x000fca00000f1407 */
[----:B------:R-:W2:Y:S01]  /*2d50*/  @!P1 LDG.E R223, [R6.64] ;  /* 0x0000000606df9981 */ /* 0x000ea2000c1e1900 */
[----:B------:R-:W-:-:S03]  /*2d60*/  IMAD.MOV.U32 R129, RZ, RZ, R127 ;  /* 0x000000ffff817224 */ /* 0x000fc600078e007f */
[----:B------:R-:W1:Y:S01]  /*2d70*/  S2R R127, SR_CTAID.Y ;  /* 0x00000000007f7919 */ /* 0x000e620000002600 */
[----:B------:R-:W-:-:S03]  /*2d80*/  IMAD.MOV R2, RZ, RZ, -R2 ;  /* 0x000000ffff027224 */ /* 0x000fc600078e0a02 */
[----:B------:R-:W3:Y:S01]  /*2d90*/  S2R R128, SR_CTAID.Y ;  /* 0x0000000000807919 */ /* 0x000ee20000002600 */
[----:B------:R-:W-:-:S05]  /*2da0*/  IMAD R225, R2, c[0x0][0x2b8], R3 ;  /* 0x0000ae0002e17a24 */ /* 0x000fca00078e0203 */
[----:B------:R-:W-:-:S05]  /*2db0*/  SHF.R.S32.HI R2, RZ, 0x1f, R225 ;  /* 0x0000001fff027819 */ /* 0x000fca00000114e1 */
[----:B------:R-:W-:Y:S02]  /*2dc0*/  IMAD R5, R2, c[0x0][0x1e0], RZ ;  /* 0x0000780002057a24 */ /* 0x000fe400078e02ff */
[----:B------:R-:W-:-:S04]  /*2dd0*/  IMAD.WIDE.U32 R2, R225, c[0x0][0x1e0], RZ ;  /* 0x00007800e1027a25 */ /* 0x000fc800078e00ff */
[----:B------:R-:W-:Y:S01]  /*2de0*/  IMAD R5, R225, c[0x0][0x1e4], R5 ;  /* 0x00007900e1057a24 */ /* 0x000fe200078e0205 */
[----:B-1----:R-:W-:-:S03]  /*2df0*/  SHF.R.S32.HI R127, RZ, 0x1f, R127 ;  /* 0x0000001fff7f7819 */ /* 0x002fc6000001147f */
[----:B------:R-:W-:Y:S02]  /*2e00*/  IMAD.IADD R3, R3, 0x1, R5 ;  /* 0x0000000103037824 */ /* 0x000fe400078e0205 */
[----:B------:R-:W-:Y:S02]  /*2e10*/  IMAD R127, R127, c[0x0][0x1e8], RZ ;  /* 0x00007a007f7f7a24 */ /* 0x000fe400078e02ff */
[----:B---3--:R-:W-:-:S04]  /*2e20*/  IMAD.WIDE.U32 R130, R128, c[0x0][0x1e8], RZ ;  /* 0x00007a0080827a25 */ /* 0x008fc800078e00ff */
[----:B------:R-:W-:-:S04]  /*2e30*/  IMAD R127, R128, c[0x0][0x1ec], R127 ;  /* 0x00007b00807f7a24 */ /* 0x000fc800078e027f */
[----:B------:R-:W-:Y:S01]  /*2e40*/  IMAD.IADD R127, R131, 0x1, R127 ;  /* 0x00000001837f7824 */ /* 0x000fe200078e027f */
[C---:B------:R-:W-:Y:S02]  /*2e50*/  IADD3 R128, R226.reuse, 0x40, RZ ;  /* 0x00000040e2807810 */ /* 0x040fe40007ffe0ff */
[C---:B------:R-:W-:Y:S01]  /*2e60*/  IADD3 R131, R226.reuse, 0x20, RZ ;  /* 0x00000020e2837810 */ /* 0x040fe20007ffe0ff */
[----:B------:R-:W-:Y:S01]  /*2e70*/  BSSY B0, `(.L_x_292) ;  /* 0x000002a000007945 */ /* 0x000fe20003800000 */
[C---:B------:R-:W-:Y:S02]  /*2e80*/  IADD3 R9, R226.reuse, 0x40, RZ ;  /* 0x00000040e2097810 */ /* 0x040fe40007ffe0ff */
[----:B------:R-:W-:Y:S02]  /*2e90*/  IADD3 R8, R226, 0x20, RZ ;  /* 0x00000020e2087810 */ /* 0x000fe40007ffe0ff */
[----:B------:R-:W-:Y:S02]  /*2ea0*/  ISETP.GE.AND P1, PT, R9, c[0x0][0x1d4], PT ;  /* 0x0000750009007a0c */ /* 0x000fe40003f26270 */
[----:B------:R-:W-:-:S02]  /*2eb0*/  ISETP.GE.AND P2, PT, R8, c[0x0][0x1d4], PT ;  /* 0x0000750008007a0c */ /* 0x000fc40003f46270 */
[----:B------:R-:W-:Y:S02]  /*2ec0*/  ISETP.GE.AND P3, PT, R226, c[0x0][0x1d4], PT ;  /* 0x00007500e2007a0c */ /* 0x000fe40003f66270 */
[----:B------:R-:W-:Y:S02]  /*2ed0*/  SHF.R.S32.HI R133, RZ, 0x1f, R226 ;  /* 0x0000001fff857819 */ /* 0x000fe400000114e2 */
[----:B--2---:R-:W-:Y:S01]  /*2ee0*/  SHF.R.S32.HI R5, RZ, 0x1f, R223 ;  /* 0x0000001fff057819 */ /* 0x004fe200000114df */
[----:B------:R-:W-:-:S04]  /*2ef0*/  IMAD.WIDE.U32 R2, R223, c[0x0][0x1f0], R2 ;  /* 0x00007c00df027a25 */ /* 0x000fc800078e0002 */
[----:B------:R-:W-:Y:S01]  /*2f00*/  IMAD R5, R5, c[0x0][0x1f0], RZ ;  /* 0x00007c0005057a24 */ /* 0x000fe200078e02ff */
[----:B------:R-:W-:-:S03]  /*2f10*/  IADD3 R2, P0, R130, R2, RZ ;  /* 0x0000000282027210 */ /* 0x000fc60007f1e0ff */
[----:B------:R-:W-:-:S05]  /*2f20*/  IMAD R5, R223, c[0x0][0x1f4], R5 ;  /* 0x00007d00df057a24 */ /* 0x000fca00078e0205 */
[----:B------:R-:W-:Y:S02]  /*2f30*/  IADD3.X R3, R127, R3, R5, P0, !PT ;  /* 0x000000037f037210 */ /* 0x000fe400007fe405 */
[----:B------:R-:W1:Y:S01]  /*2f40*/  S2R R127, SR_TID.X ;  /* 0x00000000007f7919 */ /* 0x000e620000002100 */
[----:B------:R-:W-:-:S04]  /*2f50*/  LEA R10, P0, R2, c[0x0][0x1c8], 0x1 ;  /* 0x00007200020a7a11 */ /* 0x000fc800078008ff */
[----:B------:R-:W-:Y:S02]  /*2f60*/  LEA.HI.X R5, R2, c[0x0][0x1cc], R3, 0x1, P0 ;  /* 0x0000730002057a11 */ /* 0x000fe400000f0c03 */
[----:B-1----:R-:W-:-:S04]  /*2f70*/  SHF.R.S32.HI R11, RZ, 0x1f, R127 ;  /* 0x0000001fff0b7819 */ /* 0x002fc8000001147f */
[----:B------:R-:W-:-:S04]  /*2f80*/  LEA.HI R11, R11, R127, RZ, 0x2 ;  /* 0x0000007f0b0b7211 */ /* 0x000fc800078f10ff */
[----:B------:R-:W-:-:S04]  /*2f90*/  SHF.R.S32.HI R11, RZ, 0x2, R11 ;  /* 0x00000002ff0b7819 */ /* 0x000fc8000001140b */
[----:B------:R-:W-:-:S04]  /*2fa0*/  IADD3 R11, -R11, 0x30, RZ ;  /* 0x000000300b0b7810 */ /* 0x000fc80007ffe1ff */
[----:B------:R-:W-:Y:S02]  /*2fb0*/  ISETP.GE.AND P0, PT, R11, 0x1, PT ;  /* 0x000000010b00780c */ /* 0x000fe40003f06270 */
[C---:B------:R-:W-:Y:S02]  /*2fc0*/  IADD3 R127, R226.reuse, 0x40, RZ ;  /* 0x00000040e27f7810 */ /* 0x040fe40007ffe0ff */
[----:B------:R-:W-:Y:S02]  /*2fd0*/  IADD3 R130, R226, 0x20, RZ ;  /* 0x00000020e2827810 */ /* 0x000fe40007ffe0ff */
[----:B------:R-:W-:Y:S02]  /*2fe0*/  SHF.R.S32.HI R127, RZ, 0x1f, R127 ;  /* 0x0000001fff7f7819 */ /* 0x000fe4000001147f */
[----:B------:R-:W-:Y:S01]  /*2ff0*/  SHF.R.S32.HI R130, RZ, 0x1f, R130 ;  /* 0x0000001fff827819 */ /* 0x000fe20000011482 */
[----:B------:R1:W2:Y:S01]  /*3000*/  SHFL.IDX PT, R2, R10, RZ, 0x1c1f ;  /* 0x001c1fff0a027589 */ /* 0x0002a200000e0000 */
[----:B------:R-:W-:-:S02]  /*3010*/  LEA.HI R127, R127, R128, RZ, 0x3 ;  /* 0x000000807f7f7211 */ /* 0x000fc400078f18ff */
[----:B------:R-:W-:Y:S01]  /*3020*/  LEA.HI R130, R130, R131, RZ, 0x3 ;  /* 0x0000008382827211 */ /* 0x000fe200078f18ff */
[----:B------:R1:W3:Y:S01]  /*3030*/  SHFL.IDX PT, R3, R5, RZ, 0x1c1f ;  /* 0x001c1fff05037589 */ /* 0x0002e200000e0000 */
[----:B------:R-:W-:Y:S02]  /*3040*/  LOP3.LUT R127, R127, 0xfffffff8, RZ, 0xc0, !PT ;  /* 0xfffffff87f7f7812 */ /* 0x000fe400078ec0ff */
[----:B------:R-:W-:Y:S01]  /*3050*/  LOP3.LUT R130, R130, 0xfffffff8, RZ, 0xc0, !PT ;  /* 0xfffffff882827812 */ /* 0x000fe200078ec0ff */
[----:B------:R-:W-:Y:S05]  /*3060*/  @!P0 BRA `(.L_x_293) ;  /* 0x000000a000008947 */ /* 0x000fea0003800000 */
[----:B--2---:R-:W-:-:S04]  /*3070*/  LEA R8, P0, R226, R2, 0x1 ;  /* 0x00000002e2087211 */ /* 0x004fc800078008ff */
[----:B---3--:R-:W-:Y:S02]  /*3080*/  LEA.HI.X R9, R226, R3, R133, 0x1, P0 ;  /* 0x00000003e2097211 */ /* 0x008fe400000f0c85 */
[----:B------:R-:W-:-:S03]  /*3090*/  LEA R6, P0, R130, R2, 0x1 ;  /* 0x0000000282067211 */ /* 0x000fc600078008ff */
[----:B------:R-:W-:Y:S01]  /*30a0*/  @!PT LDS RZ, [RZ] ;  /* 0x00000000fffff984 */ /* 0x000fe20000000800 */
[----:B------:R2:W-:Y:S01]  /*30b0*/  LDGSTS.E.BYPASS.LTC128B.128 [R222+0x3c80], [R8.64], !P3 ;  /* 0x03c8000008de7fae */ /* 0x0005e2000d901d46 */
[----:B------:R-:W-:Y:S02]  /*30c0*/  LEA.HI.X R7, R130, R3, R132, 0x1, P0 ;  /* 0x0000000382077211 */ /* 0x000fe400000f0c84 */
[----:B------:R-:W-:-:S03]  /*30d0*/  LEA R2, P0, R127, R2, 0x1 ;  /* 0x000000027f027211 */ /* 0x000fc600078008ff */
[----:B------:R2:W-:Y:S01]  /*30e0*/  LDGSTS.E.BYPASS.LTC128B.128 [R222+0x4880], [R6.64], !P2 ;  /* 0x0488000006de7fae */ /* 0x0005e2000d101d46 */
[----:B------:R-:W-:-:S05]  /*30f0*/  LEA.HI.X R3, R127, R3, R129, 0x1, P0 ;  /* 0x000000037f037211 */ /* 0x000fca00000f0c81 */
[----:B------:R2:W-:Y:S04]  /*3100*/  LDGSTS.E.BYPASS.LTC128B.128 [R222+0x5480], [R2.64], !P1 ;  /* 0x0548000002de7fae */ /* 0x0005e8000c901d46 */
.L_x_293:
[----:B------:R-:W-:Y:S05]  /*3110*/  BSYNC B0 ;  /* 0x0000000000007941 */ /* 0x000fea0003800000 */
.L_x_292:
[----:B------:R-:W-:Y:S01]  /*3120*/  ISETP.GE.AND P0, PT, R11, 0x21, PT ;  /* 0x000000210b00780c */ /* 0x000fe20003f06270 */
[----:B--23--:R2:W3:Y:S01]  /*3130*/  SHFL.IDX PT, R3, R5, 0x1, 0x1c1f ;  /* 0x003c1f0005037f89 */ /* 0x00c4e200000e0000 */
[----:B------:R-:W-:Y:S03]  /*3140*/  BSSY B0, `(.L_x_291) ;  /* 0x000000d000007945 */ /* 0x000fe60003800000 */
[----:B------:R2:W4:Y:S08]  /*3150*/  SHFL.IDX PT, R2, R10, 0x1, 0x1c1f ;  /* 0x003c1f000a027f89 */ /* 0x00053000000e0000 */
[----:B------:R-:W-:Y:S05]  /*3160*/  @!P0 BRA `(.L_x_294) ;  /* 0x000000a000008947 */ /* 0x000fea0003800000 */
[----:B----4-:R-:W-:-:S04]  /*3170*/  LEA R8, P0, R226, R2, 0x1 ;  /* 0x00000002e2087211 */ /* 0x010fc800078008ff */
        /* <DEDUP_REMOVED lines=9> */
.L_x_294:
[----:B------:R-:W-:Y:S05]  /*3210*/  BSYNC B0 ;  /* 0x0000000000007941 */ /* 0x000fea0003800000 */
.L_x_291:
[----:B---3--:R-:W3:Y:S01]  /*3220*/  S2R R6, SR_TID.X ;  /* 0x0000000000067919 */ /* 0x008ee20000002100 */
[----:B----4-:R-:W-:Y:S01]  /*3230*/  FMUL.FTZ R2, R48, c[0x0][0x320] ;  /* 0x0000c80030027a20 */ /* 0x010fe20000410000 */
[----:B-12---:R-:W-:Y:S01]  /*3240*/  SHF.R.S32.HI R5, RZ, 0x1f, R125 ;  /* 0x0000001fff057819 */ /* 0x006fe2000001147d */
[----:B------:R-:W-:Y:S01]  /*3250*/  FMUL.FTZ R3, R52, c[0x0][0x320] ;  /* 0x0000c80034037a20 */ /* 0x000fe20000410000 */
[----:B------:R-:W-:Y:S01]  /*3260*/  MOV R252, c[0x0][0x2c4] ;  /* 0x0000b10000fc7a02 */ /* 0x000fe20000000f00 */
[----:B------:R1:W2:Y:S01]  /*3270*/  MUFU.TANH R23, R2 ;  /* 0x0000000200177308 */ /* 0x0002a20000002400 */
[----:B------:R-:W-:Y:S01]  /*3280*/  LEA.HI R5, R5, R125, RZ, 0x2 ;  /* 0x0000007d05057211 */ /* 0x000fe200078f10ff */
[----:B------:R-:W-:Y:S01]  /*3290*/  IMAD.MOV.U32 R251, RZ, RZ, c[0x0][0x32c] ;  /* 0x0000cb00fffb7624 */ /* 0x000fe200078e00ff */
[----:B------:R-:W-:Y:S01]  /*32a0*/  ISETP.NE.AND P0, PT, R252, 0x1, PT ;  /* 0x00000001fc00780c */ /* 0x000fe20003f05270 */
[----:B------:R-:W-:Y:S01]  /*32b0*/  ULDC UR4, c[0x0][0x324] ;  /* 0x0000c90000047ab9 */ /* 0x000fe20000000800 */
[----:B------:R-:W0:Y:S01]  /*32c0*/  LDGDEPBAR ;  /* 0x00000000000079af */ /* 0x000e220000000000 */
[----:B------:R-:W-:-:S02]  /*32d0*/  ULOP3.LUT UR4, URZ, UR4, URZ, 0x33, !UPT ;  /* 0x000000043f047292 */ /* 0x000fc4000f8e333f */
[----:B------:R4:W2:Y:S01]  /*32e0*/  MUFU.TANH R17, R3 ;  /* 0x0000000300117308 */ /* 0x0008a20000002400 */
[----:B-1----:R-:W-:-:S07]  /*32f0*/  FMUL.FTZ R2, R56, c[0x0][0x320] ;  /* 0x0000c80038027a20 */ /* 0x002fce0000410000 */
[----:B------:R1:W1:Y:S01]  /*3300*/  MUFU.TANH R22, R2 ;  /* 0x0000000200167308 */ /* 0x0002620000002400 */
[----:B----4-:R-:W-:-:S07]  /*3310*/  FMUL.FTZ R3, R53, c[0x0][0x320] ;  /* 0x0000c80035037a20 */ /* 0x010fce0000410000 */
[----:B------:R4:W2:Y:S01]  /*3320*/  MUFU.TANH R15, R3 ;  /* 0x00000003000f7308 */ /* 0x0008a20000002400 */
[----:B-1----:R-:W-:-:S07]  /*3330*/  FMUL.FTZ R2, R57, c[0x0][0x320] ;  /* 0x0000c80039027a20 */ /* 0x002fce0000410000 */
[----:B------:R1:W1:Y:S01]  /*3340*/  MUFU.TANH R20, R2 ;  /* 0x0000000200147308 */ /* 0x0002620000002400 */
[----:B----4-:R-:W-:-:S04]  /*3350*/  LEA.HI R3, R41, R41, RZ, 0x1 ;  /* 0x0000002929037211 */ /* 0x010fc800078f08ff */
[C---:B------:R-:W-:Y:S02]  /*3360*/  SHF.L.U32 R8, R3.reuse, 0x5, RZ ;  /* 0x0000000503087819 */ /* 0x040fe400000006ff */
[----:B------:R-:W-:Y:S02]  /*3370*/  LOP3.LUT R3, R3, 0x1ffffffe, RZ, 0xc0, !PT ;  /* 0x1ffffffe03037812 */ /* 0x000fe400078ec0ff */
[----:B-1----:R-:W-:-:S05]  /*3380*/  LOP3.LUT R2, R126, 0xffffffe0, RZ, 0xc0, !PT ;  /* 0xffffffe07e027812 */ /* 0x002fca00078ec0ff */
[----:B---3--:R-:W-:Y:S01]  /*3390*/  IMAD.IADD R2, R6, 0x1, -R2 ;  /* 0x0000000106027824 */ /* 0x008fe200078e0a02 */
[----:B------:R-:W-:-:S04]  /*33a0*/  LOP3.LUT R6, R5, 0xffffffc, RZ, 0xc0, !PT ;  /* 0x0ffffffc05067812 */ /* 0x000fc800078ec0ff */
[----:B------:R-:W-:Y:S01]  /*33b0*/  SHF.R.S32.HI R7, RZ, 0x1f, R2 ;  /* 0x0000001fff077819 */ /* 0x000fe20000011402 */
[----:B------:R-:W-:-:S03]  /*33c0*/  IMAD.IADD R9, R125, 0x1, -R6 ;  /* 0x000000017d097824 */ /* 0x000fc600078e0a06 */
[----:B------:R-:W-:Y:S01]  /*33d0*/  LEA.HI R5, R7, R2, RZ, 0x2 ;  /* 0x0000000207057211 */ /* 0x000fe200078f10ff */
[----:B------:R-:W-:-:S03]  /*33e0*/  FMUL.FTZ R7, R44, c[0x0][0x320] ;  /* 0x0000c8002c077a20 */ /* 0x000fc60000410000 */
[----:B------:R-:W-:Y:S01]  /*33f0*/  LEA.HI.SX32 R6, R5, R172, 0x1e ;  /* 0x000000ac05067211 */ /* 0x000fe200078ff2ff */
[----:B------:R1:W3:Y:S04]  /*3400*/  MUFU.TANH R14, R7 ;  /* 0x00000007000e7308 */ /* 0x0002e80000002400 */
[----:B------:R-:W-:Y:S01]  /*3410*/  IMAD R9, R9, 0x10, R6 ;  /* 0x0000001009097824 */ /* 0x000fe200078e0206 */
[----:B------:R-:W-:-:S05]  /*3420*/  LOP3.LUT R6, R8, 0xffffffc0, RZ, 0xc0, !PT ;  /* 0xffffffc008067812 */ /* 0x000fca00078ec0ff */
[----:B------:R-:W-:Y:S02]  /*3430*/  IMAD.IADD R6, R6, 0x1, R9 ;  /* 0x0000000106067824 */ /* 0x000fe400078e0209 */
[----:B-1----:R-:W-:Y:S02]  /*3440*/  IMAD.IADD R7, R41, 0x1, -R3 ;  /* 0x0000000129077824 */ /* 0x002fe400078e0a03 */
[----:B------:R-:W-:Y:S02]  /*3450*/  FMUL.FTZ R3, R45, c[0x0][0x320] ;  /* 0x0000c8002d037a20 */ /* 0x000fe40000410000 */
[----:B------:R-:W-:Y:S02]  /*3460*/  IMAD R10, R7, 0x8, R6 ;  /* 0x00000008070a7824 */ /* 0x000fe400078e0206 */
[----:B------:R1:W4:Y:S02]  /*3470*/  MUFU.TANH R13, R3 ;  /* 0x00000003000d7308 */ /* 0x0003240000002400 */
[----:B------:R-:W-:Y:S01]  /*3480*/  @P0 IMAD.HI.U32 R6, R10, c[0x0][0x2c8], RZ ;  /* 0x0000b2000a060a27 */ /* 0x000fe200078e00ff */
[----:B------:R-:W-:Y:S01]  /*3490*/  MOV R9, R10 ;  /* 0x0000000a00097202 */ /* 0x000fe20000000f00 */
[----:B------:R5:W-:Y:S03]  /*34a0*/  STL [R1+0x20], R10 ;  /* 0x0000200a01007387 */ /* 0x000be60000100800 */
[----:B------:R-:W-:Y:S01]  /*34b0*/  @P0 SHF.R.U32.HI R9, RZ, c[0x0][0x2cc], R6 ;  /* 0x0000b300ff090a19 */ /* 0x000fe20000011606 */
[----:B------:R-:W-:Y:S01]  /*34c0*/  FMUL.FTZ R6, R37, c[0x0][0x320] ;  /* 0x0000c80025067a20 */ /* 0x000fe20000410000 */
[----:B------:R-:W-:Y:S01]  /*34d0*/  ISETP.GE.AND P0, PT, R251, 0x1, PT ;  /* 0x00000001fb00780c */ /* 0x000fe20003f06270 */
[----:B-1----:R-:W-:-:S04]  /*34e0*/  FMUL.FTZ R3, R49, c[0x0][0x320] ;  /* 0x0000c80031037a20 */ /* 0x002fc80000410000 */
[----:B------:R1:W1:Y:S08]  /*34f0*/  MUFU.TANH R12, R3 ;  /* 0x00000003000c7308 */ /* 0x0002700000002400 */
[----:B-----5:R-:W2:Y:S01]  /*3500*/  MUFU.TANH R10, R6 ;  /* 0x00000006000a7308 */ /* 0x020ea20000002400 */
[----:B-1----:R-:W-:-:S07]  /*3510*/  FMUL.FTZ R3, R36, c[0x0][0x320] ;  /* 0x0000c80024037a20 */ /* 0x002fce0000410000 */
[----:B------:R1:W1:Y:S02]  /*3520*/  MUFU.TANH R11, R3 ;  /* 0x00000003000b7308 */ /* 0x0002640000002400 */
[----:B-1----:R-:W-:Y:S02]  /*3530*/  LOP3.LUT R3, R5, 0x7ffffffc, RZ, 0xc0, !PT ;  /* 0x7ffffffc05037812 */ /* 0x002fe400078ec0ff */
[----:B------:R-:W1:Y:S03]  /*3540*/  SHFL.IDX PT, R5, R9, RZ, 0x1c1f ;  /* 0x001c1fff09057589 */ /* 0x000e6600000e0000 */
[----:B------:R-:W-:Y:S02]  /*3550*/  IMAD.IADD R3, R2, 0x1, -R3 ;  /* 0x0000000102037824 */ /* 0x000fe400078e0a03 */
[----:B------:R-:W-:Y:S02]  /*3560*/  FMUL.FTZ R2, R28, c[0x0][0x320] ;  /* 0x0000c8001c027a20 */ /* 0x000fe40000410000 */
[----:B------:R-:W-:-:S02]  /*3570*/  IMAD.SHL.U32 R21, R3, 0x2, RZ ;  /* 0x0000000203157824 */ /* 0x000fc400078e00ff */
[----:B------:R5:W1:Y:S01]  /*3580*/  MUFU.TANH R8, R2 ;  /* 0x0000000200087308 */ /* 0x000a620000002400 */
[----:B------:R-:W-:Y:S02]  /*3590*/  FMUL.FTZ R3, R29, c[0x0][0x320] ;  /* 0x0000c8001d037a20 */ /* 0x000fe40000410000 */
[C---:B------:R-:W-:Y:S01]  /*35a0*/  IADD3 R18, -R21.reuse, R229, R40 ;  /* 0x000000e515127210 */ /* 0x040fe20007ffe128 */
[----:B------:R2:W-:Y:S04]  /*35b0*/  STL [R1+0x4], R21 ;  /* 0x0000041501007387 */ /* 0x0005e80000100800 */
[----:B------:R1:W1:Y:S01]  /*35c0*/  MUFU.TANH R7, R3 ;  /* 0x0000000300077308 */ /* 0x0002620000002400 */
[----:B-----5:R-:W-:-:S04]  /*35d0*/  IADD3 R2, -R21, 0x1, R42 ;  /* 0x0000000115027810 */ /* 0x020fc80007ffe12a */
[----:B------:R-:W-:-:S04]  /*35e0*/  IADD3 R2, R2, -R230, RZ ;  /* 0x800000e602027210 */ /* 0x000fc80007ffe0ff */
[C---:B------:R-:W-:Y:S02]  /*35f0*/  IADD3 R16, R2.reuse, c[0x0][0x328], RZ ;  /* 0x0000ca0002107a10 */ /* 0x040fe40007ffe0ff */
[----:B------:R-:W-:Y:S02]  /*3600*/  IADD3 R19, R2, UR4, RZ ;  /* 0x0000000402137c10 */ /* 0x000fe4000fffe0ff */
[-C--:B-1----:R-:W-:Y:S01]  /*3610*/  IADD3 R3, R16, R5.reuse, RZ ;  /* 0x0000000510037210 */ /* 0x082fe20007ffe0ff */
[----:B--2---:R-:W-:Y:S01]  /*3620*/  IMAD.IADD R21, R40, 0x1, -R21 ;  /* 0x0000000128157824 */ /* 0x004fe200078e0a15 */
[----:B------:R-:W-:Y:S02]  /*3630*/  IADD3 R2, R19, R5, RZ ;  /* 0x0000000513027210 */ /* 0x000fe40007ffe0ff */
[----:B------:R-:W-:Y:S01]  /*3640*/  IMNMX R3, R3, R18, PT ;  /* 0x0000001203037217 */ /* 0x000fe20003800200 */
[----:B------:R-:W-:Y:S05]  /*3650*/  @!P0 BRA `(.L_x_295) ;  /* 0x0000014000008947 */ /* 0x000fea0003800000 */
[----:B---34-:R-:W-:Y:S01]  /*3660*/  IADD3 R5, -R230, R229, R5 ;  /* 0x000000e5e6057210 */ /* 0x018fe20007ffe105 */
[----:B------:R-:W-:Y:S03]  /*3670*/  BSSY B0, `(.L_x_296) ;  /* 0x000000e000007945 */ /* 0x000fe60003800000 */
        /* <DEDUP_REMOVED lines=9> */
.L_x_297:
[----:B------:R-:W-:-:S04]  /*3710*/  MOV R6, 0x1 ;  /* 0x0000000100067802 */ /* 0x000fc80000000f00 */
[----:B------:R-:W-:-:S13]  /*3720*/  ISETP.NE.AND P0, PT, R6, c[0x0][0x32c], PT ;  /* 0x0000cb0006007a0c */ /* 0x000fda0003f05270 */
[----:B------:R-:W-:-:S05]  /*3730*/  @P0 IMAD.HI.U32 R6, R5, c[0x0][0x330], RZ ;  /* 0x0000cc0005060a27 */ /* 0x000fca00078e00ff */
[----:B------:R-:W-:Y:S02]  /*3740*/  @P0 SHF.R.U32.HI R5, RZ, c[0x0][0x334], R6 ;  /* 0x0000cd00ff050a19 */ /* 0x000fe40000011606 */
.L_x_298:
[----:B------:R-:W-:Y:S05]  /*3750*/  BSYNC B0 ;  /* 0x0000000000007941 */ /* 0x000fea0003800000 */
.L_x_296:
[----:B------:R-:W-:-:S05]  /*3760*/  IMAD R5, R5, c[0x0][0x32c], R21 ;  /* 0x0000cb0005057a24 */ /* 0x000fca00078e0215 */
[----:B------:R-:W-:Y:S02]  /*3770*/  IADD3 R6, R5, c[0x0][0x32c], RZ ;  /* 0x0000cb0005067a10 */ /* 0x000fe40007ffe0ff */
[----:B------:R-:W-:Y:S02]  /*3780*/  IMNMX R2, R2, R5, !PT ;  /* 0x0000000502027217 */ /* 0x000fe40007800200 */
[----:B------:R-:W-:Y:S02]  /*3790*/  IMNMX R3, R3, R6, PT ;  /* 0x0000000603037217 */ /* 0x000fe40003800200 */
.L_x_295:
        /* <DEDUP_REMOVED lines=11> */
[----:B------:R-:W-:Y:S02]  /*3850*/  ISETP.LT.OR P0, PT, R3, 0x9, P0 ;  /* 0x000000090300780c */ /* 0x000fe40000701670 */
        /* <DEDUP_REMOVED lines=46> */
[----:B------:R-:W-:Y:S02]  /*3b40*/  ISETP.GE.AND P0, PT, R251, 0x1, PT ;  /* 0x00000001fb00780c */ /* 0x000fe40003f06270 */
        /* <DEDUP_REMOVED lines=25> */
[----:B--234-:R-:W-:Y:S01]  /*3ce0*/  IADD3 R5, -R230, R229, R5 ;  /* 0x000000e5e6057210 */ /* 0x01cfe20007ffe105 */
        /* <DEDUP_REMOVED lines=10> */
.L_x_301:
[----:B------:R-:W-:-:S04]  /*3d90*/  MOV R6, 0x1 ;  /* 0x0000000100067802 */ /* 0x000fc80000000f00 */
[----:B------:R-:W-:-:S13]  /*3da0*/  ISETP.NE.AND P0, PT, R6, c[0x0][0x32c], PT ;  /* 0x0000cb0006007a0c */ /* 0x000fda0003f05270 */
[----:B------:R-:W-:-:S05]  /*3db0*/  @P0 IMAD.HI.U32 R6, R5, c[0x0][0x330], RZ ;  /* 0x0000cc0005060a27 */ /* 0x000fca00078e00ff */
[----:B------:R-:W-:Y:S02]  /*3dc0*/  @P0 SHF.R.U32.HI R5, RZ, c[0x0][0x334], R6 ;  /* 0x0000cd00ff050a19 */ /* 0x000fe40000011606 */
.L_x_302:
[----:B------:R-:W-:Y:S05]  /*3dd0*/  BSYNC B0 ;  /* 0x0000000000007941 */ /* 0x000fea0003800000 */
.L_x_300:
[----:B------:R-:W-:-:S05]  /*3de0*/  IMAD R5, R5, c[0x0][0x32c], R21 ;  /* 0x0000cb0005057a24 */ /* 0x000fca00078e0215 */
[----:B------:R-:W-:Y:S02]  /*3df0*/  IADD3 R6, R5, c[0x0][0x32c], RZ ;  /* 0x0000cb0005067a10 */ /* 0x000fe40007ffe0ff */
[----:B------:R-:W-:Y:S02]  /*3e00*/  IMNMX R2, R2, R5, !PT ;  /* 0x0000000502027217 */ /* 0x000fe40007800200 */
[----:B------:R-:W-:Y:S02]  /*3e10*/  IMNMX R3, R3, R6, PT ;  /* 0x0000000603037217 */ /* 0x000fe40003800200 */
.L_x_299:
        /* <DEDUP_REMOVED lines=83> */
.L_x_305:
[----:B------:R-:W-:-:S04]  /*4350*/  MOV R6, 0x1 ;  /* 0x0000000100067802 */ /* 0x000fc80000000f00 */
[----:B------:R-:W-:-:S13]  /*4360*/  ISETP.NE.AND P0, PT, R6, c[0x0][0x32c], PT ;  /* 0x0000cb0006007a0c */ /* 0x000fda0003f05270 */
[----:B------:R-:W-:-:S05]  /*4370*/  @P0 IMAD.HI.U32 R6, R5, c[0x0][0x330], RZ ;  /* 0x0000cc0005060a27 */ /* 0x000fca00078e00ff */
[----:B------:R-:W-:Y:S02]  /*4380*/  @P0 SHF.R.U32.HI R5, RZ, c[0x0][0x334], R6 ;  /* 0x0000cd00ff050a19 */ /* 0x000fe40000011606 */
.L_x_306:
[----:B------:R-:W-:Y:S05]  /*4390*/  BSYNC B0 ;  /* 0x0000000000007941 */ /* 0x000fea0003800000 */
.L_x_304:
[----:B------:R-:W-:-:S05]  /*43a0*/  IMAD R5, R5, c[0x0][0x32c], R21 ;  /* 0x0000cb0005057a24 */ /* 0x000fca00078e0215 */
[----:B------:R-:W-:Y:S02]  /*43b0*/  IADD3 R6, R5, c[0x0][0x32c], RZ ;  /* 0x0000cb0005067a10 */ /* 0x000fe40007ffe0ff */
[----:B------:R-:W-:Y:S02]  /*43c0*/  IMNMX R2, R2, R5, !PT ;  /* 0x0000000502027217 */ /* 0x000fe40007800200 */
[----:B------:R-:W-:Y:S02]  /*43d0*/  IMNMX R3, R3, R6, PT ;  /* 0x0000000603037217 */ /* 0x000fe40003800200 */
.L_x_303:
        /* <DEDUP_REMOVED lines=83> */
.L_x_309:
[----:B------:R-:W-:-:S04]  /*4910*/  MOV R6, 0x1 ;  /* 0x0000000100067802 */ /* 0x000fc80000000f00 */
[----:B------:R-:W-:-:S13]  /*4920*/  ISETP.NE.AND P0, PT, R6, c[0x0][0x32c], PT ;  /* 0x0000cb0006007a0c */ /* 0x000fda0003f05270 */
[----:B------:R-:W-:-:S05]  /*4930*/  @P0 IMAD.HI.U32 R6, R5, c[0x0][0x330], RZ ;  /* 0x0000cc0005060a27 */ /* 0x000fca00078e00ff */
[----:B------:R-:W-:Y:S02]  /*4940*/  @P0 SHF.R.U32.HI R5, RZ, c[0x0][0x334], R6 ;  /* 0x0000cd00ff050a19 */ /* 0x000fe40000011606 */
.L_x_310:
[----:B------:R-:W-:Y:S05]  /*4950*/  BSYNC B0 ;  /* 0x0000000000007941 */ /* 0x000fea0003800000 */
.L_x_308:
[----:B------:R-:W-:-:S05]  /*4960*/  IMAD R5, R5, c[0x0][0x32c], R21 ;  /* 0x0000cb0005057a24 */ /* 0x000fca00078e0215 */
[----:B------:R-:W-:Y:S02]  /*4970*/  IADD3 R6, R5, c[0x0][0x32c], RZ ;  /* 0x0000cb0005067a10 */ /* 0x000fe40007ffe0ff */
[----:B------:R-:W-:Y:S02]  /*4980*/  IMNMX R2, R2, R5, !PT ;  /* 0x0000000502027217 */ /* 0x000fe40007800200 */
[----:B------:R-:W-:Y:S02]  /*4990*/  IMNMX R3, R3, R6, PT ;  /* 0x0000000603037217 */ /* 0x000fe40003800200 */
.L_x_307:
        /* <DEDUP_REMOVED lines=29> */
[----:B------:R-:W-:Y:S02]  /*4b70*/  FMNMX.FTZ R106, R114, R106, !PT ;  /* 0x0000006a726a7209 */ /* 0x000fe40007810000 */
[----:B------:R-:W-:Y:S02]  /*4b80*/  FSEL R85, R13, -INF , !P0 ;  /* 0xff8000000d557808 */ /* 0x000fe40004000000 */
[----:B------:R-:W-:Y:S02]  /*4b90*/  ISETP.NE.AND P0, PT, R26, RZ, PT ;  /* 0x000000ff1a00720c */ /* 0x000fe40003f05270 */
[----:B------:R-:W-:-:S02]  /*4ba0*/  FMNMX.FTZ R106, R113, R106, !PT ;  /* 0x0000006a716a7209 */ /* 0x000fc40007810000 */
[----:B------:R-:W-:Y:S02]  /*4bb0*/  ISETP.GT.AND P0, PT, R2, 0x10, !P0 ;  /* 0x000000100200780c */ /* 0x000fe40004704270 */
[----:B------:R-:W-:Y:S02]  /*4bc0*/  FMNMX.FTZ R106, R122, R106, !PT ;  /* 0x0000006a7a6a7209 */ /* 0x000fe40007810000 */
[----:B------:R-:W-:Y:S02]  /*4bd0*/  ISETP.LT.OR P0, PT, R3, 0x11, P0 ;  /* 0x000000110300780c */ /* 0x000fe40000701670 */
[----:B------:R-:W-:Y:S02]  /*4be0*/  IADD3 R224, R224, -0x2, RZ ;  /* 0xfffffffee0e07810 */ /* 0x000fe40007ffe0ff */
[----:B------:R-:W-:Y:S02]  /*4bf0*/  FSEL R92, R11, -INF , !P0 ;  /* 0xff8000000b5c7808 */ /* 0x000fe40004000000 */
[----:B------:R-:W-:-:S02]  /*4c00*/  ISETP.GT.AND P0, PT, R2, 0x11, !P6 ;  /* 0x000000110200780c */ /* 0x000fc40007704270 */
[----:B------:R-:W-:Y:S02]  /*4c10*/  ISETP.NE.AND P6, PT, R24, RZ, PT ;  /* 0x000000ff1800720c */ /* 0x000fe40003fc5270 */
[----:B------:R-:W-:-:S04]  /*4c20*/  ISETP.LT.OR P0, PT, R3, 0x12, P0 ;  /* 0x000000120300780c */ /* 0x000fc80000701670 */
[----:B------:R-:W-:Y:S02]  /*4c30*/  FSEL R87, R20, -INF , !P0 ;  /* 0xff80000014577808 */ /* 0x000fe40004000000 */
[----:B------:R-:W-:Y:S02]  /*4c40*/  ISETP.GT.AND P0, PT, R2, 0x18, !P5 ;  /* 0x000000180200780c */ /* 0x000fe40006f04270 */
[----:B------:R-:W-:Y:S02]  /*4c50*/  ISETP.NE.AND P5, PT, R25, RZ, PT ;  /* 0x000000ff1900720c */ /* 0x000fe40003fa5270 */
[----:B------:R-:W-:Y:S01]  /*4c60*/  ISETP.LT.OR P0, PT, R3, 0x19, P0 ;  /* 0x000000190300780c */ /* 0x000fe20000701670 */
[----:B------:R-:W-:Y:S03]  /*4c70*/  LDSM.16.MT88.4 R24, [R209+0x2480] ;  /* 0x00248000d118783b */ /* 0x000fe60000004200 */
[----:B------:R-:W-:-:S02]  /*4c80*/  FSEL R94, R7, -INF , !P0 ;  /* 0xff800000075e7808 */ /* 0x000fc40004000000 */
[----:B------:R-:W-:-:S04]  /*4c90*/  ISETP.GT.AND P0, PT, R2, 0x19, !P4 ;  /* 0x000000190200780c */ /* 0x000fc80006704270 */
[----:B------:R-:W-:-:S04]  /*4ca0*/  ISETP.LT.OR P0, PT, R3, 0x1a, P0 ;  /* 0x0000001a0300780c */ /* 0x000fc80000701670 */
[----:B------:R-:W-:Y:S02]  /*4cb0*/  FSEL R93, R22, -INF , !P0 ;  /* 0xff800000165d7808 */ /* 0x000fe40004000000 */
[----:B------:R-:W-:Y:S01]  /*4cc0*/  ISETP.GT.AND P0, PT, R2, 0x20, !P3 ;  /* 0x000000200200780c */ /* 0x000fe20005f04270 */
[----:B------:R-:W-:Y:S03]  /*4cd0*/  LDSM.16.MT88.4 R20, [R210+0x1880] ;  /* 0x00188000d214783b */ /* 0x000fe60000004200 */
[----:B------:R-:W-:-:S04]  /*4ce0*/  ISETP.LT.OR P0, PT, R3, 0x21, P0 ;  /* 0x000000210300780c */ /* 0x000fc80000701670 */
[----:B------:R-:W-:Y:S02]  /*4cf0*/  FSEL R173, R17, -INF , !P0 ;  /* 0xff80000011ad7808 */ /* 0x000fe40004000000 */
[----:B------:R-:W-:Y:S01]  /*4d00*/  ISETP.GT.AND P0, PT, R2, 0x21, !P2 ;  /* 0x000000210200780c */ /* 0x000fe20005704270 */
[----:B------:R-:W-:Y:S03]  /*4d10*/  LDSM.16.MT88.4 R16, [R209+0x1880] ;  /* 0x00188000d110783b */ /* 0x000fe60000004200 */
[----:B------:R-:W-:-:S04]  /*4d20*/  ISETP.LT.OR P0, PT, R3, 0x22, P0 ;  /* 0x000000220300780c */ /* 0x000fc80000701670 */
[----:B------:R-:W-:Y:S02]  /*4d30*/  FSEL R174, R15, -INF , !P0 ;  /* 0xff8000000fae7808 */ /* 0x000fe40004000000 */
[----:B------:R-:W-:-:S04]  /*4d40*/  ISETP.GT.AND P0, PT, R2, 0x28, !P1 ;  /* 0x000000280200780c */ /* 0x000fc80004f04270 */
[----:B------:R-:W-:-:S04]  /*4d50*/  ISETP.LT.OR P0, PT, R3, 0x29, P0 ;  /* 0x000000290300780c */ /* 0x000fc80000701670 */
[----:B------:R-:W-:Y:S02]  /*4d60*/  FSEL R175, R9, -INF , !P0 ;  /* 0xff80000009af7808 */ /* 0x000fe40004000000 */
[----:B------:R-:W-:-:S04]  /*4d70*/  ISETP.GT.AND P0, PT, R2, RZ, !P5 ;  /* 0x000000ff0200720c */ /* 0x000fc80006f04270 */
[----:B------:R-:W-:-:S04]  /*4d80*/  ISETP.LT.OR P0, PT, R3, 0x1, P0 ;  /* 0x000000010300780c */ /* 0x000fc80000701670 */
[----:B------:R-:W-:Y:S02]  /*4d90*/  FSEL R14, R12, -INF , !P0 ;  /* 0xff8000000c0e7808 */ /* 0x000fe40004000000 */
[----:B------:R-:W-:Y:S02]  /*4da0*/  ISETP.GT.AND P0, PT, R2, 0x29, !P6 ;  /* 0x000000290200780c */ /* 0x000fe40007704270 */
[----:B------:R-:W1:Y:S01]  /*4db0*/  SHFL.BFLY PT, R2, R106, 0x2, 0x1f ;  /* 0x0c401f006a027f89 */ /* 0x000e6200000e0000 */
[----:B------:R-:W-:Y:S02]  /*4dc0*/  ISETP.NE.AND P6, PT, R252, 0x1, PT ;  /* 0x00000001fc00780c */ /* 0x000fe40003fc5270 */
[----:B------:R-:W-:-:S04]  /*4dd0*/  ISETP.LT.OR P0, PT, R3, 0x2a, P0 ;  /* 0x0000002a0300780c */ /* 0x000fc80000701670 */
[----:B------:R-:W-:Y:S02]  /*4de0*/  FSEL R15, R8, -INF , !P0 ;  /* 0xff800000080f7808 */ /* 0x000fe40004000000 */
[----:B-1----:R-:W-:-:S05]  /*4df0*/  FMNMX.FTZ R106, R106, R2, !PT ;  /* 0x000000026a6a7209 */ /* 0x002fca0007810000 */
[----:B------:R-:W1:Y:S02]  /*4e00*/  SHFL.BFLY PT, R2, R106, 0x1, 0x1f ;  /* 0x0c201f006a027f89 */ /* 0x000e6400000e0000 */
[----:B-1----:R-:W-:Y:S02]  /*4e10*/  FMNMX.FTZ R106, R106, R2, !PT ;  /* 0x000000026a6a7209 */ /* 0x002fe40007810000 */
[----:B------:R-:W-:Y:S02]  /*4e20*/  FMNMX.FTZ R2, R30, R31, !PT ;  /* 0x0000001f1e027209 */ /* 0x000fe40007810000 */
[C---:B------:R-:W-:Y:S01]  /*4e30*/  FSETP.NEU.FTZ.AND P0, PT, R106.reuse, -INF , PT ;  /* 0xff8000006a00780b */ /* 0x040fe20003f1d000 */
[----:B------:R-:W-:Y:S01]  /*4e40*/  FMUL.FTZ R3, R106, c[0x0][0x2d0] ;  /* 0x0000b4006a037a20 */ /* 0x000fe20000410000 */
[----:B------:R-:W-:-:S04]  /*4e50*/  FMNMX.FTZ R2, R32, R2, !PT ;  /* 0x0000000220027209 */ /* 0x000fc80007810000 */
[----:B------:R-:W-:Y:S02]  /*4e60*/  FMNMX.FTZ R2, R33, R2, !PT ;  /* 0x0000000221027209 */ /* 0x000fe40007810000 */
[----:B------:R-:W-:Y:S02]  /*4e70*/  FSEL R3, R3, RZ, P0 ;  /* 0x000000ff03037208 */ /* 0x000fe40000000000 */
[----:B------:R-:W-:-:S04]  /*4e80*/  FMNMX.FTZ R2, R41, R2, !PT ;  /* 0x0000000229027209 */ /* 0x000fc80007810000 */
[----:B------:R-:W-:-:S04]  /*4e90*/  FMNMX.FTZ R2, R42, R2, !PT ;  /* 0x000000022a027209 */ /* 0x000fc80007810000 */
[----:B------:R-:W-:-:S04]  /*4ea0*/  FMNMX.FTZ R2, R43, R2, !PT ;  /* 0x000000022b027209 */ /* 0x000fc80007810000 */
[----:B------:R-:W-:-:S04]  /*4eb0*/  FMNMX.FTZ R2, R44, R2, !PT ;  /* 0x000000022c027209 */ /* 0x000fc80007810000 */
[----:B------:R-:W-:-:S04]  /*4ec0*/  FMNMX.FTZ R2, R107, R2, !PT ;  /* 0x000000026b027209 */ /* 0x000fc80007810000 */
[----:B------:R-:W-:-:S04]  /*4ed0*/  FMNMX.FTZ R2, R115, R2, !PT ;  /* 0x0000000273027209 */ /* 0x000fc80007810000 */
[----:B------:R-:W-:-:S04]  /*4ee0*/  FMNMX.FTZ R2, R121, R2, !PT ;  /* 0x0000000279027209 */ /* 0x000fc80007810000 */
[----:B------:R-:W-:-:S05]  /*4ef0*/  FMNMX.FTZ R2, R120, R2, !PT ;  /* 0x0000000278027209 */ /* 0x000fca0007810000 */
[----:B------:R-:W1:Y:S02]  /*4f00*/  SHFL.BFLY PT, R5, R2, 0x2, 0x1f ;  /* 0x0c401f0002057f89 */ /* 0x000e6400000e0000 */
        /* <DEDUP_REMOVED lines=16> */
[----:B------:R-:W-:-:S03]  /*5010*/  FMNMX.FTZ R5, R192, R5, !PT ;  /* 0x00000005c0057209 */ /* 0x000fc60007810000 */
[--C-:B------:R-:W-:Y:S02]  /*5020*/  FFMA.FTZ R0, R31, c[0x0][0x2d0], -R2.reuse ;  /* 0x0000b4001f007a23 */ /* 0x100fe40000010802 */
[----:B------:R-:W1:Y:S02]  /*5030*/  SHFL.BFLY PT, R6, R5, 0x2, 0x1f ;  /* 0x0c401f0005067f89 */ /* 0x000e6400000e0000 */
[----:B------:R2:W-:Y:S02]  /*5040*/  MUFU.EX2 R233, R0 ;  /* 0x0000000000e97308 */ /* 0x0005e40000000800 */
[----:B--2---:R-:W-:-:S06]  /*5050*/  FFMA.FTZ R0, R32, c[0x0][0x2d0], -R2 ;  /* 0x0000b40020007a23 */ /* 0x004fcc0000010802 */
[----:B------:R2:W-:Y:S01]  /*5060*/  MUFU.EX2 R236, R0 ;  /* 0x0000000000ec7308 */ /* 0x0005e20000000800 */
[----:B-1----:R-:W-:-:S05]  /*5070*/  FMNMX.FTZ R5, R5, R6, !PT ;  /* 0x0000000605057209 */ /* 0x002fca0007810000 */
[----:B------:R-:W1:Y:S01]  /*5080*/  SHFL.BFLY PT, R104, R5, 0x1, 0x1f ;  /* 0x0c201f0005687f89 */ /* 0x000e6200000e0000 */
[----:B--2---:R-:W-:-:S04]  /*5090*/  FFMA.FTZ R0, R33, c[0x0][0x2d0], -R2 ;  /* 0x0000b40021007a23 */ /* 0x004fc80000010802 */
[----:B------:R2:W3:Y:S01]  /*50a0*/  MUFU.EX2 R237, R0 ;  /* 0x0000000000ed7308 */ /* 0x0004e20000000800 */
[----:B-1----:R-:W-:Y:S02]  /*50b0*/  FMNMX.FTZ R104, R5, R104, !PT ;  /* 0x0000006805687209 */ /* 0x002fe40007810000 */
[----:B------:R-:W-:Y:S02]  /*50c0*/  FMNMX.FTZ R5, R14, R84, !PT ;  /* 0x000000540e057209 */ /* 0x000fe40007810000 */
[----:B------:R-:W-:Y:S01]  /*50d0*/  FSETP.NEU.FTZ.AND P0, PT, R104, -INF , PT ;  /* 0xff8000006800780b */ /* 0x000fe20003f1d000 */
[----:B--2---:R-:W-:Y:S01]  /*50e0*/  FFMA.FTZ R0, R45, c[0x0][0x2d0], -R3 ;  /* 0x0000b4002d007a23 */ /* 0x004fe20000010803 */
[----:B------:R-:W-:Y:S01]  /*50f0*/  FMNMX.FTZ R5, R86, R5, !PT ;  /* 0x0000000556057209 */ /* 0x000fe20007810000 */
[----:B------:R-:W-:Y:S01]  /*5100*/  FMUL.FTZ R13, R104, c[0x0][0x2d0] ;  /* 0x0000b400680d7a20 */ /* 0x000fe20000410000 */
[----:B---3--:R-:W-:Y:S01]  /*5110*/  F2FP.BF16.PACK_AB R11, R237, R236 ;  /* 0x000000eced0b723e */ /* 0x008fe200000010ff */
[----:B------:R1:W-:Y:S01]  /*5120*/  MUFU.EX2 R241, R0 ;  /* 0x0000000000f17308 */ /* 0x0003e20000000800 */
[----:B------:R-:W-:-:S02]  /*5130*/  FMNMX.FTZ R5, R85, R5, !PT ;  /* 0x0000000555057209 */ /* 0x000fc40007810000 */
[----:B------:R-:W-:Y:S02]  /*5140*/  FSEL R13, R13, RZ, P0 ;  /* 0x000000ff0d0d7208 */ /* 0x000fe40000000000 */
[----:B------:R-:W-:-:S04]  /*5150*/  FMNMX.FTZ R5, R92, R5, !PT ;  /* 0x000000055c057209 */ /* 0x000fc80007810000 */
[----:B------:R-:W-:-:S04]  /*5160*/  FMNMX.FTZ R5, R87, R5, !PT ;  /* 0x0000000557057209 */ /* 0x000fc80007810000 */
[----:B------:R-:W-:Y:S01]  /*5170*/  FMNMX.FTZ R5, R94, R5, !PT ;  /* 0x000000055e057209 */ /* 0x000fe20007810000 */
[----:B-1----:R-:W-:-:S03]  /*5180*/  FFMA.FTZ R0, R48, c[0x0][0x2d0], -R3 ;  /* 0x0000b40030007a23 */ /* 0x002fc60000010803 */
[----:B------:R-:W-:Y:S01]  /*5190*/  FMNMX.FTZ R5, R93, R5, !PT ;  /* 0x000000055d057209 */ /* 0x000fe20007810000 */
[----:B------:R1:W2:Y:S03]  /*51a0*/  MUFU.EX2 R243, R0 ;  /* 0x0000000000f37308 */ /* 0x0002a60000000800 */
[----:B------:R-:W-:-:S04]  /*51b0*/  FMNMX.FTZ R5, R173, R5, !PT ;  /* 0x00000005ad057209 */ /* 0x000fc80007810000 */
[----:B------:R-:W-:-:S04]  /*51c0*/  FMNMX.FTZ R5, R174, R5, !PT ;  /* 0x00000005ae057209 */ /* 0x000fc80007810000 */
[----:B------:R-:W-:-:S04]  /*51d0*/  FMNMX.FTZ R5, R175, R5, !PT ;  /* 0x00000005af057209 */ /* 0x000fc80007810000 */
[----:B------:R-:W-:Y:S01]  /*51e0*/  FMNMX.FTZ R5, R15, R5, !PT ;  /* 0x000000050f057209 */ /* 0x000fe20007810000 */
[----:B-1----:R-:W-:Y:S01]  /*51f0*/  FFMA.FTZ R0, R49, c[0x0][0x2d0], -R3 ;  /* 0x0000b40031007a23 */ /* 0x002fe20000010803 */
[----:B--2---:R-:W-:-:S03]  /*5200*/  F2FP.BF16.PACK_AB R4, R243, R241 ;  /* 0x000000f1f304723e */ /* 0x004fc600000010ff */
[----:B------:R-:W1:Y:S01]  /*5210*/  SHFL.BFLY PT, R6, R5, 0x2, 0x1f ;  /* 0x0c401f0005067f89 */ /* 0x000e6200000e0000 */
[----:B------:R2:W-:Y:S02]  /*5220*/  MUFU.EX2 R247, R0 ;  /* 0x0000000000f77308 */ /* 0x0005e40000000800 */
[----:B--2---:R-:W-:-:S06]  /*5230*/  FFMA.FTZ R0, R56, c[0x0][0x2d0], -R3 ;  /* 0x0000b40038007a23 */ /* 0x004fcc0000010803 */
[----:B------:R2:W3:Y:S01]  /*5240*/  MUFU.EX2 R248, R0 ;  /* 0x0000000000f87308 */ /* 0x0004e20000000800 */
[----:B-1----:R-:W-:-:S05]  /*5250*/  FMNMX.FTZ R5, R5, R6, !PT ;  /* 0x0000000605057209 */ /* 0x002fca0007810000 */
[----:B------:R-:W1:Y:S01]  /*5260*/  SHFL.BFLY PT, R100, R5, 0x1, 0x1f ;  /* 0x0c201f0005647f89 */ /* 0x000e6200000e0000 */
[----:B--2---:R-:W-:Y:S01]  /*5270*/  FFMA.FTZ R0, R41, c[0x0][0x2d0], -R2 ;  /* 0x0000b40029007a23 */ /* 0x004fe20000010802 */
[----:B---3--:R-:W-:-:S03]  /*5280*/  F2FP.BF16.PACK_AB R6, R248, R247 ;  /* 0x000000f7f806723e */ /* 0x008fc600000010ff */
[----:B------:R2:W-:Y:S01]  /*5290*/  MUFU.EX2 R235, R0 ;  /* 0x0000000000eb7308 */ /* 0x0005e20000000800 */
[----:B-1----:R-:W-:Y:S01]  /*52a0*/  FMNMX.FTZ R100, R100, R5, !PT ;  /* 0x0000000564647209 */ /* 0x002fe20007810000 */
[----:B------:R-:W-:-:S03]  /*52b0*/  FFMA.FTZ R5, R34, c[0x0][0x2d0], -R3 ;  /* 0x0000b40022057a23 */ /* 0x000fc60000010803 */
[----:B------:R-:W-:Y:S01]  /*52c0*/  FSETP.NEU.FTZ.AND P0, PT, R100, -INF , PT ;  /* 0xff8000006400780b */ /* 0x000fe20003f1d000 */
[----:B--2---:R-:W-:Y:S02]  /*52d0*/  FFMA.FTZ R0, R42, c[0x0][0x2d0], -R2 ;  /* 0x0000b4002a007a23 */ /* 0x004fe40000010802 */
[----:B------:R1:W-:Y:S01]  /*52e0*/  MUFU.EX2 R239, R5 ;  /* 0x0000000500ef7308 */ /* 0x0003e20000000800 */
[----:B------:R-:W-:-:S05]  /*52f0*/  FMUL.FTZ R12, R100, c[0x0][0x2d0] ;  /* 0x0000b400640c7a20 */ /* 0x000fca0000410000 */
[----:B------:R-:W-:Y:S02]  /*5300*/  FSEL R12, R12, RZ, P0 ;  /* 0x000000ff0c0c7208 */ /* 0x000fe40000000000 */
[----:B------:R2:W-:Y:S01]  /*5310*/  MUFU.EX2 R240, R0 ;  /* 0x0000000000f07308 */ /* 0x0005e20000000800 */
[----:B-1----:R-:W-:Y:S02]  /*5320*/  FFMA.FTZ R5, R35, c[0x0][0x2d0], -R3 ;  /* 0x0000b40023057a23 */ /* 0x002fe40000010803 */
[----:B------:R-:W-:Y:S05]  /*5330*/  LDSM.16.MT88.4 R32, [R209+0x3080] ;  /* 0x00308000d120783b */ /* 0x000fea0000004200 */
[----:B------:R1:W3:Y:S01]  /*5340*/  MUFU.EX2 R238, R5 ;  /* 0x0000000500ee7308 */ /* 0x0002e20000000800 */
[----:B--2---:R-:W-:-:S07]  /*5350*/  FFMA.FTZ R0, R43, c[0x0][0x2d0], -R2 ;  /* 0x0000b4002b007a23 */ /* 0x004fce0000010802 */
[----:B------:R2:W-:Y:S01]  /*5360*/  MUFU.EX2 R242, R0 ;  /* 0x0000000000f27308 */ /* 0x0005e20000000800 */
[----:B-1----:R-:W-:Y:S01]  /*5370*/  FFMA.FTZ R5, R37, c[0x0][0x2d0], -R3 ;  /* 0x0000b40025057a23 */ /* 0x002fe20000010803 */
[----:B---3--:R-:W-:-:S06]  /*5380*/  F2FP.BF16.PACK_AB R8, R238, R239 ;  /* 0x000000efee08723e */ /* 0x008fcc00000010ff */
[----:B------:R1:W-:Y:S01]  /*5390*/  MUFU.EX2 R244, R5 ;  /* 0x0000000500f47308 */ /* 0x0003e20000000800 */
[----:B--2---:R-:W-:-:S07]  /*53a0*/  FFMA.FTZ R0, R44, c[0x0][0x2d0], -R2 ;  /* 0x0000b4002c007a23 */ /* 0x004fce0000010802 */
[----:B------:R2:W3:Y:S01]  /*53b0*/  MUFU.EX2 R246, R0 ;  /* 0x0000000000f67308 */ /* 0x0004e20000000800 */
[----:B-1----:R-:W-:Y:S02]  /*53c0*/  FFMA.FTZ R5, R36, c[0x0][0x2d0], -R3 ;  /* 0x0000b40024057a23 */ /* 0x002fe40000010803 */
[----:B------:R-:W-:Y:S05]  /*53d0*/  LDSM.16.MT88.4 R36, [R210+0x3080] ;  /* 0x00308000d224783b */ /* 0x000fea0000004200 */
[----:B------:R1:W4:Y:S01]  /*53e0*/  MUFU.EX2 R245, R5 ;  /* 0x0000000500f57308 */ /* 0x0003220000000800 */
[----:B--2---:R-:W-:Y:S01]  /*53f0*/  FFMA.FTZ R0, R40, c[0x0][0x2d0], -R13 ;  /* 0x0000b40028007a23 */ /* 0x004fe2000001080d */
[----:B---3--:R-:W-:-:S06]  /*5400*/  F2FP.BF16.PACK_AB R7, R246, R242 ;  /* 0x000000f2f607723e */ /* 0x008fcc00000010ff */
[----:B------:R2:W-:Y:S01]  /*5410*/  MUFU.EX2 R232, R0 ;  /* 0x0000000000e87308 */ /* 0x0005e20000000800 */
[----:B-1----:R-:W-:Y:S01]  /*5420*/  FFMA.FTZ R5, R30, c[0x0][0x2d0], -R2 ;  /* 0x0000b4001e057a23 */ /* 0x002fe20000010802 */
[----:B----4-:R-:W-:Y:S01]  /*5430*/  F2FP.BF16.PACK_AB R10, R245, R244 ;  /* 0x000000f4f50a723e */ /* 0x010fe200000010ff */
[----:B------:R-:W1:Y:S05]  /*5440*/  LDSM.16.MT88.4 R28, [R210+0x2480] ;  /* 0x00248000d21c783b */ /* 0x000e6a0000004200 */
[----:B------:R-:W3:Y:S01]  /*5450*/  MUFU.EX2 R234, R5 ;  /* 0x0000000500ea7308 */ /* 0x000ee20000000800 */
[----:B--2---:R-:W-:-:S07]  /*5460*/  FFMA.FTZ R0, R95, c[0x0][0x2d0], -R13 ;  /* 0x0000b4005f007a23 */ /* 0x004fce000001080d */
[----:B------:R2:W-:Y:S01]  /*5470*/  MUFU.EX2 R227, R0 ;  /* 0x0000000000e37308 */ /* 0x0005e20000000800 */
[----:B---3--:R-:W-:Y:S02]  /*5480*/  F2FP.BF16.PACK_AB R9, R233, R234 ;  /* 0x000000eae909723e */ /* 0x008fe400000010ff */
[----:B------:R-:W-:-:S05]  /*5490*/  F2FP.BF16.PACK_AB R5, R240, R235 ;  /* 0x000000ebf005723e */ /* 0x000fca00000010ff */
[----:B------:R-:W-:Y:S01]  /*54a0*/  HMMA.16816.F32.BF16 R52, R8, R16, RZ ;  /* 0x000000100834723c */ /* 0x000fe200000418ff */
[----:B--2---:R-:W-:-:S04]  /*54b0*/  FFMA.FTZ R0, R97, c[0x0][0x2d0], -R13 ;  /* 0x0000b40061007a23 */ /* 0x004fc8000001080d */
[----:B------:R2:W-:Y:S03]  /*54c0*/  MUFU.EX2 R228, R0 ;  /* 0x0000000000e47308 */ /* 0x0005e60000000800 */
[C---:B------:R-:W-:Y:S08]  /*54d0*/  HMMA.16816.F32.BF16 R60, R8.reuse, R20, RZ ;  /* 0x00000014083c723c */ /* 0x040ff000000418ff */
[----:B-1----:R-:W-:Y:S01]  /*54e0*/  HMMA.16816.F32.BF16 R72, R8, R28, RZ ;  /* 0x0000001c0848723c */ /* 0x002fe200000418ff */
[----:B--2---:R-:W-:-:S07]  /*54f0*/  FFMA.FTZ R0, R96, c[0x0][0x2d0], -R13 ;  /* 0x0000b40060007a23 */ /* 0x004fce000001080d */
[C---:B------:R-:W-:Y:S01]  /*5500*/  HMMA.16816.F32.BF16 R76, R8.reuse, R24, RZ ;  /* 0x00000018084c723c */ /* 0x040fe200000418ff */
[----:B------:R1:W-:Y:S07]  /*5510*/  MUFU.EX2 R231, R0 ;  /* 0x0000000000e77308 */ /* 0x0003ee0000000800 */
[C---:B------:R-:W-:Y:S08]  /*5520*/  HMMA.16816.F32.BF16 R68, R8.reuse, R32, RZ ;  /* 0x000000200844723c */ /* 0x040ff000000418ff */
[----:B------:R-:W-:Y:S01]  /*5530*/  HMMA.16816.F32.BF16 R64, R8, R36, RZ ;  /* 0x000000240840723c */ /* 0x000fe200000418ff */
[----:B-1----:R-:W-:-:S04]  /*5540*/  FFMA.FTZ R0, R14, c[0x0][0x2d0], -R12 ;  /* 0x0000b4000e007a23 */ /* 0x002fc8000001080c */
[----:B------:R1:W-:Y:S03]  /*5550*/  MUFU.EX2 R103, R0 ;  /* 0x0000000000677308 */ /* 0x0003e60000000800 */
        /* <DEDUP_REMOVED lines=8> */
[----:B------:R1:W-:Y:S03]  /*55e0*/  MUFU.EX2 R207, R0 ;  /* 0x0000000000cf7308 */ /* 0x0003e60000000800 */
[----:B------:R-:W-:Y:S08]  /*55f0*/  HMMA.16816.F32.BF16 R8, R8, R38, RZ ;  /* 0x000000260808723c */ /* 0x000ff000000418ff */
        /* <DEDUP_REMOVED lines=8> */
[C---:B------:R-:W-:Y:S08]  /*5680*/  HMMA.16816.F32.BF16 R156, R4.reuse, R118, R48 ;  /* 0x00000076049c723c */ /* 0x040ff00000041830 */
[----:B------:R-:W-:Y:S01]  /*5690*/  HMMA.16816.F32.BF16 R128, R4, R108, R60 ;  /* 0x0000006c0480723c */ /* 0x000fe2000004183c */
[----:B------:R-:W-:Y:S01]  /*56a0*/  LDSM.16.MT88.4 R60, [R210+0x2c80] ;  /* 0x002c8000d23c783b */ /* 0x000fe20000004200 */
[----:B-1----:R-:W-:-:S06]  /*56b0*/  FFMA.FTZ R0, R114, c[0x0][0x2d0], -R3 ;  /* 0x0000b40072007a23 */ /* 0x002fcc0000010803 */
[C---:B------:R-:W-:Y:S01]  /*56c0*/  HMMA.16816.F32.BF16 R144, R4.reuse, R116, R76 ;  /* 0x000000740490723c */ /* 0x040fe2000004184c */
[----:B------:R1:W2:Y:S01]  /*56d0*/  MUFU.EX2 R203, R0 ;  /* 0x0000000000cb7308 */ /* 0x0002a20000000800 */
[----:B------:R-:W-:Y:S06]  /*56e0*/  LDSM.16.MT88.4 R76, [R209+0x3880] ;  /* 0x00388000d14c783b */ /* 0x000fec0000004200 */
[C---:B------:R-:W-:Y:S08]  /*56f0*/  HMMA.16816.F32.BF16 R68, R4.reuse, R160, R68 ;  /* 0x000000a00444723c */ /* 0x040ff00000041844 */
[----:B------:R-:W-:Y:S01]  /*5700*/  HMMA.16816.F32.BF16 R56, R4, R110, R56 ;  /* 0x0000006e0438723c */ /* 0x000fe20000041838 */
[--C-:B-1----:R-:W-:Y:S01]  /*5710*/  FFMA.FTZ R0, R113, c[0x0][0x2d0], -R3.reuse ;  /* 0x0000b40071007a23 */ /* 0x102fe20000010803 */
[----:B--2---:R-:W-:Y:S01]  /*5720*/  F2FP.BF16.PACK_AB R96, R203, R204 ;  /* 0x000000cccb60723e */ /* 0x004fe200000010ff */
[----:B------:R-:W-:-:S02]  /*5730*/  FFMA.FTZ R3, R122, c[0x0][0x2d0], -R3 ;  /* 0x0000b4007a037a23 */ /* 0x000fc40000010803 */
[----:B------:R1:W-:Y:S03]  /*5740*/  MUFU.EX2 R202, R0 ;  /* 0x0000000000ca7308 */ /* 0x0003e60000000800 */
[C---:B------:R-:W-:Y:S05]  /*5750*/  HMMA.16816.F32.BF16 R64, R4.reuse, R150, R44 ;  /* 0x000000960440723c */ /* 0x040fea000004182c */
[----:B------:R2:W3:Y:S03]  /*5760*/  MUFU.EX2 R198, R3 ;  /* 0x0000000300c67308 */ /* 0x0004e60000000800 */
[----:B------:R-:W-:Y:S01]  /*5770*/  HMMA.16816.F32.BF16 R80, R4, R162, R40 ;  /* 0x000000a20450723c */ /* 0x000fe20000041828 */
[----:B-1----:R-:W-:-:S07]  /*5780*/  FFMA.FTZ R0, R99, c[0x0][0x2d0], -R13 ;  /* 0x0000b40063007a23 */ /* 0x002fce000001080d */
[----:B------:R-:W-:Y:S01]  /*5790*/  HMMA.16816.F32.BF16 R48, R4, R166, R8 ;  /* 0x000000a60430723c */ /* 0x000fe20000041808 */
[----:B------:R1:W-:Y:S01]  /*57a0*/  MUFU.EX2 R197, R0 ;  /* 0x0000000000c57308 */ /* 0x0003e20000000800 */
[----:B--2---:R-:W-:-:S05]  /*57b0*/  FFMA.FTZ R3, R107, c[0x0][0x2d0], -R2 ;  /* 0x0000b4006b037a23 */ /* 0x004fca0000010802 */
[----:B------:R-:W-:Y:S02]  /*57c0*/  F2FP.BF16.PACK_AB R4, R227, R232 ;  /* 0x000000e8e304723e */ /* 0x000fe400000010ff */
[----:B------:R-:W-:Y:S01]  /*57d0*/  F2FP.BF16.PACK_AB R6, R231, R228 ;  /* 0x000000e4e706723e */ /* 0x000fe200000010ff */
[----:B------:R2:W-:Y:S01]  /*57e0*/  MUFU.EX2 R107, R3 ;  /* 0x00000003006b7308 */ /* 0x0005e20000000800 */
[----:B------:R-:W-:Y:S02]  /*57f0*/  F2FP.BF16.PACK_AB R5, R206, R103 ;  /* 0x00000067ce05723e */ /* 0x000fe400000010ff */
[----:B------:R-:W-:Y:S01]  /*5800*/  F2FP.BF16.PACK_AB R7, R205, R207 ;  /* 0x000000cfcd07723e */ /* 0x000fe200000010ff */
[----:B-1----:R-:W-:Y:S01]  /*5810*/  FFMA.FTZ R0, R98, c[0x0][0x2d0], -R13 ;  /* 0x0000b40062007a23 */ /* 0x002fe2000001080d */
[----:B---3--:R-:W-:-:S05]  /*5820*/  F2FP.BF16.PACK_AB R98, R198, R202 ;  /* 0x000000cac662723e */ /* 0x008fca00000010ff */
[----:B------:R-:W-:Y:S01]  /*5830*/  HMMA.16816.F32.BF16 R40, R4, R28, RZ ;  /* 0x0000001c0428723c */ /* 0x000fe200000418ff */
[----:B------:R1:W3:Y:S01]  /*5840*/  MUFU.EX2 R200, R0 ;  /* 0x0000000000c87308 */ /* 0x0002e20000000800 */
[----:B--2---:R-:W-:-:S06]  /*5850*/  @P6 IMAD.HI.U32 R3, R172, c[0x0][0x2c8], RZ ;  /* 0x0000b200ac036a27 */ /* 0x004fcc00078e00ff */
[----:B------:R-:W-:Y:S01]  /*5860*/  HMMA.16816.F32.BF16 R176, R4, R30, RZ ;  /* 0x0000001e04b0723c */ /* 0x000fe200000418ff */
[----:B------:R-:W-:Y:S02]  /*5870*/  @P6 SHF.R.U32.HI R172, RZ, c[0x0][0x2cc], R3 ;  /* 0x0000b300ffac6a19 */ /* 0x000fe40000011603 */
[----:B------:R-:W-:-:S05]  /*5880*/  ISETP.GE.AND P6, PT, R251, 0x1, PT ;  /* 0x00000001fb00780c */ /* 0x000fca0003fc6270 */
[C---:B------:R-:W-:Y:S01]  /*5890*/  HMMA.16816.F32.BF16 R8, R4.reuse, R16, RZ ;  /* 0x000000100408723c */ /* 0x040fe200000418ff */
[--C-:B-1----:R-:W-:Y:S02]  /*58a0*/  FFMA.FTZ R0, R102, c[0x0][0x2d0], -R13.reuse ;  /* 0x0000b40066007a23 */ /* 0x102fe4000001080d */
[----:B------:R-:W-:Y:S02]  /*58b0*/  IMAD.IADD R3, R249, 0x1, R172 ;  /* 0x00000001f9037824 */ /* 0x000fe400078e02ac */
[----:B------:R1:W-:Y:S03]  /*58c0*/  MUFU.EX2 R199, R0 ;  /* 0x0000000000c77308 */ /* 0x0003e60000000800 */
[C---:B------:R-:W-:Y:S01]  /*58d0*/  HMMA.16816.F32.BF16 R184, R4.reuse, R18, RZ ;  /* 0x0000001204b8723c */ /* 0x040fe200000418ff */
[----:B------:R-:W-:Y:S07]  /*58e0*/  LDSM.16.MT88.4 R16, [R210+0x3880] ;  /* 0x00388000d210783b */ /* 0x000fee0000004200 */
[----:B------:R-:W-:Y:S01]  /*58f0*/  HMMA.16816.F32.BF16 R132, R4, R20, RZ ;  /* 0x000000140484723c */ /* 0x000fe200000418ff */
[----:B-1----:R-:W-:-:S07]  /*5900*/  FFMA.FTZ R0, R101, c[0x0][0x2d0], -R13 ;  /* 0x0000b40065007a23 */ /* 0x002fce000001080d */
[C---:B------:R-:W-:Y:S01]  /*5910*/  HMMA.16816.F32.BF16 R180, R4.reuse, R22, RZ ;  /* 0x0000001604b4723c */ /* 0x040fe200000418ff */
[----:B------:R1:W2:Y:S07]  /*5920*/  MUFU.EX2 R201, R0 ;  /* 0x0000000000c97308 */ /* 0x0002ae0000000800 */
[C---:B------:R-:W-:Y:S08]  /*5930*/  HMMA.16816.F32.BF16 R44, R4.reuse, R24, RZ ;  /* 0x00000018042c723c */ /* 0x040ff000000418ff */
[----:B------:R-:W-:Y:S01]  /*5940*/  HMMA.16816.F32.BF16 R188, R4, R26, RZ ;  /* 0x0000001a04bc723c */ /* 0x000fe200000418ff */
[----:B-1----:R-:W-:-:S04]  /*5950*/  FFMA.FTZ R0, R92, c[0x0][0x2d0], -R12 ;  /* 0x0000b4005c007a23 */ /* 0x002fc8000001080c */
[----:B------:R1:W-:Y:S03]  /*5960*/  MUFU.EX2 R28, R0 ;  /* 0x00000000001c7308 */ /* 0x0003e60000000800 */
[C---:B------:R-:W-:Y:S08]  /*5970*/  HMMA.16816.F32.BF16 R24, R4.reuse, R32, RZ ;  /* 0x000000200418723c */ /* 0x040ff000000418ff */
[----:B------:R-:W-:Y:S01]  /*5980*/  HMMA.16816.F32.BF16 R20, R4, R36, RZ ;  /* 0x000000240414723c */ /* 0x000fe200000418ff */
[----:B-1----:R-:W-:-:S07]  /*5990*/  FFMA.FTZ R0, R87, c[0x0][0x2d0], -R12 ;  /* 0x0000b40057007a23 */ /* 0x002fce000001080c */
[----:B------:R-:W-:Y:S01]  /*59a0*/  HMMA.16816.F32.BF16 R32, R4, R34, RZ ;  /* 0x000000220420723c */ /* 0x000fe200000418ff */
[----:B------:R1:W4:Y:S02]  /*59b0*/  MUFU.EX2 R29, R0 ;  /* 0x00000000001d7308 */ /* 0x0003240000000800 */
[----:B-1----:R-:W-:-:S06]  /*59c0*/  FFMA.FTZ R0, R94, c[0x0][0x2d0], -R12 ;  /* 0x0000b4005e007a23 */ /* 0x002fcc000001080c */
[----:B------:R1:W-:Y:S02]  /*59d0*/  MUFU.EX2 R31, R0 ;  /* 0x00000000001f7308 */ /* 0x0003e40000000800 */
[----:B-1----:R-:W-:Y:S02]  /*59e0*/  FFMA.FTZ R0, R93, c[0x0][0x2d0], -R12 ;  /* 0x0000b4005d007a23 */ /* 0x002fe4000001080c */
[----:B------:R-:W-:Y:S04]  /*59f0*/  HMMA.16816.F32.BF16 R92, R4, R38, RZ ;  /* 0x00000026045c723c */ /* 0x000fe800000418ff */
[----:B------:R1:W5:Y:S03]  /*5a00*/  MUFU.EX2 R30, R0 ;  /* 0x00000000001e7308 */ /* 0x0003660000000800 */
[----:B---3--:R-:W-:-:S02]  /*5a10*/  F2FP.BF16.PACK_AB R4, R200, R197 ;  /* 0x000000c5c804723e */ /* 0x008fc400000010ff */
[----:B--2---:R-:W-:Y:S02]  /*5a20*/  F2FP.BF16.PACK_AB R6, R201, R199 ;  /* 0x000000c7c906723e */ /* 0x004fe400000010ff */
[----:B----4-:R-:W-:Y:S01]  /*5a30*/  F2FP.BF16.PACK_AB R5, R29, R28 ;  /* 0x0000001c1d05723e */ /* 0x010fe200000010ff */
[----:B-1----:R-:W-:Y:S01]  /*5a40*/  FFMA.FTZ R0, R115, c[0x0][0x2d0], -R2 ;  /* 0x0000b40073007a23 */ /* 0x002fe20000010802 */
[----:B-----5:R-:W-:-:S03]  /*5a50*/  F2FP.BF16.PACK_AB R7, R30, R31 ;  /* 0x0000001f1e07723e */ /* 0x020fc600000010ff */
[----:B------:R1:W2:Y:S04]  /*5a60*/  MUFU.EX2 R196, R0 ;  /* 0x0000000000c47308 */ /* 0x0002a80000000800 */
[C---:B------:R-:W-:Y:S08]  /*5a70*/  HMMA.16816.F32.BF16 R168, R4.reuse, R88, R8 ;  /* 0x0000005804a8723c */ /* 0x040ff00000041808 */
[----:B------:R-:W-:Y:S01]  /*5a80*/  HMMA.16816.F32.BF16 R36, R4, R164, R20 ;  /* 0x000000a40424723c */ /* 0x000fe20000041814 */
[--C-:B-1----:R-:W-:Y:S01]  /*5a90*/  FFMA.FTZ R0, R121, c[0x0][0x2d0], -R2.reuse ;  /* 0x0000b40079007a23 */ /* 0x102fe20000010802 */
[----:B--2---:R-:W-:Y:S01]  /*5aa0*/  F2FP.BF16.PACK_AB R97, R196, R107 ;  /* 0x0000006bc461723e */ /* 0x004fe200000010ff */
[----:B------:R-:W-:-:S02]  /*5ab0*/  FFMA.FTZ R2, R120, c[0x0][0x2d0], -R2 ;  /* 0x0000b40078027a23 */ /* 0x000fc40000010802 */
[----:B------:R-:W1:Y:S01]  /*5ac0*/  LDSM.16.MT88.4 R120, [R209+0x2080] ;  /* 0x00208000d178783b */ /* 0x000e620000004200 */
[----:B------:R2:W-:Y:S02]  /*5ad0*/  MUFU.EX2 R101, R0 ;  /* 0x0000000000657308 */ /* 0x0005e40000000800 */
[C---:B------:R-:W-:Y:S06]  /*5ae0*/  HMMA.16816.F32.BF16 R132, R4.reuse, R108, R132 ;  /* 0x0000006c0484723c */ /* 0x040fec0000041884 */
[----:B------:R-:W3:Y:S02]  /*5af0*/  MUFU.EX2 R102, R2 ;  /* 0x0000000200667308 */ /* 0x000ee40000000800 */
[----:B------:R-:W-:Y:S01]  /*5b00*/  HMMA.16816.F32.BF16 R44, R4, R116, R44 ;  /* 0x00000074042c723c */ /* 0x000fe2000004182c */
[----:B--2---:R-:W-:-:S07]  /*5b10*/  FFMA.FTZ R0, R195, c[0x0][0x2d0], -R13 ;  /* 0x0000b400c3007a23 */ /* 0x004fce000001080d */
[----:B------:R-:W-:Y:S01]  /*5b20*/  HMMA.16816.F32.BF16 R40, R4, R148, R40 ;  /* 0x000000940428723c */ /* 0x000fe20000041828 */
[----:B---3--:R-:W-:-:S07]  /*5b30*/  F2FP.BF16.PACK_AB R99, R102, R101 ;  /* 0x000000656663723e */ /* 0x008fce00000010ff */
[----:B------:R-:W-:Y:S08]  /*5b40*/  HMMA.16816.F32.BF16 R88, R4, R90, R184 ;  /* 0x0000005a0458723c */ /* 0x000ff000000418b8 */
[C---:B------:R-:W-:Y:S08]  /*5b50*/  HMMA.16816.F32.BF16 R128, R96.reuse, R136, R128 ;  /* 0x000000886080723c */ /* 0x040ff00000041880 */
[C---:B-1----:R-:W-:Y:S08]  /*5b60*/  HMMA.16816.F32.BF16 R112, R96.reuse, R120, R140 ;  /* 0x000000786070723c */ /* 0x042ff0000004188c */
[C---:B------:R-:W-:Y:S08]  /*5b70*/  HMMA.16816.F32.BF16 R144, R96.reuse, R152, R144 ;  /* 0x000000986090723c */ /* 0x040ff00000041890 */
        /* <DEDUP_REMOVED lines=8> */
[----:B------:R-:W-:Y:S01]  /*5c00*/  HMMA.16816.F32.BF16 R96, R96, R18, R48 ;  /* 0x000000126060723c */ /* 0x000fe20000041830 */
[----:B------:R1:W-:Y:S07]  /*5c10*/  MUFU.EX2 R49, R0 ;  /* 0x0000000000317308 */ /* 0x0003ee0000000800 */
[C---:B------:R-:W-:Y:S08]  /*5c20*/  HMMA.16816.F32.BF16 R72, R4.reuse, R160, R24 ;  /* 0x000000a00448723c */ /* 0x040ff00000041818 */
[----:B------:R-:W-:Y:S01]  /*5c30*/  HMMA.16816.F32.BF16 R20, R4, R110, R180 ;  /* 0x0000006e0414723c */ /* 0x000fe200000418b4 */
[----:B-1----:R-:W-:-:S04]  /*5c40*/  FFMA.FTZ R0, R194, c[0x0][0x2d0], -R13 ;  /* 0x0000b400c2007a23 */ /* 0x002fc8000001080d */
[----:B------:R1:W2:Y:S03]  /*5c50*/  MUFU.EX2 R50, R0 ;  /* 0x0000000000327308 */ /* 0x0002a60000000800 */
[C---:B------:R-:W-:Y:S08]  /*5c60*/  HMMA.16816.F32.BF16 R24, R4.reuse, R150, R176 ;  /* 0x000000960418723c */ /* 0x040ff000000418b0 */
[----:B------:R-:W-:Y:S01]  /*5c70*/  HMMA.16816.F32.BF16 R32, R4, R162, R32 ;  /* 0x000000a20420723c */ /* 0x000fe20000041820 */
[----:B-1----:R-:W-:-:S07]  /*5c80*/  FFMA.FTZ R0, R193, c[0x0][0x2d0], -R13 ;  /* 0x0000b400c1007a23 */ /* 0x002fce000001080d */
[----:B------:R-:W-:Y:S01]  /*5c90*/  HMMA.16816.F32.BF16 R164, R4, R166, R92 ;  /* 0x000000a604a4723c */ /* 0x000fe2000004185c */
[----:B------:R1:W-:Y:S06]  /*5ca0*/  MUFU.EX2 R51, R0 ;  /* 0x0000000000337308 */ /* 0x0003ec0000000800 */
[----:B--2---:R-:W-:Y:S01]  /*5cb0*/  F2FP.BF16.PACK_AB R92, R50, R49 ;  /* 0x00000031325c723e */ /* 0x004fe200000010ff */
[----:B-1----:R-:W-:-:S04]  /*5cc0*/  FFMA.FTZ R0, R192, c[0x0][0x2d0], -R13 ;  /* 0x0000b400c0007a23 */ /* 0x002fc8000001080d */
[----:B------:R1:W2:Y:S02]  /*5cd0*/  MUFU.EX2 R48, R0 ;  /* 0x0000000000307308 */ /* 0x0002a40000000800 */
[----:B-1----:R-:W-:Y:S01]  /*5ce0*/  FFMA.FTZ R0, R173, c[0x0][0x2d0], -R12 ;  /* 0x0000b400ad007a23 */ /* 0x002fe2000001080c */
[----:B--2---:R-:W-:-:S05]  /*5cf0*/  F2FP.BF16.PACK_AB R94, R48, R51 ;  /* 0x00000033305e723e */ /* 0x004fca00000010ff */
[----:B------:R1:W-:Y:S02]  /*5d00*/  MUFU.EX2 R9, R0 ;  /* 0x0000000000097308 */ /* 0x0003e40000000800 */
[----:B-1----:R-:W-:-:S06]  /*5d10*/  FFMA.FTZ R0, R174, c[0x0][0x2d0], -R12 ;  /* 0x0000b400ae007a23 */ /* 0x002fcc000001080c */
[----:B------:R1:W2:Y:S02]  /*5d20*/  MUFU.EX2 R8, R0 ;  /* 0x0000000000087308 */ /* 0x0002a40000000800 */
[----:B-1----:R-:W-:Y:S01]  /*5d30*/  FFMA.FTZ R0, R175, c[0x0][0x2d0], -R12 ;  /* 0x0000b400af007a23 */ /* 0x002fe2000001080c */
[----:B--2---:R-:W-:-:S05]  /*5d40*/  F2FP.BF16.PACK_AB R93, R8, R9 ;  /* 0x00000009085d723e */ /* 0x004fca00000010ff */
[----:B------:R1:W-:Y:S02]  /*5d50*/  MUFU.EX2 R2, R0 ;  /* 0x0000000000027308 */ /* 0x0003e40000000800 */
[----:B-1----:R-:W-:Y:S02]  /*5d60*/  FFMA.FTZ R0, R15, c[0x0][0x2d0], -R12 ;  /* 0x0000b4000f007a23 */ /* 0x002fe4000001080c */
[----:B------:R-:W-:Y:S04]  /*5d70*/  HMMA.16816.F32.BF16 R12, R4, R118, R188 ;  /* 0x00000076040c723c */ /* 0x000fe800000418bc */
[----:B------:R-:W1:Y:S03]  /*5d80*/  MUFU.EX2 R0, R0 ;  /* 0x0000000000007308 */ /* 0x000e660000000800 */
        /* <DEDUP_REMOVED lines=52> */
[----:B------:R-:W-:Y:S01]  /*60d0*/  STL [R1+0xc], R7 ;  /* 0x00000c0701007387 */ /* 0x000fe20000100800 */
[----:B------:R-:W-:Y:S01]  /*60e0*/  FADD.FTZ R0, R0, R8 ;  /* 0x0000000800007221 */ /* 0x000fe20000010000 */
[C---:B------:R-:W-:Y:S02]  /*60f0*/  HMMA.16816.F32.BF16 R60, R92.reuse, R62, R24 ;  /* 0x0000003e5c3c723c */ /* 0x040fe40000041818 */
[----:B------:R-:W-:Y:S04]  /*6100*/  STL [R1+0x8], R4 ;  /* 0x0000080401007387 */ /* 0x000fe80000100800 */
[----:B------:R1:W-:Y:S02]  /*6110*/  STL [R1+0x10], R2 ;  /* 0x0000100201007387 */ /* 0x0003e40000100800 */
[C---:B------:R-:W-:Y:S02]  /*6120*/  HMMA.16816.F32.BF16 R76, R92.reuse, R78, R32 ;  /* 0x0000004e5c4c723c */ /* 0x040fe40000041820 */
[----:B------:R2:W-:Y:S06]  /*6130*/  STL [R1+0x14], R0 ;  /* 0x0000140001007387 */ /* 0x0005ec0000100800 */
[C---:B------:R-:W-:Y:S08]  /*6140*/  HMMA.16816.F32.BF16 R88, R92.reuse, R16, R36 ;  /* 0x000000105c58723c */ /* 0x040ff00000041824 */
[----:B------:R-:W-:Y:S01]  /*6150*/  HMMA.16816.F32.BF16 R92, R92, R18, R164 ;  /* 0x000000125c5c723c */ /* 0x000fe200000418a4 */
[----:B-1----:R-:W-:Y:S01]  /*6160*/  IADD3 R2, R3, c[0x0][0x328], RZ ;  /* 0x0000ca0003027a10 */ /* 0x002fe20007ffe0ff */
[----:B------:R-:W-:Y:S06]  /*6170*/  @!P6 BRA `(.L_x_311) ;  /* 0x000001100000e947 */ /* 0x000fec0003800000 */
[C---:B------:R-:W-:Y:S02]  /*6180*/  ISETP.GT.AND P0, PT, R3.reuse, RZ, PT ;  /* 0x000000ff0300720c */ /* 0x040fe40003f04270 */
[----:B--2---:R-:W-:-:S11]  /*6190*/  IADD3 R0, R3, -0x1, RZ ;  /* 0xffffffff03007810 */ /* 0x004fd60007ffe0ff */
        /* <DEDUP_REMOVED lines=8> */
.L_x_312:
[----:B------:R-:W-:-:S04]  /*6220*/  MOV R3, 0x1 ;  /* 0x0000000100037802 */ /* 0x000fc80000000f00 */
[----:B------:R-:W-:-:S13]  /*6230*/  ISETP.NE.AND P0, PT, R3, c[0x0][0x32c], PT ;  /* 0x0000cb0003007a0c */ /* 0x000fda0003f05270 */
[----:B------:R-:W-:-:S05]  /*6240*/  @P0 IMAD.HI.U32 R3, R0, c[0x0][0x330], RZ ;  /* 0x0000cc0000030a27 */ /* 0x000fca00078e00ff */
[----:B------:R-:W-:Y:S02]  /*6250*/  @P0 SHF.R.U32.HI R0, RZ, c[0x0][0x334], R3 ;  /* 0x0000cd00ff000a19 */ /* 0x000fe40000011603 */
.L_x_313:
[----:B------:R-:W-:-:S05]  /*6260*/  MOV R3, c[0x0][0x32c] ;  /* 0x0000cb0000037a02 */ /* 0x000fca0000000f00 */
[----:B------:R-:W-:-:S05]  /*6270*/  IMAD R0, R0, R3, c[0x0][0x32c] ;  /* 0x0000cb0000007624 */ /* 0x000fca00078e0203 */
[----:B------:R-:W-:-:S05]  /*6280*/  IMNMX R2, R2, R0, PT ;  /* 0x0000000002027217 */ /* 0x000fca0003800200 */
.L_x_311:
[----:B------:R-:W-:-:S05]  /*6290*/  IMAD.HI R2, R2, 0x2aaaaaab, RZ ;  /* 0x2aaaaaab02027827 */ /* 0x000fca00078e02ff */
[----:B--2---:R-:W-:-:S04]  /*62a0*/  SHF.R.U32.HI R0, RZ, 0x1f, R2 ;  /* 0x0000001fff007819 */ /* 0x004fc80000011602 */
[----:B------:R-:W-:-:S04]  /*62b0*/  LEA.HI.SX32 R2, R2, R0, 0x1d ;  /* 0x0000000002027211 */ /* 0x000fc800078feaff */
[----:B------:R-:W-:-:S04]  /*62c0*/  IMNMX R3, R250, R2, !PT ;  /* 0x00000002fa037217 */ /* 0x000fc80007800200 */
[----:B------:R-:W-:Y:S01]  /*62d0*/  ISETP.GE.AND P0, PT, R224, R3, PT ;  /* 0x00000003e000720c */ /* 0x000fe20003f06270 */
[----:B------:R1:W-:-:S12]  /*62e0*/  STL [R1+0x24], R3 ;  /* 0x0000240301007387 */ /* 0x0003d80000100800 */
[----:B------:R-:W-:Y:S05]  /*62f0*/  @!P0 BRA `(.L_x_314) ;  /* 0x0000483000008947 */ /* 0x000fea0003800000 */
[----:B------:R-:W2:Y:S04]  /*6300*/  LDL R8, [R1+0x40] ;  /* 0x0000400001087983 */ /* 0x000ea80000100800 */
[----:B------:R-:W3:Y:S01]  /*6310*/  LDL R5, [R1+0x3c] ;  /* 0x00003c0001057983 */ /* 0x000ee20000100800 */
[----:B-1----:R-:W-:Y:S01]  /*6320*/  SHF.R.S32.HI R3, RZ, 0x1f, R226 ;  /* 0x0000001fff037819 */ /* 0x002fe200000114e2 */
        /* <DEDUP_REMOVED lines=21> */
.L_x_335:
        /* <DEDUP_REMOVED lines=16> */
[----:B-1-34-:R-:W-:Y:S01]  /*6580*/  IMAD.WIDE.U32 R2, R225, c[0x0][0x208], RZ ;  /* 0x00008200e1027a25 */ /* 0x01afe200078e00ff */
[----:B------:R-:W1:Y:S01]  /*6590*/  S2R R5, SR_CTAID.Y ;  /* 0x0000000000057919 */ /* 0x000e620000002600 */
[----:B------:R-:W-:Y:S01]  /*65a0*/  SHF.R.S32.HI R0, RZ, 0x1f, R225 ;  /* 0x0000001fff007819 */ /* 0x000fe200000114e1 */
[----:B------:R-:W-:Y:S01]  /*65b0*/  BSSY B0, `(.L_x_315) ;  /* 0x000003c000007945 */ /* 0x000fe20003800000 */
[C---:B------:R-:W-:Y:S01]  /*65c0*/  ISETP.GE.AND P1, PT, R226.reuse, c[0x0][0x1d4], PT ;  /* 0x00007500e2007a0c */ /* 0x040fe20003f26270 */
[----:B------:R-:W2:Y:S01]  /*65d0*/  S2R R8, SR_CTAID.Y ;  /* 0x0000000000087919 */ /* 0x000ea20000002600 */
[----:B------:R-:W-:Y:S01]  /*65e0*/  IADD3 R13, R226, 0x20, RZ ;  /* 0x00000020e20d7810 */ /* 0x000fe20007ffe0ff */
[----:B------:R-:W-:Y:S01]  /*65f0*/  IMAD R0, R0, c[0x0][0x208], RZ ;  /* 0x0000820000007a24 */ /* 0x000fe200078e02ff */
[----:B------:R-:W-:Y:S01]  /*6600*/  IADD3 R12, R226, 0x40, RZ ;  /* 0x00000040e20c7810 */ /* 0x000fe20007ffe0ff */
[----:B------:R-:W3:Y:S01]  /*6610*/  S2R R11, SR_TID.X ;  /* 0x00000000000b7919 */ /* 0x000ee20000002100 */
[----:B------:R-:W-:Y:S01]  /*6620*/  ISETP.GE.AND P3, PT, R13, c[0x0][0x1d4], PT ;  /* 0x000075000d007a0c */ /* 0x000fe20003f66270 */
[----:B------:R-:W-:Y:S01]  /*6630*/  IMAD R0, R225, c[0x0][0x20c], R0 ;  /* 0x00008300e1007a24 */ /* 0x000fe200078e0200 */
[----:B------:R-:W-:Y:S02]  /*6640*/  SHF.R.S32.HI R4, RZ, 0x1f, R223 ;  /* 0x0000001fff047819 */ /* 0x000fe400000114df */
[----:B------:R-:W-:Y:S01]  /*6650*/  ISETP.GE.AND P2, PT, R12, c[0x0][0x1d4], PT ;  /* 0x000075000c007a0c */ /* 0x000fe20003f46270 */
[----:B------:R-:W-:Y:S02]  /*6660*/  IMAD.IADD R3, R3, 0x1, R0 ;  /* 0x0000000103037824 */ /* 0x000fe400078e0200 */
[----:B------:R-:W-:Y:S02]  /*6670*/  IMAD R4, R4, c[0x0][0x218], RZ ;  /* 0x0000860004047a24 */ /* 0x000fe400078e02ff */
[C---:B------:R-:W-:Y:S04]  /*6680*/  IMAD.WIDE.U32 R2, R223.reuse, c[0x0][0x218], R2 ;  /* 0x00008600df027a25 */ /* 0x040fe800078e0002 */
[----:B------:R-:W-:Y:S01]  /*6690*/  IMAD R4, R223, c[0x0][0x21c], R4 ;  /* 0x00008700df047a24 */ /* 0x000fe200078e0204 */
[----:B-1----:R-:W-:Y:S01]  /*66a0*/  SHF.R.S32.HI R5, RZ, 0x1f, R5 ;  /* 0x0000001fff057819 */ /* 0x002fe20000011405 */
[----:B--2---:R-:W-:Y:S04]  /*66b0*/  IMAD.WIDE.U32 R6, R8, c[0x0][0x210], RZ ;  /* 0x0000840008067a25 */ /* 0x004fe800078e00ff */
[----:B------:R-:W-:Y:S01]  /*66c0*/  IMAD R5, R5, c[0x0][0x210], RZ ;  /* 0x0000840005057a24 */ /* 0x000fe200078e02ff */
[----:B------:R-:W-:Y:S03]  /*66d0*/  IADD3 R0, P0, R6, R2, RZ ;  /* 0x0000000206007210 */ /* 0x000fe60007f1e0ff */
[----:B------:R-:W-:Y:S04]  /*66e0*/  IMAD R5, R8, c[0x0][0x214], R5 ;  /* 0x0000850008057a24 */ /* 0x000fe800078e0205 */
[----:B------:R-:W-:Y:S05]  /*66f0*/  IMAD.IADD R5, R7, 0x1, R5 ;  /* 0x0000000107057824 */ /* 0x000fea00078e0205 */
[----:B------:R-:W-:Y:S01]  /*6700*/  IADD3.X R3, R5, R3, R4, P0, !PT ;  /* 0x0000000305037210 */ /* 0x000fe200007fe404 */
[----:B------:R-:W-:Y:S01]  /*6710*/  IMAD.SHL.U32 R5, R226, 0x2, RZ ;  /* 0x00000002e2057824 */ /* 0x000fe200078e00ff */
[C---:B------:R-:W-:Y:S04]  /*6720*/  LEA R10, P0, R0.reuse, c[0x0][0x1f8], 0x1 ;  /* 0x00007e00000a7a11 */ /* 0x040fe800078008ff */
[----:B------:R-:W-:Y:S02]  /*6730*/  LEA.HI.X R3, R0, c[0x0][0x1fc], R3, 0x1, P0 ;  /* 0x00007f0000037a11 */ /* 0x000fe400000f0c03 */
[----:B------:R-:W1:Y:S04]  /*6740*/  SHFL.IDX PT, R0, R10, RZ, 0x1c1f ;  /* 0x001c1fff0a007589 */ /* 0x000e6800000e0000 */
[----:B------:R-:W2:Y:S01]  /*6750*/  SHFL.IDX PT, R2, R3, RZ, 0x1c1f ;  /* 0x001c1fff03027589 */ /* 0x000ea200000e0000 */
[----:B-1----:R-:W-:Y:S05]  /*6760*/  IADD3 R8, P0, R0, R5, RZ ;  /* 0x0000000500087210 */ /* 0x002fea0007f1e0ff */
[----:B--2---:R-:W-:Y:S01]  /*6770*/  IMAD.X R9, R2, 0x1, R205, P0 ;  /* 0x0000000102097824 */ /* 0x004fe200000e06cd */
[----:B------:R-:W-:Y:S04]  /*6780*/  IADD3 R6, P0, R0, R207, RZ ;  /* 0x000000cf00067210 */ /* 0x000fe80007f1e0ff */
[----:B------:R-:W-:Y:S01]  /*6790*/  @!PT LDS RZ, [RZ] ;  /* 0x00000000fffff984 */ /* 0x000fe20000000800 */
[----:B------:R1:W-:Y:S01]  /*67a0*/  LDGSTS.E.BYPASS.LTC128B.128 [R222+0x1880], [R8.64], !P1 ;  /* 0x0188000008de7fae */ /* 0x0003e2000c901d46 */
[----:B------:R-:W-:Y:S01]  /*67b0*/  IMAD.X R7, R2, 0x1, R206, P0 ;  /* 0x0000000102077824 */ /* 0x000fe200000e06ce */
[----:B------:R-:W-:Y:S02]  /*67c0*/  IADD3 R4, P0, R0, R228, RZ ;  /* 0x000000e400047210 */ /* 0x000fe40007f1e0ff */
[----:B---3--:R-:W-:Y:S02]  /*67d0*/  ISETP.GT.AND P1, PT, R11, 0x3f, PT ;  /* 0x0000003f0b00780c */ /* 0x008fe40003f24270 */
[----:B------:R1:W-:Y:S01]  /*67e0*/  LDGSTS.E.BYPASS.LTC128B.128 [R222+0x2480], [R6.64], !P3 ;  /* 0x0248000006de7fae */ /* 0x0003e2000d901d46 */
[----:B------:R-:W-:Y:S05]  /*67f0*/  IMAD.X R5, R2, 0x1, R227, P0 ;  /* 0x0000000102057824 */ /* 0x000fea00000e06e3 */
[----:B------:R1:W-:Y:S05]  /*6800*/  LDGSTS.E.BYPASS.LTC128B.128 [R222+0x3080], [R4.64], !P2 ;  /* 0x0308000004de7fae */ /* 0x0003ea000d101d46 */
[----:B------:R-:W-:-:S05]  /*6810*/  @P1 BRA `(.L_x_316) ;  /* 0x0000015000001947 */ /* 0x000fca0003800000 */
[----:B------:R-:W-:-:S05]  /*6820*/  BRA.DIV ~URZ, `(.L_x_317) ;  /* 0x0000ee027f007947 */ /* 0x000fca000b800000 */
[----:B-1----:R1:W2:Y:S04]  /*6830*/  SHFL.IDX PT, R4, R3, 0x1, 0x1c1f ;  /* 0x003c1f0003047f89 */ /* 0x0022a800000e0000 */
[----:B------:R1:W3:Y:S02]  /*6840*/  SHFL.IDX PT, R0, R10, 0x1, 0x1c1f ;  /* 0x003c1f000a007f89 */ /* 0x0002e400000e0000 */
.L_x_385:
[C---:B-1----:R-:W-:Y:S01]  /*6850*/  IADD3 R10, R226.reuse, 0x20, RZ ;  /* 0x00000020e20a7810 */ /* 0x042fe20007ffe0ff */
[C---:B------:R-:W-:Y:S01]  /*6860*/  IMAD.SHL.U32 R2, R226.reuse, 0x2, RZ ;  /* 0x00000002e2027824 */ /* 0x040fe200078e00ff */
[----:B------:R-:W-:Y:S02]  /*6870*/  ISETP.GE.AND P3, PT, R226, c[0x0][0x1d4], PT ;  /* 0x00007500e2007a0c */ /* 0x000fe40003f66270 */
        /* <DEDUP_REMOVED lines=15> */
.L_x_316:
[----:B------:R-:W-:Y:S05]  /*6970*/  BSYNC B0 ;  /* 0x0000000000007941 */ /* 0x000fea0003800000 */
.L_x_315:
[----:B-1-34-:R-:W0:Y:S01]  /*6980*/  LDGDEPBAR ;  /* 0x00000000000079af */ /* 0x01ae220000000000 */
[----:B------:R-:W-:Y:S01]  /*6990*/  WARPSYNC 0xffffffff ;  /* 0xffffffff00007948 */ /* 0x000fe20003800000 */
[-C--:B------:R-:W-:Y:S06]  /*69a0*/  HMMA.16816.F32.BF16 R4, R48, R16.reuse, RZ ;  /* 0x000000103004723c */ /* 0x080fec00000418ff */
        /* <DEDUP_REMOVED lines=10> */
[----:B------:R-:W-:Y:S06]  /*6a50*/  LDSM.16.M88.4 R200, [R212+0x9080] ;  /* 0x00908000d4c8783b */ /* 0x000fec0000000200 */
[-C--:B------:R-:W-:Y:S08]  /*6a60*/  HMMA.16816.F32.BF16 R28, R44, R34.reuse, RZ ;  /* 0x000000222c1c723c */ /* 0x080ff000000418ff */
        /* <DEDUP_REMOVED lines=10> */
[----:B------:R-:W-:Y:S07]  /*6b10*/  LDSM.16.M88.4 R168, [R212+0x8080] ;  /* 0x00808000d4a8783b */ /* 0x000fee0000000200 */
[-C--:B------:R-:W-:Y:S08]  /*6b20*/  HMMA.16816.F32.BF16 R20, R164, R176.reuse, R20 ;  /* 0x000000b0a414723c */ /* 0x080ff00000041814 */
[C---:B------:R-:W-:Y:S08]  /*6b30*/  HMMA.16816.F32.BF16 R24, R172.reuse, R176, R24 ;  /* 0x000000b0ac18723c */ /* 0x040ff00000041818 */
[-C--:B------:R-:W-:Y:S08]  /*6b40*/  HMMA.16816.F32.BF16 R28, R172, R178.reuse, R28 ;  /* 0x000000b2ac1c723c */ /* 0x080ff0000004181c */
[C---:B------:R-:W-:Y:S01]  /*6b50*/  HMMA.16816.F32.BF16 R32, R164.reuse, R178, R32 ;  /* 0x000000b2a420723c */ /* 0x040fe20000041820 */
[----:B------:R-:W1:Y:S07]  /*6b60*/  LDSM.16.M88.4 R176, [R219] ;  /* 0x00000000dbb0783b */ /* 0x000e6e0000000200 */
[-C--:B------:R-:W-:Y:S08]  /*6b70*/  HMMA.16816.F32.BF16 R36, R164, R180.reuse, R36 ;  /* 0x000000b4a424723c */ /* 0x080ff00000041824 */
[C---:B------:R-:W-:Y:S08]  /*6b80*/  HMMA.16816.F32.BF16 R40, R172.reuse, R180, R40 ;  /* 0x000000b4ac28723c */ /* 0x040ff00000041828 */
[-C--:B------:R-:W-:Y:S01]  /*6b90*/  HMMA.16816.F32.BF16 R44, R172, R182.reuse, R44 ;  /* 0x000000b6ac2c723c */ /* 0x080fe2000004182c */
[----:B------:R-:W-:Y:S07]  /*6ba0*/  LDSM.16.M88.4 R172, [R217] ;  /* 0x00000000d9ac783b */ /* 0x000fee0000000200 */
[----:B------:R-:W-:Y:S01]  /*6bb0*/  HMMA.16816.F32.BF16 R48, R164, R182, R48 ;  /* 0x000000b6a430723c */ /* 0x000fe20000041830 */
[----:B------:R-:W1:Y:S08]  /*6bc0*/  LDSM.16.M88.4 R164, [R218] ;  /* 0x00000000daa4783b */ /* 0x000e700000000200 */
[----:B------:R-:W-:Y:S01]  /*6bd0*/  LDSM.16.M88.4 R180, [R211+0xa080] ;  /* 0x00a08000d3b4783b */ /* 0x000fe20000000200 */
[----:B--2---:R-:W-:Y:S01]  /*6be0*/  ISETP.GT.AND P0, PT, R204, R0, PT ;  /* 0x00000000cc00720c */ /* 0x004fe20003f04270 */
[-C--:B-1----:R-:W-:Y:S08]  /*6bf0*/  HMMA.16816.F32.BF16 R4, R184, R188.reuse, R4 ;  /* 0x000000bcb804723c */ /* 0x082ff00000041804 */
[C---:B---3--:R-:W-:Y:S08]  /*6c00*/  HMMA.16816.F32.BF16 R8, R192.reuse, R188, R8 ;  /* 0x000000bcc008723c */ /* 0x048ff00000041808 */
[-C--:B------:R-:W-:Y:S08]  /*6c10*/  HMMA.16816.F32.BF16 R12, R192, R190.reuse, R12 ;  /* 0x000000bec00c723c */ /* 0x080ff0000004180c */
[C---:B------:R-:W-:Y:S01]  /*6c20*/  HMMA.16816.F32.BF16 R16, R184.reuse, R190, R16 ;  /* 0x000000beb810723c */ /* 0x040fe20000041810 */
[----:B------:R-:W1:Y:S07]  /*6c30*/  LDSM.16.M88.4 R188, [R208+0x5480] ;  /* 0x00548000d0bc783b */ /* 0x000e6e0000000200 */
        /* <DEDUP_REMOVED lines=10> */
[----:B------:R-:W2:Y:S07]  /*6ce0*/  LDSM.16.M88.4 R160, [R211+0xb080] ;  /* 0x00b08000d3a0783b */ /* 0x000eae0000000200 */
[-C--:B------:R-:W-:Y:S01]  /*6cf0*/  HMMA.16816.F32.BF16 R4, R168, R176.reuse, R4 ;  /* 0x000000b0a804723c */ /* 0x080fe20000041804 */
[----:B------:R-:W3:Y:S07]  /*6d00*/  LDSM.16.M88.4 R184, [R208+0x5880] ;  /* 0x00588000d0b8783b */ /* 0x000eee0000000200 */
[C---:B------:R-:W-:Y:S08]  /*6d10*/  HMMA.16816.F32.BF16 R8, R200.reuse, R176, R8 ;  /* 0x000000b0c808723c */ /* 0x040ff00000041808 */
[-C--:B------:R-:W-:Y:S08]  /*6d20*/  HMMA.16816.F32.BF16 R12, R200, R178.reuse, R12 ;  /* 0x000000b2c80c723c */ /* 0x080ff0000004180c */
[C---:B------:R-:W-:Y:S01]  /*6d30*/  HMMA.16816.F32.BF16 R16, R168.reuse, R178, R16 ;  /* 0x000000b2a810723c */ /* 0x040fe20000041810 */
[----:B------:R-:W4:Y:S07]  /*6d40*/  LDSM.16.M88.4 R176, [R212+0xa080] ;  /* 0x00a08000d4b0783b */ /* 0x000f2e0000000200 */
[-C--:B------:R-:W-:Y:S08]  /*6d50*/  HMMA.16816.F32.BF16 R20, R168, R164.reuse, R20 ;  /* 0x000000a4a814723c */ /* 0x080ff00000041814 */
[C---:B------:R-:W-:Y:S08]  /*6d60*/  HMMA.16816.F32.BF16 R24, R200.reuse, R164, R24 ;  /* 0x000000a4c818723c */ /* 0x040ff00000041818 */
[-C--:B------:R-:W-:Y:S08]  /*6d70*/  HMMA.16816.F32.BF16 R28, R200, R166.reuse, R28 ;  /* 0x000000a6c81c723c */ /* 0x080ff0000004181c */
[C---:B------:R-:W-:Y:S01]  /*6d80*/  HMMA.16816.F32.BF16 R32, R168.reuse, R166, R32 ;  /* 0x000000a6a820723c */ /* 0x040fe20000041820 */
[----:B------:R-:W5:Y:S07]  /*6d90*/  LDSM.16.M88.4 R164, [R212+0xb080] ;  /* 0x00b08000d4a4783b */ /* 0x000f6e0000000200 */
[-C--:B------:R-:W-:Y:S08]  /*6da0*/  HMMA.16816.F32.BF16 R36, R168, R172.reuse, R36 ;  /* 0x000000aca824723c */ /* 0x080ff00000041824 */
[C---:B------:R-:W-:Y:S08]  /*6db0*/  HMMA.16816.F32.BF16 R40, R200.reuse, R172, R40 ;  /* 0x000000acc828723c */ /* 0x040ff00000041828 */
[-C--:B------:R-:W-:Y:S08]  /*6dc0*/  HMMA.16816.F32.BF16 R44, R200, R174.reuse, R44 ;  /* 0x000000aec82c723c */ /* 0x080ff0000004182c */
[----:B------:R-:W-:Y:S08]  /*6dd0*/  HMMA.16816.F32.BF16 R48, R168, R174, R48 ;  /* 0x000000aea830723c */ /* 0x000ff00000041830 */
[-C--:B-1----:R-:W-:Y:S08]  /*6de0*/  HMMA.16816.F32.BF16 R4, R180, R188.reuse, R4 ;  /* 0x000000bcb404723c */ /* 0x082ff00000041804 */
[C---:B--2---:R-:W-:Y:S08]  /*6df0*/  HMMA.16816.F32.BF16 R8, R160.reuse, R188, R8 ;  /* 0x000000bca008723c */ /* 0x044ff00000041808 */
[-C--:B------:R-:W-:Y:S08]  /*6e00*/  HMMA.16816.F32.BF16 R12, R160, R190.reuse, R12 ;  /* 0x000000bea00c723c */ /* 0x080ff0000004180c */
[C---:B------:R-:W-:Y:S08]  /*6e10*/  HMMA.16816.F32.BF16 R16, R180.reuse, R190, R16 ;  /* 0x000000beb410723c */ /* 0x040ff00000041810 */
[-C--:B---3--:R-:W-:Y:S08]  /*6e20*/  HMMA.16816.F32.BF16 R20, R180, R184.reuse, R20 ;  /* 0x000000b8b414723c */ /* 0x088ff00000041814 */
[C---:B------:R-:W-:Y:S08]  /*6e30*/  HMMA.16816.F32.BF16 R24, R160.reuse, R184, R24 ;  /* 0x000000b8a018723c */ /* 0x040ff00000041818 */
[-C--:B------:R-:W-:Y:S08]  /*6e40*/  HMMA.16816.F32.BF16 R28, R160, R186.reuse, R28 ;  /* 0x000000baa01c723c */ /* 0x080ff0000004181c */
[C---:B------:R-:W-:Y:S08]  /*6e50*/  HMMA.16816.F32.BF16 R32, R180.reuse, R186, R32 ;  /* 0x000000bab420723c */ /* 0x040ff00000041820 */
[-C--:B------:R-:W-:Y:S08]  /*6e60*/  HMMA.16816.F32.BF16 R36, R180, R192.reuse, R36 ;  /* 0x000000c0b424723c */ /* 0x080ff00000041824 */
[C---:B------:R-:W-:Y:S08]  /*6e70*/  HMMA.16816.F32.BF16 R40, R160.reuse, R192, R40 ;  /* 0x000000c0a028723c */ /* 0x040ff00000041828 */
[-C--:B------:R-:W-:Y:S08]  /*6e80*/  HMMA.16816.F32.BF16 R44, R160, R194.reuse, R44 ;  /* 0x000000c2a02c723c */ /* 0x080ff0000004182c */
[----:B------:R-:W-:Y:S08]  /*6e90*/  HMMA.16816.F32.BF16 R48, R180, R194, R48 ;  /* 0x000000c2b430723c */ /* 0x000ff00000041830 */
[-C--:B----4-:R-:W-:Y:S08]  /*6ea0*/  HMMA.16816.F32.BF16 R4, R176, R196.reuse, R4 ;  /* 0x000000c4b004723c */ /* 0x090ff00000041804 */
[C---:B-----5:R-:W-:Y:S08]  /*6eb0*/  HMMA.16816.F32.BF16 R8, R164.reuse, R196, R8 ;  /* 0x000000c4a408723c */ /* 0x060ff00000041808 */
        /* <DEDUP_REMOVED lines=74> */
[----:B--2---:R-:W-:Y:S02]  /*7360*/  FMUL.FTZ R26, R50, c[0x0][0x320] ;  /* 0x0000c800321a7a20 */ /* 0x004fe40000410000 */
        /* <DEDUP_REMOVED lines=34> */
[----:B------:R-:W1:Y:S01]  /*7590*/  MUFU.TANH R18, R18 ;  /* 0x0000001200127308 */ /* 0x000e620000002400 */
[----:B------:R-:W-:-:S05]  /*75a0*/  @!P0 BRA `(.L_x_318) ;  /* 0x000004c000008947 */ /* 0x000fca0003800000 */
[----:B--234-:R-:W2:Y:S01]  /*75b0*/  LDL R2, [R1+0x28] ;  /* 0x0000280001027983 */ /* 0x01cea20000100800 */
[----:B------:R-:W-:Y:S01]  /*75c0*/  IMAD.MOV.U32 R223, RZ, RZ, RZ ;  /* 0x000000ffffdf7224 */ /* 0x000fe200078e00ff */
[----:B------:R-:W-:Y:S01]  /*75d0*/  ISETP.GE.AND P5, PT, R226, c[0x0][0x1d4], PT ;  /* 0x00007500e2007a0c */ /* 0x000fe20003fa6270 */
[----:B------:R-:W-:Y:S01]  /*75e0*/  IMAD.MOV.U32 R3, RZ, RZ, c[0x0][0x2b8] ;  /* 0x0000ae00ff037624 */ /* 0x000fe200078e00ff */
[----:B------:R-:W3:Y:S04]  /*75f0*/  LDL R0, [R1+0x1c] ;  /* 0x00001c0001007983 */ /* 0x000ee80000100800 */
[----:B------:R-:W4:Y:S01]  /*7600*/  LDL.64 R232, [R1+0x30] ;  /* 0x0000300001e87983 */ /* 0x000f220000100a00 */
[----:B------:R-:W-:Y:S03]  /*7610*/  ISETP.NE.AND P2, PT, R3, 0x1, PT ;  /* 0x000000010300780c */ /* 0x000fe60003f45270 */
[----:B------:R-:W5:Y:S04]  /*7620*/  LDL R224, [R1+0x38] ;  /* 0x0000380001e07983 */ /* 0x000f680000100800 */
[----:B------:R-:W1:Y:S02]  /*7630*/  S2R R231, SR_CTAID.Y ;  /* 0x0000000000e77919 */ /* 0x000e640000002600 */
[----:B-1----:R-:W-:Y:S05]  /*7640*/  SHF.R.S32.HI R231, RZ, 0x1f, R231 ;  /* 0x0000001fffe77819 */ /* 0x002fea00000114e7 */
[----:B------:R-:W-:Y:S02]  /*7650*/  IMAD R231, R231, c[0x0][0x1e8], RZ ;  /* 0x00007a00e7e77a24 */ /* 0x000fe400078e02ff */
[----:B--2---:R-:W-:Y:S01]  /*7660*/  IMAD R2, R204, 0x30, R2 ;  /* 0x00000030cc027824 */ /* 0x004fe200078e0202 */
[----:B---3--:R-:W-:Y:S04]  /*7670*/  ISETP.GT.AND P1, PT, R0, 0x2f, PT ;  /* 0x0000002f0000780c */ /* 0x008fe80003f24270 */
[----:B------:R-:W-:Y:S05]  /*7680*/  IADD3 R2, R2, -0x30, R0 ;  /* 0xffffffd002027810 */ /* 0x000fea0007ffe000 */
[----:B------:R-:W-:Y:S04]  /*7690*/  @P2 IMAD.HI.U32 R3, R2, c[0x0][0x2bc], RZ ;  /* 0x0000af0002032a27 */ /* 0x000fe800078e00ff */
[----:B------:R-:W-:Y:S01]  /*76a0*/  IMAD.MOV.U32 R0, RZ, RZ, R2 ;  /* 0x000000ffff007224 */ /* 0x000fe200078e0002 */
[----:B------:R-:W-:Y:S04]  /*76b0*/  @P2 SHF.R.U32.HI R0, RZ, c[0x0][0x2c0], R3 ;  /* 0x0000b000ff002a19 */ /* 0x000fe80000011603 */
[C---:B----4-:R-:W-:Y:S04]  /*76c0*/  @!P1 IADD3 R3, P0, R0.reuse, R232, RZ ;  /* 0x000000e800039210 */ /* 0x050fe80007f1e0ff */
[----:B-----5:R-:W-:Y:S01]  /*76d0*/  @!P1 LEA.HI.X.SX32 R5, R0, R224, 0x1, P0 ;  /* 0x000000e000059211 */ /* 0x020fe200000f0eff */
[----:B------:R-:W-:Y:S01]  /*76e0*/  IMAD.MOV R0, RZ, RZ, -R0 ;  /* 0x000000ffff007224 */ /* 0x000fe200078e0a00 */
[----:B------:R-:W1:Y:S01]  /*76f0*/  S2R R224, SR_CTAID.Y ;  /* 0x0000000000e07919 */ /* 0x000e620000002600 */
[C---:B------:R-:W-:Y:S02]  /*7700*/  @!P1 LEA R4, P0, R3.reuse, c[0x0][0x2a0], 0x2 ;  /* 0x0000a80003049a11 */ /* 0x040fe400078010ff */
[----:B------:R-:W-:Y:S02]  /*7710*/  IMAD R225, R0, c[0x0][0x2b8], R2 ;  /* 0x0000ae0000e17a24 */ /* 0x000fe400078e0202 */
[----:B------:R-:W-:Y:S02]  /*7720*/  @!P1 LEA.HI.X R5, R3, c[0x0][0x2a4], R5, 0x2, P0 ;  /* 0x0000a90003059a11 */ /* 0x000fe400000f1405 */
[C---:B------:R-:W-:Y:S01]  /*7730*/  IMAD.WIDE.U32 R2, R225.reuse, c[0x0][0x1e0], RZ ;  /* 0x00007800e1027a25 */ /* 0x040fe200078e00ff */
[----:B------:R-:W-:Y:S02]  /*7740*/  SHF.R.S32.HI R0, RZ, 0x1f, R225 ;  /* 0x0000001fff007819 */ /* 0x000fe400000114e1 */
[----:B------:R2:W3:Y:S03]  /*7750*/  @!P1 LDG.E R223, [R4.64] ;  /* 0x0000000604df9981 */ /* 0x0004e6000c1e1900 */
[----:B------:R-:W-:Y:S04]  /*7760*/  IMAD R0, R0, c[0x0][0x1e0], RZ ;  /* 0x0000780000007a24 */ /* 0x000fe800078e02ff */
[----:B------:R-:W-:Y:S04]  /*7770*/  IMAD R0, R225, c[0x0][0x1e4], R0 ;  /* 0x00007900e1007a24 */ /* 0x000fe800078e0200 */
[----:B------:R-:W-:Y:S02]  /*7780*/  IMAD.IADD R3, R3, 0x1, R0 ;  /* 0x0000000103037824 */ /* 0x000fe400078e0200 */
[C---:B-1----:R-:W-:Y:S04]  /*7790*/  IMAD.WIDE.U32 R232, R224.reuse, c[0x0][0x1e8], RZ ;  /* 0x00007a00e0e87a25 */ /* 0x042fe800078e00ff */
[----:B------:R-:W-:Y:S02]  /*77a0*/  IMAD R231, R224, c[0x0][0x1ec], R231 ;  /* 0x00007b00e0e77a24 */ /* 0x000fe400078e02e7 */
[----:B------:R-:W1:Y:S02]  /*77b0*/  S2R R224, SR_TID.X ;  /* 0x0000000000e07919 */ /* 0x000e640000002100 */
[----:B------:R-:W-:Y:S01]  /*77c0*/  IMAD.IADD R231, R233, 0x1, R231 ;  /* 0x00000001e9e77824 */ /* 0x000fe200078e02e7 */
[----:B-1----:R-:W-:Y:S04]  /*77d0*/  SHF.R.S32.HI R6, RZ, 0x1f, R224 ;  /* 0x0000001fff067819 */ /* 0x002fe800000114e0 */
[----:B------:R-:W-:Y:S01]  /*77e0*/  LEA.HI R6, R6, R224, RZ, 0x2 ;  /* 0x000000e006067211 */ /* 0x000fe200078f10ff */
[----:B------:R-:W-:Y:S03]  /*77f0*/  IMAD.SHL.U32 R224, R226, 0x2, RZ ;  /* 0x00000002e2e07824 */ /* 0x000fe600078e00ff */
[----:B------:R-:W-:Y:S04]  /*7800*/  SHF.R.S32.HI R6, RZ, 0x2, R6 ;  /* 0x00000002ff067819 */ /* 0x000fe80000011406 */
[----:B--2---:R-:W-:Y:S04]  /*7810*/  IADD3 R5, -R6, 0x30, RZ ;  /* 0x0000003006057810 */ /* 0x004fe80007ffe1ff */
[----:B------:R-:W-:Y:S02]  /*7820*/  ISETP.GE.AND P1, PT, R5, 0x1, PT ;  /* 0x000000010500780c */ /* 0x000fe40003f26270 */
[----:B---3--:R-:W-:Y:S01]  /*7830*/  SHF.R.S32.HI R4, RZ, 0x1f, R223 ;  /* 0x0000001fff047819 */ /* 0x008fe200000114df */
[C---:B------:R-:W-:Y:S04]  /*7840*/  IMAD.WIDE.U32 R2, R223.reuse, c[0x0][0x1f0], R2 ;  /* 0x00007c00df027a25 */ /* 0x040fe800078e0002 */
[----:B------:R-:W-:Y:S01]  /*7850*/  IMAD R4, R4, c[0x0][0x1f0], RZ ;  /* 0x00007c0004047a24 */ /* 0x000fe200078e02ff */
[----:B------:R-:W-:Y:S03]  /*7860*/  IADD3 R0, P0, R232, R2, RZ ;  /* 0x00000002e8007210 */ /* 0x000fe60007f1e0ff */
[----:B------:R-:W-:Y:S05]  /*7870*/  IMAD R4, R223, c[0x0][0x1f4], R4 ;  /* 0x00007d00df047a24 */ /* 0x000fea00078e0204 */
[----:B------:R-:W-:Y:S02]  /*7880*/  IADD3.X R3, R231, R3, R4, P0, !PT ;  /* 0x00000003e7037210 */ /* 0x000fe400007fe404 */
[----:B------:R-:W-:Y:S02]  /*7890*/  LEA R4, P0, R0, c[0x0][0x1c8], 0x1 ;  /* 0x0000720000047a11 */ /* 0x000fe400078008ff */
[----:B------:R-:W-:Y:S02]  /*78a0*/  IADD3 R231, R226, 0x20, RZ ;  /* 0x00000020e2e77810 */ /* 0x000fe40007ffe0ff */
[----:B------:R-:W-:Y:S02]  /*78b0*/  LEA.HI.X R3, R0, c[0x0][0x1cc], R3, 0x1, P0 ;  /* 0x0000730000037a11 */ /* 0x000fe400000f0c03 */
[----:B------:R-:W1:Y:S01]  /*78c0*/  SHFL.IDX PT, R0, R4, RZ, 0x1c1f ;  /* 0x001c1fff04007589 */ /* 0x000e6200000e0000 */
[----:B------:R-:W-:Y:S03]  /*78d0*/  ISETP.GE.AND P4, PT, R231, c[0x0][0x1d4], PT ;  /* 0x00007500e7007a0c */ /* 0x000fe60003f86270 */
[----:B------:R-:W2:Y:S01]  /*78e0*/  SHFL.IDX PT, R2, R3, RZ, 0x1c1f ;  /* 0x001c1fff03027589 */ /* 0x000ea200000e0000 */
[----:B-1----:R-:W-:Y:S05]  /*78f0*/  @P1 IADD3 R14, P0, R0, R224, RZ ;  /* 0x000000e0000e1210 */ /* 0x002fea0007f1e0ff */
[----:B--2---:R-:W-:Y:S01]  /*7900*/  @P1 IMAD.X R15, R2, 0x1, R205, P0 ;  /* 0x00000001020f1824 */ /* 0x004fe200000e06cd */
[-C--:B------:R-:W-:Y:S04]  /*7910*/  @P1 IADD3 R12, P0, R0, R207.reuse, RZ ;  /* 0x000000cf000c1210 */ /* 0x080fe80007f1e0ff */
[----:B------:R-:W-:Y:S01]  /*7920*/  @!PT LDS RZ, [RZ] ;  /* 0x00000000fffff984 */ /* 0x000fe20000000800 */
[----:B------:R1:W-:Y:S01]  /*7930*/  @P1 LDGSTS.E.BYPASS.LTC128B.128 [R222+0x3c80], [R14.64], !P5 ;  /* 0x03c800000ede1fae */ /* 0x0003e2000e901d46 */
[--C-:B------:R-:W-:Y:S01]  /*7940*/  @P1 IMAD.X R13, R2, 0x1, R206.reuse, P0 ;  /* 0x00000001020d1824 */ /* 0x100fe200000e06ce */
[----:B------:R-:W-:Y:S02]  /*7950*/  @P1 IADD3 R10, P0, R0, R228, RZ ;  /* 0x000000e4000a1210 */ /* 0x000fe40007f1e0ff */
[----:B------:R-:W2:Y:S03]  /*7960*/  SHFL.IDX PT, R0, R4, 0x1, 0x1c1f ;  /* 0x003c1f0004007f89 */ /* 0x000ea600000e0000 */
[----:B------:R-:W-:Y:S01]  /*7970*/  @P1 IMAD.X R11, R2, 0x1, R227, P0 ;  /* 0x00000001020b1824 */ /* 0x000fe200000e06e3 */
[----:B------:R1:W-:Y:S01]  /*7980*/  @P1 LDGSTS.E.BYPASS.LTC128B.128 [R222+0x4880], [R12.64], !P4 ;  /* 0x048800000cde1fae */ /* 0x0003e2000e101d46 */
[----:B------:R-:W-:Y:S03]  /*7990*/  ISETP.GE.AND P0, PT, R5, 0x21, PT ;  /* 0x000000210500780c */ /* 0x000fe60003f06270 */
[----:B------:R-:W3:Y:S10]  /*79a0*/  SHFL.IDX PT, R2, R3, 0x1, 0x1c1f ;  /* 0x003c1f0003027f89 */ /* 0x000ef400000e0000 */
[----:B--2---:R-:W-:Y:S02]  /*79b0*/  @P0 IADD3 R8, P2, R0, R224, RZ ;  /* 0x000000e000080210 */ /* 0x004fe40007f5e0ff */
[----:B------:R-:W-:Y:S04]  /*79c0*/  IADD3 R224, R226, 0x40, RZ ;  /* 0x00000040e2e07810 */ /* 0x000fe80007ffe0ff */
[----:B------:R-:W-:Y:S01]  /*79d0*/  ISETP.GE.AND P3, PT, R224, c[0x0][0x1d4], PT ;  /* 0x00007500e0007a0c */ /* 0x000fe20003f66270 */
[----:B---3--:R-:W-:Y:S01]  /*79e0*/  @P0 IMAD.X R9, R2, 0x1, R205, P2 ;  /* 0x0000000102090824 */ /* 0x008fe200010e06cd */
        /* <DEDUP_REMOVED lines=8> */
.L_x_318:
[----:B--234-:R-:W2:Y:S01]  /*7a70*/  LDL R2, [R1+0x20] ;  /* 0x0000200001027983 */ /* 0x01cea20000100800 */
[----:B------:R-:W-:Y:S02]  /*7a80*/  IMAD.MOV.U32 R0, RZ, RZ, c[0x0][0x2c4] ;  /* 0x0000b100ff007624 */ /* 0x000fe400078e00ff */
[----:B------:R-:W-:Y:S01]  /*7a90*/  IMAD.MOV.U32 R37, RZ, RZ, c[0x0][0x32c] ;  /* 0x0000cb00ff257624 */ /* 0x000fe200078e00ff */
[----:B------:R-:W3:Y:S02]  /*7aa0*/  LDL R36, [R1+0x4] ;  /* 0x0000040001247983 */ /* 0x000ee40000100800 */
[----:B------:R-:W-:Y:S02]  /*7ab0*/  ISETP.NE.AND P0, PT, R0, 0x1, PT ;  /* 0x000000010000780c */ /* 0x000fe40003f05270 */
[----:B------:R-:W0:Y:S11]  /*7ac0*/  LDGDEPBAR ;  /* 0x00000000000079af */ /* 0x000e360000000000 */
[----:B--2---:R-:W-:Y:S04]  /*7ad0*/  @P0 IMAD.HI.U32 R0, R2, c[0x0][0x2c8], RZ ;  /* 0x0000b20002000a27 */ /* 0x004fe800078e00ff */
[----:B-1----:R-:W-:Y:S01]  /*7ae0*/  IMAD.MOV.U32 R5, RZ, RZ, R2 ;  /* 0x000000ffff057224 */ /* 0x002fe200078e0002 */
[----:B------:R-:W-:Y:S01]  /*7af0*/  @P0 SHF.R.U32.HI R5, RZ, c[0x0][0x2cc], R0 ;  /* 0x0000b300ff050a19 */ /* 0x000fe20000011600 */
[----:B------:R-:W-:Y:S01]  /*7b00*/  IMAD R0, R204, -0x30, RZ ;  /* 0xffffffd0cc007824 */ /* 0x000fe200078e02ff */
[----:B------:R-:W-:Y:S03]  /*7b10*/  ISETP.GE.AND P0, PT, R37, 0x1, PT ;  /* 0x000000012500780c */ /* 0x000fe60003f06270 */
[----:B------:R-:W1:Y:S01]  /*7b20*/  SHFL.IDX PT, R4, R5, RZ, 0x1c1f ;  /* 0x001c1fff05047589 */ /* 0x000e6200000e0000 */
[----:B---3--:R-:W-:Y:S04]  /*7b30*/  IADD3 R7, -R36, 0x1, R0 ;  /* 0x0000000124077810 */ /* 0x008fe80007ffe100 */
[----:B------:R-:W-:Y:S04]  /*7b40*/  IADD3 R7, -R230, R7, R229 ;  /* 0x00000007e6077210 */ /* 0x000fe80007ffe1e5 */
[C---:B------:R-:W-:Y:S02]  /*7b50*/  IADD3 R6, R7.reuse, c[0x0][0x328], RZ ;  /* 0x0000ca0007067a10 */ /* 0x040fe40007ffe0ff */
[----:B------:R-:W-:Y:S03]  /*7b60*/  IADD3 R7, R7, UR4, RZ ;  /* 0x0000000407077c10 */ /* 0x000fe6000fffe0ff */
[--C-:B-1----:R-:W-:Y:S02]  /*7b70*/  IMAD.IADD R3, R6, 0x1, R4.reuse ;  /* 0x0000000106037824 */ /* 0x102fe400078e0204 */
[----:B------:R-:W-:Y:S01]  /*7b80*/  IMAD.IADD R2, R7, 0x1, R4 ;  /* 0x0000000107027824 */ /* 0x000fe200078e0204 */
[----:B------:R-:W-:-:S05]  /*7b90*/  @!P0 BRA `(.L_x_319) ;  /* 0x0000018000008947 */ /* 0x000fca0003800000 */
[----:B------:R-:W-:Y:S01]  /*7ba0*/  IADD3 R4, -R230, R229, R4 ;  /* 0x000000e5e6047210 */ /* 0x000fe20007ffe104 */
[----:B------:R-:W-:Y:S03]  /*7bb0*/  BSSY B0, `(.L_x_320) ;  /* 0x0000011000007945 */ /* 0x000fe60003800000 */
[----:B------:R-:W-:Y:S11]  /*7bc0*/  ISETP.GT.AND P0, PT, R4, -0x1, PT ;  /* 0xffffffff0400780c */ /* 0x000ff60003f04270 */
[----:B------:R-:W-:Y:S02]  /*7bd0*/  @!UPT UIADD3 URZ, URZ, URZ, URZ ;  /* 0x0000003f3f3ff290 */ /* 0x000fe4000fffe03f */
[----:B------:R-:W-:-:S05]  /*7be0*/  @P0 BRA `(.L_x_321) ;  /* 0x0000008000000947 */ /* 0x000fca0003800000 */
[----:B------:R-:W-:Y:S01]  /*7bf0*/  LOP3.LUT R4, RZ, R4, RZ, 0x33, !PT ;  /* 0x00000004ff047212 */ /* 0x000fe200078e33ff */
[----:B------:R-:W-:Y:S05]  /*7c00*/  IMAD.MOV.U32 R8, RZ, RZ, c[0x0][0x32c] ;  /* 0x0000cb00ff087624 */ /* 0x000fea00078e00ff */
[----:B------:R-:W-:Y:S11]  /*7c10*/  ISETP.NE.AND P0, PT, R8, 0x1, PT ;  /* 0x000000010800780c */ /* 0x000ff60003f05270 */
[----:B------:R-:W-:Y:S02]  /*7c20*/  @!UPT UIADD3 URZ, URZ, URZ, URZ ;  /* 0x0000003f3f3ff290 */ /* 0x000fe4000fffe03f */
[----:B------:R-:W-:Y:S05]  /*7c30*/  @P0 IMAD.HI.U32 R8, R4, c[0x0][0x330], RZ ;  /* 0x0000cc0004080a27 */ /* 0x000fea00078e00ff */
[----:B------:R-:W-:Y:S04]  /*7c40*/  @P0 SHF.R.U32.HI R4, RZ, c[0x0][0x334], R8 ;  /* 0x0000cd00ff040a19 */ /* 0x000fe80000011608 */
[----:B------:R-:W-:Y:S01]  /*7c50*/  LOP3.LUT R4, RZ, R4, RZ, 0x33, !PT ;  /* 0x00000004ff047212 */ /* 0x000fe200078e33ff */
[----:B------:R-:W-:-:S05]  /*7c60*/  BRA `(.L_x_322) ;  /* 0x0000005000007947 */ /* 0x000fca0003800000 */
.L_x_321:
[----:B------:R-:W-:Y:S04]  /*7c70*/  MOV R8, c[0x0][0x32c] ;  /* 0x0000cb0000087a02 */ /* 0x000fe80000000f00 */
[----:B------:R-:W-:Y:S11]  /*7c80*/  ISETP.NE.AND P0, PT, R8, 0x1, PT ;  /* 0x000000010800780c */ /* 0x000ff60003f05270 */
[----:B------:R-:W-:Y:S02]  /*7c90*/  @!UPT UIADD3 URZ, URZ, URZ, URZ ;  /* 0x0000003f3f3ff290 */ /* 0x000fe4000fffe03f */
[----:B------:R-:W-:Y:S05]  /*7ca0*/  @P0 IMAD.HI.U32 R8, R4, c[0x0][0x330], RZ ;  /* 0x0000cc0004080a27 */ /* 0x000fea00078e00ff */
[----:B------:R-:W-:Y:S02]  /*7cb0*/  @P0 SHF.R.U32.HI R4, RZ, c[0x0][0x334], R8 ;  /* 0x0000cd00ff040a19 */ /* 0x000fe40000011608 */
.L_x_322:
[----:B------:R-:W-:Y:S05]  /*7cc0*/  BSYNC B0 ;  /* 0x0000000000007941 */ /* 0x000fea0003800000 */
.L_x_320:
[----:B------:R-:W-:Y:S04]  /*7cd0*/  IMAD.IADD R8, R0, 0x1, -R36 ;  /* 0x0000000100087824 */ /* 0x000fe800078e0a24 */
[----:B------:R-:W-:Y:S05]  /*7ce0*/  IMAD R4, R4, c[0x0][0x32c], R8 ;  /* 0x0000cb0004047a24 */ /* 0x000fea00078e0208 */
[----:B------:R-:W-:Y:S02]  /*7cf0*/  IADD3 R8, R4, c[0x0][0x32c], RZ ;  /* 0x0000cb0004087a10 */ /* 0x000fe40007ffe0ff */
[----:B------:R-:W-:Y:S02]  /*7d00*/  IMNMX R2, R2, R4, !PT ;  /* 0x0000000402027217 */ /* 0x000fe40007800200 */
[----:B------:R-:W-:Y:S02]  /*7d10*/  IMNMX R3, R3, R8, PT ;  /* 0x0000000803037217 */ /* 0x000fe40003800200 */
.L_x_319:
[C---:B------:R-:W-:Y:S01]  /*7d20*/  ISETP.GE.AND P0, PT, R0.reuse, 0x1, PT ;  /* 0x000000010000780c */ /* 0x040fe20003f06270 */
[----:B------:R-:W1:Y:S01]  /*7d30*/  SHFL.IDX PT, R4, R5, 0x1, 0x1c1f ;  /* 0x003c1f0005047f89 */ /* 0x000e6200000e0000 */
[----:B------:R-:W-:Y:S02]  /*7d40*/  ISETP.GE.AND P1, PT, R0, 0x2, PT ;  /* 0x000000020000780c */ /* 0x000fe40003f26270 */
[----:B------:R-:W-:Y:S02]  /*7d50*/  P2R R13, PR, RZ, 0x1 ;  /* 0x00000001ff0d7803 */ /* 0x000fe40000000000 */
[----:B------:R-:W-:Y:S02]  /*7d60*/  ISETP.GT.AND P0, PT, R2, RZ, !P0 ;  /* 0x000000ff0200720c */ /* 0x000fe40004704270 */
[----:B------:R-:W-:Y:S02]  /*7d70*/  P2R R12, PR, RZ, 0x2 ;  /* 0x00000002ff0c7803 */ /* 0x000fe40000000000 */
[----:B------:R-:W-:Y:S02]  /*7d80*/  ISETP.LT.OR P0, PT, R3, 0x1, P0 ;  /* 0x000000010300780c */ /* 0x000fe40000701670 */
        /* <DEDUP_REMOVED lines=9> */
[----:B------:R-:W-:Y:S02]  /*7e20*/  ISETP.LT.OR P0, PT, R3, 0x9, P0 ;  /* 0x000000090300780c */ /* 0x000fe40000701670 */
        /* <DEDUP_REMOVED lines=36> */
[--C-:B-1----:R-:W-:Y:S03]  /*8070*/  IMAD.IADD R2, R7, 0x1, R4.reuse ;  /* 0x0000000107027824 */ /* 0x102fe600078e0204 */
[----:B------:R-:W-:Y:S01]  /*8080*/  ISETP.LT.OR P0, PT, R3, 0x2a, P0 ;  /* 0x0000002a0300780c */ /* 0x000fe20000701670 */
[----:B------:R-:W-:Y:S03]  /*8090*/  IMAD.IADD R3, R6, 0x1, R4 ;  /* 0x0000000106037824 */ /* 0x000fe600078e0204 */
[----:B------:R-:W-:Y:S02]  /*80a0*/  FSEL R196, R16, -INF , !P0 ;  /* 0xff80000010c47808 */ /* 0x000fe40004000000 */
[----:B------:R-:W-:Y:S11]  /*80b0*/  ISETP.GE.AND P0, PT, R37, 0x1, PT ;  /* 0x000000012500780c */ /* 0x000ff60003f06270 */
[----:B------:R-:W-:Y:S02]  /*80c0*/  @!UPT UIADD3 URZ, URZ, URZ, URZ ;  /* 0x0000003f3f3ff290 */ /* 0x000fe4000fffe03f */
        /* <DEDUP_REMOVED lines=14> */
.L_x_325:
[----:B------:R-:W-:Y:S04]  /*81b0*/  MOV R14, c[0x0][0x32c] ;  /* 0x0000cb00000e7a02 */ /* 0x000fe80000000f00 */
[----:B------:R-:W-:Y:S11]  /*81c0*/  ISETP.NE.AND P0, PT, R14, 0x1, PT ;  /* 0x000000010e00780c */ /* 0x000ff60003f05270 */
[----:B------:R-:W-:Y:S02]  /*81d0*/  @!UPT UIADD3 URZ, URZ, URZ, URZ ;  /* 0x0000003f3f3ff290 */ /* 0x000fe4000fffe03f */
[----:B------:R-:W-:Y:S05]  /*81e0*/  @P0 IMAD.HI.U32 R14, R4, c[0x0][0x330], RZ ;  /* 0x0000cc00040e0a27 */ /* 0x000fea00078e00ff */
[----:B------:R-:W-:Y:S02]  /*81f0*/  @P0 SHF.R.U32.HI R4, RZ, c[0x0][0x334], R14 ;  /* 0x0000cd00ff040a19 */ /* 0x000fe4000001160e */
.L_x_326:
[----:B------:R-:W-:Y:S05]  /*8200*/  BSYNC B0 ;  /* 0x0000000000007941 */ /* 0x000fea0003800000 */
.L_x_324:
[----:B------:R-:W-:Y:S04]  /*8210*/  IMAD.IADD R14, R0, 0x1, -R36 ;  /* 0x00000001000e7824 */ /* 0x000fe800078e0a24 */
[----:B------:R-:W-:Y:S05]  /*8220*/  IMAD R4, R4, c[0x0][0x32c], R14 ;  /* 0x0000cb0004047a24 */ /* 0x000fea00078e020e */
[----:B------:R-:W-:Y:S02]  /*8230*/  IADD3 R14, R4, c[0x0][0x32c], RZ ;  /* 0x0000cb00040e7a10 */ /* 0x000fe40007ffe0ff */
[----:B------:R-:W-:Y:S02]  /*8240*/  IMNMX R2, R2, R4, !PT ;  /* 0x0000000402027217 */ /* 0x000fe40007800200 */
[----:B------:R-:W-:Y:S02]  /*8250*/  IMNMX R3, R3, R14, PT ;  /* 0x0000000e03037217 */ /* 0x000fe40003800200 */
.L_x_323:
        /* <DEDUP_REMOVED lines=61> */
.L_x_329:
[----:B------:R-:W-:Y:S04]  /*8630*/  MOV R14, c[0x0][0x32c] ;  /* 0x0000cb00000e7a02 */ /* 0x000fe80000000f00 */
[----:B------:R-:W-:Y:S11]  /*8640*/  ISETP.NE.AND P0, PT, R14, 0x1, PT ;  /* 0x000000010e00780c */ /* 0x000ff60003f05270 */
[----:B------:R-:W-:Y:S02]  /*8650*/  @!UPT UIADD3 URZ, URZ, URZ, URZ ;  /* 0x0000003f3f3ff290 */ /* 0x000fe4000fffe03f */
[----:B------:R-:W-:Y:S05]  /*8660*/  @P0 IMAD.HI.U32 R14, R4, c[0x0][0x330], RZ ;  /* 0x0000cc00040e0a27 */ /* 0x000fea00078e00ff */
[----:B------:R-:W-:Y:S02]  /*8670*/  @P0 SHF.R.U32.HI R4, RZ, c[0x0][0x334], R14 ;  /* 0x0000cd00ff040a19 */ /* 0x000fe4000001160e */
.L_x_330:
[----:B------:R-:W-:Y:S05]  /*8680*/  BSYNC B0 ;  /* 0x0000000000007941 */ /* 0x000fea0003800000 */
.L_x_328:
[----:B------:R-:W-:Y:S04]  /*8690*/  IMAD.IADD R14, R0, 0x1, -R36 ;  /* 0x00000001000e7824 */ /* 0x000fe800078e0a24 */
[----:B------:R-:W-:Y:S05]  /*86a0*/  IMAD R4, R4, c[0x0][0x32c], R14 ;  /* 0x0000cb0004047a24 */ /* 0x000fea00078e020e */
[----:B------:R-:W-:Y:S02]  /*86b0*/  IADD3 R14, R4, c[0x0][0x32c], RZ ;  /* 0x0000cb00040e7a10 */ /* 0x000fe40007ffe0ff */
[----:B------:R-:W-:Y:S02]  /*86c0*/  IMNMX R2, R2, R4, !PT ;  /* 0x0000000402027217 */ /* 0x000fe40007800200 */
[----:B------:R-:W-:Y:S02]  /*86d0*/  IMNMX R3, R3, R14, PT ;  /* 0x0000000e03037217 */ /* 0x000fe40003800200 */
.L_x_327:
        /* <DEDUP_REMOVED lines=61> */
.L_x_333:
[----:B------:R-:W-:Y:S04]  /*8ab0*/  MOV R5, c[0x0][0x32c] ;  /* 0x0000cb0000057a02 */ /* 0x000fe80000000f00 */
[----:B------:R-:W-:Y:S11]  /*8ac0*/  ISETP.NE.AND P0, PT, R5, 0x1, PT ;  /* 0x000000010500780c */ /* 0x000ff60003f05270 */
[----:B------:R-:W-:Y:S02]  /*8ad0*/  @!UPT UIADD3 URZ, URZ, URZ, URZ ;  /* 0x0000003f3f3ff290 */ /* 0x000fe4000fffe03f */
[----:B------:R-:W-:Y:S05]  /*8ae0*/  @P0 IMAD.HI.U32 R5, R4, c[0x0][0x330], RZ ;  /* 0x0000cc0004050a27 */ /* 0x000fea00078e00ff */
[----:B------:R-:W-:Y:S02]  /*8af0*/  @P0 SHF.R.U32.HI R4, RZ, c[0x0][0x334], R5 ;  /* 0x0000cd00ff040a19 */ /* 0x000fe40000011605 */
.L_x_334:
[----:B------:R-:W-:Y:S05]  /*8b00*/  BSYNC B0 ;  /* 0x0000000000007941 */ /* 0x000fea0003800000 */
.L_x_332:
[----:B------:R-:W-:Y:S04]  /*8b10*/  IMAD.IADD R0, R0, 0x1, -R36 ;  /* 0x0000000100007824 */ /* 0x000fe800078e0a24 */
[----:B------:R-:W-:Y:S05]  /*8b20*/  IMAD R4, R4, c[0x0][0x32c], R0 ;  /* 0x0000cb0004047a24 */ /* 0x000fea00078e0200 */
[----:B------:R-:W-:Y:S02]  /*8b30*/  IADD3 R0, R4, c[0x0][0x32c], RZ ;  /* 0x0000cb0004007a10 */ /* 0x000fe40007ffe0ff */
[----:B------:R-:W-:Y:S02]  /*8b40*/  IMNMX R2, R2, R4, !PT ;  /* 0x0000000402027217 */ /* 0x000fe40007800200 */
[----:B------:R-:W-:Y:S02]  /*8b50*/  IMNMX R3, R3, R0, PT ;  /* 0x0000000003037217 */ /* 0x000fe40003800200 */
.L_x_331:
[----:B------:R-:W-:Y:S01]  /*8b60*/  FMNMX.FTZ R106, R19, R101, !PT ;  /* 0x00000065136a7209 */ /* 0x000fe20007810000 */
[----:B------:R-:W-:Y:S01]  /*8b70*/  LDSM.16.MT88.4 R36, [R210+0x1880] ;  /* 0x00188000d224783b */ /* 0x000fe20000004200 */
        /* <DEDUP_REMOVED lines=20> */
[C---:B------:R-:W-:Y:S02]  /*8cc0*/  ISETP.LT.OR P0, PT, R3.reuse, 0x9, P0 ;  /* 0x000000090300780c */ /* 0x040fe40000701670 */
[----:B------:R-:W-:Y:S02]  /*8cd0*/  FMNMX.FTZ R106, R196, R106, !PT ;  /* 0x0000006ac46a7209 */ /* 0x000fe40007810000 */
[----:B------:R-:W-:Y:S02]  /*8ce0*/  FSEL R11, R184, -INF , !P0 ;  /* 0xff800000b80b7808 */ /* 0x000fe40004000000 */
[----:B------:R-:W-:Y:S01]  /*8cf0*/  ISETP.NE.AND P0, PT, R10, RZ, PT ;  /* 0x000000ff0a00720c */ /* 0x000fe20003f05270 */
[----:B------:R-:W1:Y:S03]  /*8d00*/  SHFL.BFLY PT, R0, R106, 0x2, 0x1f ;  /* 0x0c401f006a007f89 */ /* 0x000e6600000e0000 */
[----:B------:R-:W-:Y:S04]  /*8d10*/  ISETP.GT.AND P0, PT, R2, 0x9, !P0 ;  /* 0x000000090200780c */ /* 0x000fe80004704270 */
[----:B------:R-:W-:Y:S04]  /*8d20*/  ISETP.LT.OR P0, PT, R3, 0xa, P0 ;  /* 0x0000000a0300780c */ /* 0x000fe80000701670 */
[----:B------:R-:W-:Y:S02]  /*8d30*/  FSEL R10, R182, -INF , !P0 ;  /* 0xff800000b60a7808 */ /* 0x000fe40004000000 */
[----:B------:R-:W-:Y:S04]  /*8d40*/  ISETP.NE.AND P0, PT, R9, RZ, PT ;  /* 0x000000ff0900720c */ /* 0x000fe80003f05270 */
[----:B------:R-:W-:Y:S04]  /*8d50*/  ISETP.GT.AND P0, PT, R2, 0x10, !P0 ;  /* 0x000000100200780c */ /* 0x000fe80004704270 */
[C---:B------:R-:W-:Y:S02]  /*8d60*/  ISETP.LT.OR P0, PT, R3.reuse, 0x11, P0 ;  /* 0x000000110300780c */ /* 0x040fe40000701670 */
[----:B-1----:R-:W-:Y:S02]  /*8d70*/  FMNMX.FTZ R106, R106, R0, !PT ;  /* 0x000000006a6a7209 */ /* 0x002fe40007810000 */
[----:B------:R-:W-:Y:S02]  /*8d80*/  FSEL R172, R172, -INF , !P0 ;  /* 0xff800000acac7808 */ /* 0x000fe40004000000 */
[----:B------:R-:W-:Y:S01]  /*8d90*/  ISETP.GT.AND P0, PT, R2, 0x11, !P6 ;  /* 0x000000110200780c */ /* 0x000fe20007704270 */
[----:B------:R-:W1:Y:S01]  /*8da0*/  SHFL.BFLY PT, R0, R106, 0x1, 0x1f ;  /* 0x0c201f006a007f89 */ /* 0x000e6200000e0000 */
[----:B------:R-:W-:Y:S02]  /*8db0*/  ISETP.NE.AND P6, PT, R8, RZ, PT ;  /* 0x000000ff0800720c */ /* 0x000fe40003fc5270 */
[C---:B------:R-:W-:Y:S04]  /*8dc0*/  ISETP.LT.OR P0, PT, R3.reuse, 0x12, P0 ;  /* 0x000000120300780c */ /* 0x040fe80000701670 */
[----:B------:R-:W-:Y:S02]  /*8dd0*/  FSEL R174, R174, -INF , !P0 ;  /* 0xff800000aeae7808 */ /* 0x000fe40004000000 */
[----:B------:R-:W-:Y:S04]  /*8de0*/  ISETP.GT.AND P0, PT, R2, 0x18, !P5 ;  /* 0x000000180200780c */ /* 0x000fe80006f04270 */
[C---:B------:R-:W-:Y:S04]  /*8df0*/  ISETP.LT.OR P0, PT, R3.reuse, 0x19, P0 ;  /* 0x000000190300780c */ /* 0x040fe80000701670 */
[----:B------:R-:W-:Y:S02]  /*8e00*/  FSEL R178, R30, -INF , !P0 ;  /* 0xff8000001eb27808 */ /* 0x000fe40004000000 */
[----:B------:R-:W-:Y:S04]  /*8e10*/  ISETP.GT.AND P0, PT, R2, 0x19, !P4 ;  /* 0x000000190200780c */ /* 0x000fe80006704270 */
[----:B------:R-:W-:Y:S02]  /*8e20*/  ISETP.LT.OR P0, PT, R3, 0x1a, P0 ;  /* 0x0000001a0300780c */ /* 0x000fe40000701670 */
[----:B-1----:R-:W-:Y:S02]  /*8e30*/  FMNMX.FTZ R106, R106, R0, !PT ;  /* 0x000000006a6a7209 */ /* 0x002fe40007810000 */
[----:B------:R-:W-:Y:S02]  /*8e40*/  FMNMX.FTZ R0, R16, R103, !PT ;  /* 0x0000006710007209 */ /* 0x000fe40007810000 */
[----:B------:R-:W-:Y:S01]  /*8e50*/  FSEL R179, R31, -INF , !P0 ;  /* 0xff8000001fb37808 */ /* 0x000fe20004000000 */
[----:B------:R-:W-:Y:S01]  /*8e60*/  FMUL.FTZ R110, R106, c[0x0][0x2d0] ;  /* 0x0000b4006a6e7a20 */ /* 0x000fe20000410000 */
[----:B------:R-:W-:Y:S02]  /*8e70*/  FMNMX.FTZ R0, R20, R0, !PT ;  /* 0x0000000014007209 */ /* 0x000fe40007810000 */
[----:B------:R-:W-:Y:S02]  /*8e80*/  ISETP.GT.AND P0, PT, R2, 0x20, !P3 ;  /* 0x000000200200780c */ /* 0x000fe40005f04270 */
[----:B------:R-:W-:Y:S02]  /*8e90*/  FMNMX.FTZ R0, R21, R0, !PT ;  /* 0x0000000015007209 */ /* 0x000fe40007810000 */
[----:B------:R-:W-:Y:S02]  /*8ea0*/  ISETP.LT.OR P0, PT, R3, 0x21, P0 ;  /* 0x000000210300780c */ /* 0x000fe40000701670 */
[----:B------:R-:W-:Y:S02]  /*8eb0*/  FMNMX.FTZ R0, R22, R0, !PT ;  /* 0x0000000016007209 */ /* 0x000fe40007810000 */
[----:B------:R-:W-:Y:S02]  /*8ec0*/  FSEL R180, R42, -INF , !P0 ;  /* 0xff8000002ab47808 */ /* 0x000fe40004000000 */
        /* <DEDUP_REMOVED lines=15> */
[----:B------:R-:W-:Y:S03]  /*8fc0*/  ISETP.LT.OR P0, PT, R3, 0x2a, P0 ;  /* 0x0000002a0300780c */ /* 0x000fe60000701670 */
[----:B------:R-:W1:Y:S01]  /*8fd0*/  SHFL.BFLY PT, R2, R0, 0x2, 0x1f ;  /* 0x0c401f0000027f89 */ /* 0x000e6200000e0000 */
[----:B------:R-:W-:Y:S02]  /*8fe0*/  FSEL R109, R47, -INF , !P0 ;  /* 0xff8000002f6d7808 */ /* 0x000fe40004000000 */
[----:B------:R-:W-:Y:S04]  /*8ff0*/  FSETP.NEU.FTZ.AND P0, PT, R106, -INF , PT ;  /* 0xff8000006a00780b */ /* 0x000fe80003f1d000 */
[----:B------:R-:W-:Y:S02]  /*9000*/  FSEL R110, R110, RZ, P0 ;  /* 0x000000ff6e6e7208 */ /* 0x000fe40000000000 */
[----:B------:R-:W-:Y:S03]  /*9010*/  FSEL R3, R106, RZ, P0 ;  /* 0x000000ff6a037208 */ /* 0x000fe60000000000 */
[--C-:B------:R-:W-:Y:S02]  /*9020*/  FFMA.FTZ R6, R24, c[0x0][0x2d0], -R110.reuse ;  /* 0x0000b40018067a23 */ /* 0x100fe4000001086e */
[----:B------:R-:W-:Y:S02]  /*9030*/  FFMA.FTZ R7, R23, c[0x0][0x2d0], -R110 ;  /* 0x0000b40017077a23 */ /* 0x000fe4000001086e */
[----:B------:R2:W-:Y:S01]  /*9040*/  MUFU.EX2 R26, R6 ;  /* 0x00000006001a7308 */ /* 0x0005e20000000800 */
[----:B-1----:R-:W-:Y:S09]  /*9050*/  FMNMX.FTZ R0, R0, R2, !PT ;  /* 0x0000000200007209 */ /* 0x002ff20007810000 */
[----:B------:R-:W-:Y:S01]  /*9060*/  MUFU.EX2 R252, R7 ;  /* 0x0000000700fc7308 */ /* 0x000fe20000000800 */
[----:B------:R-:W1:Y:S02]  /*9070*/  SHFL.BFLY PT, R105, R0, 0x1, 0x1f ;  /* 0x0c201f0000697f89 */ /* 0x000e6400000e0000 */
[----:B-1----:R-:W-:Y:S02]  /*9080*/  FMNMX.FTZ R105, R0, R105, !PT ;  /* 0x0000006900697209 */ /* 0x002fe40007810000 */
[----:B------:R-:W-:Y:S02]  /*9090*/  FMNMX.FTZ R0, R14, R107, !PT ;  /* 0x0000006b0e007209 */ /* 0x000fe40007810000 */
[C---:B------:R-:W-:Y:S01]  /*90a0*/  FSETP.NEU.FTZ.AND P0, PT, R105.reuse, -INF , PT ;  /* 0xff8000006900780b */ /* 0x040fe20003f1d000 */
[----:B------:R-:W-:Y:S01]  /*90b0*/  FMUL.FTZ R111, R105, c[0x0][0x2d0] ;  /* 0x0000b400696f7a20 */ /* 0x000fe20000410000 */
[----:B------:R-:W-:Y:S02]  /*90c0*/  FMNMX.FTZ R0, R15, R0, !PT ;  /* 0x000000000f007209 */ /* 0x000fe40007810000 */
[----:B------:R-:W-:Y:S02]  /*90d0*/  FSEL R4, R105, RZ, P0 ;  /* 0x000000ff69047208 */ /* 0x000fe40000000000 */
[----:B------:R-:W-:Y:S02]  /*90e0*/  FMNMX.FTZ R0, R17, R0, !PT ;  /* 0x0000000011007209 */ /* 0x000fe40007810000 */
[----:B------:R-:W-:Y:S02]  /*90f0*/  FSEL R111, R111, RZ, P0 ;  /* 0x000000ff6f6f7208 */ /* 0x000fe40000000000 */
[----:B------:R-:W-:Y:S04]  /*9100*/  FMNMX.FTZ R0, R18, R0, !PT ;  /* 0x0000000012007209 */ /* 0x000fe80007810000 */
[----:B------:R-:W-:Y:S04]  /*9110*/  FMNMX.FTZ R0, R169, R0, !PT ;  /* 0x00000000a9007209 */ /* 0x000fe80007810000 */
[----:B------:R-:W-:Y:S04]  /*9120*/  FMNMX.FTZ R0, R171, R0, !PT ;  /* 0x00000000ab007209 */ /* 0x000fe80007810000 */
[----:B------:R-:W-:Y:S04]  /*9130*/  FMNMX.FTZ R0, R173, R0, !PT ;  /* 0x00000000ad007209 */ /* 0x000fe80007810000 */
[----:B------:R-:W-:Y:S04]  /*9140*/  FMNMX.FTZ R0, R175, R0, !PT ;  /* 0x00000000af007209 */ /* 0x000fe80007810000 */
[----:B------:R-:W-:Y:S04]  /*9150*/  FMNMX.FTZ R0, R187, R0, !PT ;  /* 0x00000000bb007209 */ /* 0x000fe80007810000 */
[----:B------:R-:W-:Y:S04]  /*9160*/  FMNMX.FTZ R0, R191, R0, !PT ;  /* 0x00000000bf007209 */ /* 0x000fe80007810000 */
[----:B------:R-:W-:Y:S04]  /*9170*/  FMNMX.FTZ R0, R194, R0, !PT ;  /* 0x00000000c2007209 */ /* 0x000fe80007810000 */
[----:B------:R-:W-:Y:S05]  /*9180*/  FMNMX.FTZ R0, R188, R0, !PT ;  /* 0x00000000bc007209 */ /* 0x000fea0007810000 */
[----:B------:R-:W1:Y:S02]  /*9190*/  SHFL.BFLY PT, R2, R0, 0x2, 0x1f ;  /* 0x0c401f0000027f89 */ /* 0x000e6400000e0000 */
[----:B-1----:R-:W-:Y:S06]  /*91a0*/  FMNMX.FTZ R0, R0, R2, !PT ;  /* 0x0000000200007209 */ /* 0x002fec0007810000 */
        /* <DEDUP_REMOVED lines=9> */
[----:B------:R-:W-:Y:S03]  /*9240*/  FMNMX.FTZ R0, R10, R0, !PT ;  /* 0x000000000a007209 */ /* 0x000fe60007810000 */
[----:B--2---:R-:W-:Y:S01]  /*9250*/  FFMA.FTZ R6, R17, c[0x0][0x2d0], -R164 ;  /* 0x0000b40011067a23 */ /* 0x004fe200000108a4 */
        /* <DEDUP_REMOVED lines=18> */
[----:B------:R-:W-:Y:S05]  /*9380*/  FSEL R165, R165, RZ, P0 ;  /* 0x000000ffa5a57208 */ /* 0x000fea0000000000 */
[----:B-1----:R-:W-:Y:S04]  /*9390*/  FFMA.FTZ R6, R11, c[0x0][0x2d0], -R165 ;  /* 0x0000b4000b067a23 */ /* 0x002fe800000108a5 */
[----:B------:R-:W-:Y:S01]  /*93a0*/  MUFU.EX2 R241, R6 ;  /* 0x0000000600f17308 */ /* 0x000fe20000000800 */
[----:B--2---:R-:W-:Y:S01]  /*93b0*/  FFMA.FTZ R0, R25, c[0x0][0x2d0], -R110 ;  /* 0x0000b40019007a23 */ /* 0x004fe2000001086e */
[----:B---3--:R-:W-:Y:S08]  /*93c0*/  F2FP.BF16.PACK_AB R160, R252, R251 ;  /* 0x000000fbfca0723e */ /* 0x008ff000000010ff */
[----:B------:R1:W-:Y:S02]  /*93d0*/  MUFU.EX2 R190, R0 ;  /* 0x0000000000be7308 */ /* 0x0003e40000000800 */
[--C-:B-1----:R-:W-:Y:S08]  /*93e0*/  FFMA.FTZ R0, R16, c[0x0][0x2d0], -R111.reuse ;  /* 0x0000b40010007a23 */ /* 0x102ff0000001086f */
        /* <DEDUP_REMOVED lines=19> */
[----:B--2---:R-:W-:Y:S01]  /*9520*/  FADD.FTZ R0, -R4, R103 ;  /* 0x0000006704007221 */ /* 0x004fe20000010100 */
[----:B------:R-:W-:Y:S01]  /*9530*/  MOV R103, R26 ;  /* 0x0000001a00677202 */ /* 0x000fe20000000f00 */
[----:B------:R-:W-:Y:S02]  /*9540*/  FFMA.FTZ R4, R12, c[0x0][0x2d0], -R165 ;  /* 0x0000b4000c047a23 */ /* 0x000fe400000108a5 */
[----:B------:R-:W-:Y:S01]  /*9550*/  FMUL.FTZ R0, R0, c[0x0][0x2d0] ;  /* 0x0000b40000007a20 */ /* 0x000fe20000410000 */
[----:B------:R-:W-:Y:S03]  /*9560*/  F2FP.BF16.PACK_AB R162, R190, R103 ;  /* 0x00000067bea2723e */ /* 0x000fe600000010ff */
        /* <DEDUP_REMOVED lines=14> */
[C---:B--2---:R-:W-:Y:S01]  /*9650*/  FMUL.FTZ R4, R101.reuse, R112 ;  /* 0x0000007065047220 */ /* 0x044fe20000410000 */
        /* <DEDUP_REMOVED lines=9> */
[----:B----4-:R-:W-:Y:S01]  /*96f0*/  FMUL.FTZ R6, R100, R114 ;  /* 0x0000007264067220 */ /* 0x010fe20000410000 */
[----:B------:R-:W-:Y:S01]  /*9700*/  F2FP.BF16.PACK_AB R114, R246, R245 ;  /* 0x000000f5f672723e */ /* 0x000fe200000010ff */
[C---:B------:R-:W-:Y:S02]  /*9710*/  FMUL.FTZ R7, R100.reuse, R115 ;  /* 0x0000007364077220 */ /* 0x040fe40000410000 */
[C---:B------:R-:W-:Y:S02]  /*9720*/  FMUL.FTZ R18, R100.reuse, R126 ;  /* 0x0000007e64127220 */ /* 0x040fe40000410000 */
[C---:B------:R-:W-:Y:S02]  /*9730*/  FMUL.FTZ R19, R100.reuse, R127 ;  /* 0x0000007f64137220 */ /* 0x040fe40000410000 */
[C---:B------:R-:W-:Y:S01]  /*9740*/  FMUL.FTZ R34, R100.reuse, R142 ;  /* 0x0000008e64227220 */ /* 0x040fe20000410000 */
[----:B------:R4:W5:Y:S01]  /*9750*/  MUFU.EX2 R3, R0 ;  /* 0x0000000000037308 */ /* 0x0009620000000800 */
[C---:B------:R-:W-:Y:S01]  /*9760*/  FMUL.FTZ R35, R100.reuse, R143 ;  /* 0x0000008f64237220 */ /* 0x040fe20000410000 */
[----:B------:R-:W-:Y:S01]  /*9770*/  LDSM.16.MT88.4 R124, [R210+0x1c80] ;  /* 0x001c8000d27c783b */ /* 0x000fe20000004200 */
[C---:B------:R-:W-:Y:S02]  /*9780*/  FMUL.FTZ R50, R100.reuse, R158 ;  /* 0x0000009e64327220 */ /* 0x040fe40000410000 */
[C---:B------:R-:W-:Y:S02]  /*9790*/  FMUL.FTZ R51, R100.reuse, R159 ;  /* 0x0000009f64337220 */ /* 0x040fe40000410000 */
[C---:B------:R-:W-:Y:S02]  /*97a0*/  FMUL.FTZ R54, R100.reuse, R54 ;  /* 0x0000003664367220 */ /* 0x040fe40000410000 */
[C---:B------:R-:W-:Y:S01]  /*97b0*/  FMUL.FTZ R55, R100.reuse, R55 ;  /* 0x0000003764377220 */ /* 0x040fe20000410000 */
[----:B------:R-:W-:Y:S01]  /*97c0*/  LDSM.16.MT88.4 R140, [R210+0x2080] ;  /* 0x00208000d28c783b */ /* 0x000fe20000004200 */
[C---:B------:R-:W-:Y:S02]  /*97d0*/  FMUL.FTZ R66, R100.reuse, R66 ;  /* 0x0000004264427220 */ /* 0x040fe40000410000 */
[----:B------:R-:W-:Y:S02]  /*97e0*/  FMUL.FTZ R67, R100, R67 ;  /* 0x0000004364437220 */ /* 0x000fe40000410000 */
        /* <DEDUP_REMOVED lines=20> */
[C---:B------:R-:W-:Y:S01]  /*9930*/  FMUL.FTZ R57, R3.reuse, R57 ;  /* 0x0000003903397220 */ /* 0x040fe20000410000 */
        /* <DEDUP_REMOVED lines=12> */
[C---:B------:R-:W-:Y:S02]  /*9a00*/  FMUL.FTZ R77, R3.reuse, R77 ;  /* 0x0000004d034d7220 */ /* 0x040fe40000410000 */
[C---:B------:R-:W-:Y:S02]  /*9a10*/  FMUL.FTZ R98, R100.reuse, R98 ;  /* 0x0000006264627220 */ /* 0x040fe40000410000 */
[C---:B------:R-:W-:Y:S02]  /*9a20*/  FMUL.FTZ R99, R100.reuse, R99 ;  /* 0x0000006364637220 */ /* 0x040fe40000410000 */
[C---:B------:R-:W-:Y:S02]  /*9a30*/  FMUL.FTZ R86, R100.reuse, R86 ;  /* 0x0000005664567220 */ /* 0x040fe40000410000 */
[----:B------:R-:W-:Y:S02]  /*9a40*/  FMUL.FTZ R87, R100, R87 ;  /* 0x0000005764577220 */ /* 0x000fe40000410000 */
[----:B------:R-:W-:Y:S02]  /*9a50*/  FMUL.FTZ R88, R3, R88 ;  /* 0x0000005803587220 */ /* 0x000fe40000410000 */
[--C-:B-1----:R-:W-:Y:S02]  /*9a60*/  FFMA.FTZ R2, R41, c[0x0][0x2d0], -R110.reuse ;  /* 0x0000b40029027a23 */ /* 0x102fe4000001086e */
[C---:B------:R-:W-:Y:S02]  /*9a70*/  FMUL.FTZ R41, R3.reuse, R149 ;  /* 0x0000009503297220 */ /* 0x040fe40000410000 */
        /* <DEDUP_REMOVED lines=25> */
[----:B------:R-:W-:Y:S02]  /*9c10*/  FMUL.FTZ R48, R101, R156 ;  /* 0x0000009c65307220 */ /* 0x000fe40000410000 */
[C---:B------:R-:W-:Y:S02]  /*9c20*/  FMUL.FTZ R43, R0.reuse, R151 ;  /* 0x00000097002b7220 */ /* 0x040fe40000410000 */
[-C--:B------:R-:W-:Y:S01]  /*9c30*/  HMMA.16816.F32.BF16 R20, R160, R36.reuse, R20 ;  /* 0x00000024a014723c */ /* 0x080fe20000041814 */
[C---:B------:R-:W-:Y:S02]  /*9c40*/  FMUL.FTZ R46, R0.reuse, R154 ;  /* 0x0000009a002e7220 */ /* 0x040fe40000410000 */
[C---:B------:R-:W-:Y:S02]  /*9c50*/  FMUL.FTZ R47, R0.reuse, R155 ;  /* 0x0000009b002f7220 */ /* 0x040fe40000410000 */
[C---:B------:R-:W-:Y:S02]  /*9c60*/  FMUL.FTZ R58, R0.reuse, R58 ;  /* 0x0000003a003a7220 */ /* 0x040fe40000410000 */
        /* <DEDUP_REMOVED lines=23> */
[----:B------:R-:W-:Y:S02]  /*9de0*/  FMUL.FTZ R93, R3, R93 ;  /* 0x0000005d035d7220 */ /* 0x000fe40000410000 */
[C---:B------:R-:W-:Y:S02]  /*9df0*/  FMUL.FTZ R94, R0.reuse, R94 ;  /* 0x0000005e005e7220 */ /* 0x040fe40000410000 */
[----:B------:R-:W-:Y:S01]  /*9e00*/  FMUL.FTZ R95, R0, R95 ;  /* 0x0000005f005f7220 */ /* 0x000fe20000410000 */
[C---:B------:R-:W-:Y:S08]  /*9e10*/  HMMA.16816.F32.BF16 R40, R112.reuse, R116, R40 ;  /* 0x000000747028723c */ /* 0x040ff00000041828 */
        /* <DEDUP_REMOVED lines=76> */
[----:B------:R-:W-:Y:S01]  /*a2e0*/  MOV R195, R190 ;  /* 0x000000be00c37202 */ /* 0x000fe20000000f00 */
[----:B------:R-:W-:Y:S01]  /*a2f0*/  FFMA.FTZ R110, R196, c[0x0][0x2d0], -R110 ;  /* 0x0000b400c46e7a23 */ /* 0x000fe2000001086e */
[----:B------:R2:W-:Y:S01]  /*a300*/  MUFU.EX2 R190, R2 ;  /* 0x0000000200be7308 */ /* 0x0005e20000000800 */
[----:B------:R-:W3:Y:S01]  /*a310*/  LDL.LU R196, [R1+0x14] ;  /* 0x0000140001c47983 */ /* 0x000ee20000300800 */
[C---:B------:R-:W-:Y:S08]  /*a320*/  HMMA.16816.F32.BF16 R64, R112.reuse, R118, R64 ;  /* 0x000000767040723c */ /* 0x040ff00000041840 */
[-C--:B-1----:R-:W-:Y:S01]  /*a330*/  HMMA.16816.F32.BF16 R68, R112, R124.reuse, R68 ;  /* 0x0000007c7044723c */ /* 0x082fe20000041844 */
[----:B------:R-:W1:Y:S07]  /*a340*/  MUFU.EX2 R189, R110 ;  /* 0x0000006e00bd7308 */ /* 0x000e6e0000000800 */
[C---:B------:R-:W-:Y:S01]  /*a350*/  HMMA.16816.F32.BF16 R72, R120.reuse, R124, R72 ;  /* 0x0000007c7848723c */ /* 0x040fe20000041848 */
[--C-:B--2---:R-:W-:Y:S03]  /*a360*/  FFMA.FTZ R2, R192, c[0x0][0x2d0], -R111.reuse ;  /* 0x0000b400c0027a23 */ /* 0x104fe6000001086f */
[----:B------:R-:W-:Y:S04]  /*a370*/  MOV R192, R103 ;  /* 0x0000006700c07202 */ /* 0x000fe80000000f00 */
[-C--:B------:R-:W-:Y:S01]  /*a380*/  HMMA.16816.F32.BF16 R76, R120, R126.reuse, R76 ;  /* 0x0000007e784c723c */ /* 0x080fe2000004184c */
[----:B------:R-:W-:Y:S01]  /*a390*/  FFMA.FTZ R111, R193, c[0x0][0x2d0], -R111 ;  /* 0x0000b400c16f7a23 */ /* 0x000fe2000001086f */
[----:B------:R2:W-:Y:S01]  /*a3a0*/  MUFU.EX2 R186, R2 ;  /* 0x0000000200ba7308 */ /* 0x0005e20000000800 */
[----:B------:R-:W5:Y:S05]  /*a3b0*/  LDL.LU R193, [R1+0x10] ;  /* 0x0000100001c17983 */ /* 0x000f6a0000300800 */
[C---:B------:R-:W-:Y:S01]  /*a3c0*/  HMMA.16816.F32.BF16 R80, R112.reuse, R126, R80 ;  /* 0x0000007e7050723c */ /* 0x040fe20000041850 */
[----:B-1----:R-:W-:Y:S03]  /*a3d0*/  F2FP.BF16.PACK_AB R110, R189, R190 ;  /* 0x000000bebd6e723e */ /* 0x002fe600000010ff */
[----:B------:R-:W1:Y:S04]  /*a3e0*/  MUFU.EX2 R185, R111 ;  /* 0x0000006f00b97308 */ /* 0x000e680000000800 */
[-C--:B----4-:R-:W-:Y:S08]  /*a3f0*/  HMMA.16816.F32.BF16 R84, R112, R128.reuse, R84 ;  /* 0x000000807054723c */ /* 0x090ff00000041854 */
[C---:B------:R-:W-:Y:S01]  /*a400*/  HMMA.16816.F32.BF16 R88, R120.reuse, R128, R88 ;  /* 0x000000807858723c */ /* 0x040fe20000041858 */
[--C-:B--2---:R-:W-:Y:S02]  /*a410*/  FFMA.FTZ R2, R187, c[0x0][0x2d0], -R164.reuse ;  /* 0x0000b400bb027a23 */ /* 0x104fe400000108a4 */
[----:B------:R-:W2:Y:S05]  /*a420*/  LDL.LU R187, [R1+0x8] ;  /* 0x0000080001bb7983 */ /* 0x000eaa0000300800 */
[-C--:B------:R-:W-:Y:S01]  /*a430*/  HMMA.16816.F32.BF16 R92, R120, R130.reuse, R92 ;  /* 0x00000082785c723c */ /* 0x080fe2000004185c */
[----:B------:R4:W-:Y:S03]  /*a440*/  MUFU.EX2 R183, R2 ;  /* 0x0000000200b77308 */ /* 0x0009e60000000800 */
[----:B-1----:R-:W-:Y:S04]  /*a450*/  F2FP.BF16.PACK_AB R111, R185, R186 ;  /* 0x000000bab96f723e */ /* 0x002fe800000010ff */
[----:B------:R-:W-:Y:S01]  /*a460*/  HMMA.16816.F32.BF16 R96, R112, R130, R96 ;  /* 0x000000827060723c */ /* 0x000fe20000041860 */
[--C-:B----4-:R-:W-:Y:S02]  /*a470*/  FFMA.FTZ R2, R191, c[0x0][0x2d0], -R164.reuse ;  /* 0x0000b400bf027a23 */ /* 0x110fe400000108a4 */
[----:B------:R-:W2:Y:S02]  /*a480*/  LDL.LU R191, [R1+0xc] ;  /* 0x00000c0001bf7983 */ /* 0x000ea40000300800 */
[----:B------:R1:W1:Y:S02]  /*a490*/  MUFU.EX2 R179, R2 ;  /* 0x0000000200b37308 */ /* 0x0002640000000800 */
[--C-:B-1----:R-:W-:Y:S01]  /*a4a0*/  FFMA.FTZ R2, R194, c[0x0][0x2d0], -R164.reuse ;  /* 0x0000b400c2027a23 */ /* 0x102fe200000108a4 */
[----:B------:R-:W-:Y:S01]  /*a4b0*/  F2FP.BF16.PACK_AB R160, R179, R183 ;  /* 0x000000b7b3a0723e */ /* 0x000fe200000010ff */
[----:B------:R-:W-:Y:S06]  /*a4c0*/  FFMA.FTZ R164, R188, c[0x0][0x2d0], -R164 ;  /* 0x0000b400bca47a23 */ /* 0x000fec00000108a4 */
[----:B------:R1:W-:Y:S10]  /*a4d0*/  MUFU.EX2 R181, R2 ;  /* 0x0000000200b57308 */ /* 0x0003f40000000800 */
[----:B------:R-:W1:Y:S02]  /*a4e0*/  MUFU.EX2 R178, R164 ;  /* 0x000000a400b27308 */ /* 0x000e640000000800 */
[--C-:B-1----:R-:W-:Y:S08]  /*a4f0*/  FFMA.FTZ R2, R180, c[0x0][0x2d0], -R165.reuse ;  /* 0x0000b400b4027a23 */ /* 0x102ff000000108a5 */
[----:B------:R1:W-:Y:S01]  /*a500*/  MUFU.EX2 R173, R2 ;  /* 0x0000000200ad7308 */ /* 0x0003e20000000800 */
[----:B------:R-:W-:Y:S01]  /*a510*/  F2FP.BF16.PACK_AB R162, R178, R181 ;  /* 0x000000b5b2a2723e */ /* 0x000fe200000010ff */
[--C-:B-1----:R-:W-:Y:S08]  /*a520*/  FFMA.FTZ R2, R182, c[0x0][0x2d0], -R165.reuse ;  /* 0x0000b400b6027a23 */ /* 0x102ff000000108a5 */
[----:B------:R1:W1:Y:S02]  /*a530*/  MUFU.EX2 R172, R2 ;  /* 0x0000000200ac7308 */ /* 0x0002640000000800 */
[--C-:B-1----:R-:W-:Y:S01]  /*a540*/  FFMA.FTZ R2, R184, c[0x0][0x2d0], -R165.reuse ;  /* 0x0000b400b8027a23 */ /* 0x102fe200000108a5 */
[----:B------:R-:W-:Y:S01]  /*a550*/  F2FP.BF16.PACK_AB R161, R172, R173 ;  /* 0x000000adaca1723e */ /* 0x000fe200000010ff */
        /* <DEDUP_REMOVED lines=8> */
[C---:B------:R-:W-:Y:S02]  /*a5e0*/  HMMA.16816.F32.BF16 R116, R160.reuse, R132, R8 ;  /* 0x00000084a074723c */ /* 0x040fe40000041808 */
[----:B------:R-:W4:Y:S06]  /*a5f0*/  LDL R11, [R1+0x24] ;  /* 0x00002400010b7983 */ /* 0x000f2c0000100800 */
        /* <DEDUP_REMOVED lines=11> */
[----:B-----5:R-:W-:Y:S04]  /*a6b0*/  FFMA.FTZ R3, R3, R193, R243 ;  /* 0x000000c103037223 */ /* 0x020fe800000100f3 */
[----:B------:R-:W-:Y:S03]  /*a6c0*/  FADD.FTZ R3, R244, R3 ;  /* 0x00000003f4037221 */ /* 0x000fe60000010000 */
[C---:B------:R-:W-:Y:S01]  /*a6d0*/  HMMA.16816.F32.BF16 R56, R160.reuse, R164, R56 ;  /* 0x000000a4a038723c */ /* 0x040fe20000041838 */
[----:B------:R-:W-:Y:S03]  /*a6e0*/  FADD.FTZ R8, R245, R3 ;  /* 0x00000003f5087221 */ /* 0x000fe60000010000 */
[----:B---3--:R-:W-:Y:S02]  /*a6f0*/  FFMA.FTZ R3, R0, R196, R239 ;  /* 0x000000c400037223 */ /* 0x008fe400000100ef */
[----:B------:R-:W-:Y:S02]  /*a700*/  FADD.FTZ R0, R246, R8 ;  /* 0x00000008f6007221 */ /* 0x000fe40000010000 */
[----:B------:R-:W-:Y:S01]  /*a710*/  FADD.FTZ R3, R240, R3 ;  /* 0x00000003f0037221 */ /* 0x000fe20000010000 */
[-C--:B------:R-:W-:Y:S03]  /*a720*/  HMMA.16816.F32.BF16 R60, R160, R166.reuse, R60 ;  /* 0x000000a6a03c723c */ /* 0x080fe6000004183c */
[----:B------:R-:W-:Y:S02]  /*a730*/  FADD.FTZ R3, R241, R3 ;  /* 0x00000003f1037221 */ /* 0x000fe40000010000 */
[----:B------:R-:W-:Y:S01]  /*a740*/  FADD.FTZ R8, R224, R0 ;  /* 0x00000000e0087221 */ /* 0x000fe20000010000 */
[----:B------:R-:W-:Y:S01]  /*a750*/  IADD3 R224, R204, -0x1, RZ ;  /* 0xffffffffcce07810 */ /* 0x000fe20007ffe0ff */
[----:B------:R-:W-:Y:S01]  /*a760*/  FADD.FTZ R3, R242, R3 ;  /* 0x00000003f2037221 */ /* 0x000fe20000010000 */
[C---:B------:R-:W-:Y:S01]  /*a770*/  HMMA.16816.F32.BF16 R64, R108.reuse, R166, R64 ;  /* 0x000000a66c40723c */ /* 0x040fe20000041840 */
[----:B--2---:R-:W-:Y:S03]  /*a780*/  FFMA.FTZ R100, R100, R187, R247 ;  /* 0x000000bb64647223 */ /* 0x004fe600000100f7 */
[----:B------:R-:W-:Y:S02]  /*a790*/  FADD.FTZ R3, R177, R3 ;  /* 0x00000003b1037221 */ /* 0x000fe40000010000 */
[----:B------:R-:W-:Y:S02]  /*a7a0*/  FADD.FTZ R100, R248, R100 ;  /* 0x00000064f8647221 */ /* 0x000fe40000010000 */
[-C--:B------:R-:W-:Y:S04]  /*a7b0*/  HMMA.16816.F32.BF16 R68, R108, R168.reuse, R68 ;  /* 0x000000a86c44723c */ /* 0x080fe80000041844 */
[----:B------:R-:W-:Y:S02]  /*a7c0*/  FADD.FTZ R100, R249, R100 ;  /* 0x00000064f9647221 */ /* 0x000fe40000010000 */
[----:B------:R-:W-:Y:S02]  /*a7d0*/  FADD.FTZ R3, R176, R3 ;  /* 0x00000003b0037221 */ /* 0x000fe40000010000 */
[C---:B------:R-:W-:Y:S04]  /*a7e0*/  HMMA.16816.F32.BF16 R72, R160.reuse, R168, R72 ;  /* 0x000000a8a048723c */ /* 0x040fe80000041848 */
[----:B------:R-:W-:Y:S04]  /*a7f0*/  FADD.FTZ R3, R174, R3 ;  /* 0x00000003ae037221 */ /* 0x000fe80000010000 */
[----:B------:R-:W-:Y:S01]  /*a800*/  FADD.FTZ R3, R175, R3 ;  /* 0x00000003af037221 */ /* 0x000fe20000010000 */
[-C--:B------:R-:W-:Y:S03]  /*a810*/  HMMA.16816.F32.BF16 R76, R160, R170.reuse, R76 ;  /* 0x000000aaa04c723c */ /* 0x080fe6000004184c */
[----:B------:R-:W-:Y:S05]  /*a820*/  FFMA.FTZ R101, R101, R191, R251 ;  /* 0x000000bf65657223 */ /* 0x000fea00000100fb */
[C---:B------:R-:W-:Y:S01]  /*a830*/  HMMA.16816.F32.BF16 R80, R108.reuse, R170, R80 ;  /* 0x000000aa6c50723c */ /* 0x040fe20000041850 */
[----:B------:R-:W-:Y:S03]  /*a840*/  FADD.FTZ R2, R252, R101 ;  /* 0x00000065fc027221 */ /* 0x000fe60000010000 */
[----:B------:R-:W-:Y:S01]  /*a850*/  MOV R101, R106 ;  /* 0x0000006a00657202 */ /* 0x000fe20000000f00 */
[----:B------:R-:W-:Y:S03]  /*a860*/  FADD.FTZ R2, R192, R2 ;  /* 0x00000002c0027221 */ /* 0x000fe60000010000 */
        /* <DEDUP_REMOVED lines=17> */
[----:B------:R-:W-:Y:S01]  /*a980*/  FADD.FTZ R8, R201, R2 ;  /* 0x00000002c9087221 */ /* 0x000fe20000010000 */
[----:B------:R-:W-:Y:S01]  /*a990*/  MOV R108, R102 ;  /* 0x00000066006c7202 */ /* 0x000fe20000000f00 */
        /* <DEDUP_REMOVED lines=21> */
[----:B------:R1:W-:Y:S01]  /*aaf0*/  STL [R1+0x14], R0 ;  /* 0x0000140001007387 */ /* 0x0003e20000100800 */
[----:B----4-:R-:W-:Y:S02]  /*ab00*/  ISETP.GT.AND P0, PT, R204, R11, PT ;  /* 0x0000000bcc00720c */ /* 0x010fe40003f04270 */
[----:B------:R-:W-:Y:S11]  /*ab10*/  MOV R204, R224 ;  /* 0x000000e000cc7202 */ /* 0x000ff60000000f00 */
[----:B-1----:R-:W-:-:S05]  /*ab20*/  @P0 BRA `(.L_x_335) ;  /* 0xffffb95000000947 */ /* 0x002fca000383ffff */
.L_x_314:
[----:B------:R-:W-:Y:S01]  /*ab30*/  IMAD.MOV.U32 R0, RZ, RZ, c[0x0][0x2c4] ;  /* 0x0000b100ff007624 */ /* 0x000fe200078e00ff */
[----:B------:R-:W-:Y:S01]  /*ab40*/  IADD3 R2, R229, 0x1, -R230 ;  /* 0x00000001e5027810 */ /* 0x000fe20007ffe8e6 */
[----:B------:R-:W-:-:S03]  /*ab50*/  IMAD.MOV.U32 R4, RZ, RZ, c[0x0][0x32c] ;  /* 0x0000cb00ff047624 */ /* 0x000fc600078e00ff */
[----:B------:R-:W-:Y:S02]  /*ab60*/  ISETP.NE.AND P1, PT, R0, 0x1, PT ;  /* 0x000000010000780c */ /* 0x000fe40003f25270 */
[----:B------:R-:W2:Y:S01]  /*ab70*/  S2R R0, SR_CTAID.X ;  /* 0x0000000000007919 */ /* 0x000ea20000002500 */
[----:B------:R-:W-:Y:S02]  /*ab80*/  ISETP.GE.AND P0, PT, R4, 0x1, PT ;  /* 0x000000010400780c */ /* 0x000fe40003f06270 */
[----:B--2---:R-:W-:-:S08]  /*ab90*/  LEA R0, R0, 0x7f, 0x7 ;  /* 0x0000007f00007811 */ /* 0x004fd000078e38ff */
[----:B-1----:R-:W-:-:S05]  /*aba0*/  @P1 IMAD.HI.U32 R3, R0, c[0x0][0x2c8], RZ ;  /* 0x0000b20000031a27 */ /* 0x002fca00078e00ff */
[----:B------:R-:W-:-:S05]  /*abb0*/  @P1 SHF.R.U32.HI R0, RZ, c[0x0][0x2cc], R3 ;  /* 0x0000b300ff001a19 */ /* 0x000fca0000011603 */
[----:B------:R-:W-:-:S05]  /*abc0*/  IMAD.IADD R0, R2, 0x1, R0 ;  /* 0x0000000102007824 */ /* 0x000fca00078e0200 */
[----:B------:R-:W-:Y:S01]  /*abd0*/  IADD3 R2, R0, -c[0x0][0x324], RZ ;  /* 0x8000c90000027a10 */ /* 0x000fe20007ffe0ff */
[----:B------:R-:W-:Y:S05]  /*abe0*/  @!P0 BRA `(.L_x_336) ;  /* 0x000000f000008947 */ /* 0x000fea0003800000 */
        /* <DEDUP_REMOVED lines=9> */
.L_x_337:
[----:B------:R-:W-:-:S04]  /*ac80*/  MOV R3, 0x1 ;  /* 0x0000000100037802 */ /* 0x000fc80000000f00 */
[----:B------:R-:W-:-:S13]  /*ac90*/  ISETP.NE.AND P0, PT, R3, c[0x0][0x32c], PT ;  /* 0x0000cb0003007a0c */ /* 0x000fda0003f05270 */
[----:B------:R-:W-:-:S05]  /*aca0*/  @P0 IMAD.HI.U32 R3, R0, c[0x0][0x330], RZ ;  /* 0x0000cc0000030a27 */ /* 0x000fca00078e00ff */
[----:B------:R-:W-:-:S05]  /*acb0*/  @P0 SHF.R.U32.HI R0, RZ, c[0x0][0x334], R3 ;  /* 0x0000cd00ff000a19 */ /* 0x000fca0000011603 */
.L_x_338:
[----:B------:R-:W-:-:S05]  /*acc0*/  IMAD R0, R0, c[0x0][0x32c], RZ ;  /* 0x0000cb0000007a24 */ /* 0x000fca00078e02ff */
[----:B------:R-:W-:-:S03]  /*acd0*/  IMNMX R2, R2, R0, !PT ;  /* 0x0000000002027217 */ /* 0x000fc60007800200 */
.L_x_336:
[----:B------:R-:W2:Y:S01]  /*ace0*/  LDL R3, [R1+0x18] ;  /* 0x0000180001037983 */ /* 0x000ea20000100800 */
[----:B------:R-:W-:-:S05]  /*acf0*/  IADD3 R2, R2, 0x2f, RZ ;  /* 0x0000002f02027810 */ /* 0x000fca0007ffe0ff */
[----:B------:R-:W-:-:S05]  /*ad00*/  IMAD.HI R2, R2, 0x2aaaaaab, RZ ;  /* 0x2aaaaaab02027827 */ /* 0x000fca00078e02ff */
[----:B------:R-:W-:-:S04]  /*ad10*/  SHF.R.U32.HI R0, RZ, 0x1f, R2 ;  /* 0x0000001fff007819 */ /* 0x000fc80000011602 */
[----:B------:R-:W-:-:S04]  /*ad20*/  LEA.HI.SX32 R0, R2, R0, 0x1d ;  /* 0x0000000002007211 */ /* 0x000fc800078feaff */
[----:B--2---:R-:W-:-:S04]  /*ad30*/  IMNMX R3, R3, R0, !PT ;  /* 0x0000000003037217 */ /* 0x004fc80007800200 */
[----:B------:R-:W-:Y:S01]  /*ad40*/  ISETP.GE.AND P0, PT, R224, R3, PT ;  /* 0x00000003e000720c */ /* 0x000fe20003f06270 */
[----:B------:R1:W-:-:S12]  /*ad50*/  STL [R1], R3 ;  /* 0x0000000301007387 */ /* 0x0003d80000100800 */
        /* <DEDUP_REMOVED lines=20> */
.L_x_344:
        /* <DEDUP_REMOVED lines=64> */
.L_x_386:
        /* <DEDUP_REMOVED lines=18> */
.L_x_341:
[----:B------:R-:W-:Y:S05]  /*b3c0*/  BSYNC B0 ;  /* 0x0000000000007941 */ /* 0x000fea0003800000 */
.L_x_340:
[----:B-1-34-:R-:W0:Y:S01]  /*b3d0*/  LDGDEPBAR ;  /* 0x00000000000079af */ /* 0x01ae220000000000 */
[----:B------:R-:W-:Y:S01]  /*b3e0*/  WARPSYNC 0xffffffff ;  /* 0xffffffff00007948 */ /* 0x000fe20003800000 */
[-C--:B------:R-:W-:Y:S06]  /*b3f0*/  HMMA.16816.F32.BF16 R4, R48, R16.reuse, RZ ;  /* 0x000000103004723c */ /* 0x080fec00000418ff */
[----:B------:R-:W2:Y:S02]  /*b400*/  LDL R2, [R1+0x18] ;  /* 0x0000180001027983 */ /* 0x000ea40000100800 */
[C---:B------:R-:W-:Y:S02]  /*b410*/  HMMA.16816.F32.BF16 R8, R44.reuse, R16, RZ ;  /* 0x000000102c08723c */ /* 0x040fe400000418ff */
[----:B------:R-:W-:Y:S06]  /*b420*/  LDSM.16.M88.4 R184, [R211+0x9080] ;  /* 0x00908000d3b8783b */ /* 0x000fec0000000200 */
[-C--:B------:R-:W-:Y:S02]  /*b430*/  HMMA.16816.F32.BF16 R12, R44, R18.reuse, RZ ;  /* 0x000000122c0c723c */ /* 0x080fe400000418ff */
[----:B------:R-:W-:Y:S06]  /*b440*/  LDSM.16.M88.4 R188, [R208+0x4c80] ;  /* 0x004c8000d0bc783b */ /* 0x000fec0000000200 */
[C---:B------:R-:W-:Y:S02]  /*b450*/  HMMA.16816.F32.BF16 R16, R48.reuse, R18, RZ ;  /* 0x000000123010723c */ /* 0x040fe400000418ff */
[----:B------:R-:W-:Y:S06]  /*b460*/  LDSM.16.M88.4 R192, [R208+0x5080] ;  /* 0x00508000d0c0783b */ /* 0x000fec0000000200 */
[-C--:B------:R-:W-:Y:S02]  /*b470*/  HMMA.16816.F32.BF16 R20, R48, R32.reuse, RZ ;  /* 0x000000203014723c */ /* 0x080fe400000418ff */
[----:B------:R-:W-:Y:S06]  /*b480*/  LDSM.16.M88.4 R196, [R212+0x9080] ;  /* 0x00908000d4c4783b */ /* 0x000fec0000000200 */
[C---:B------:R-:W-:Y:S08]  /*b490*/  HMMA.16816.F32.BF16 R24, R44.reuse, R32, RZ ;  /* 0x000000202c18723c */ /* 0x040ff000000418ff */
[-C--:B------:R-:W-:Y:S08]  /*b4a0*/  HMMA.16816.F32.BF16 R28, R44, R34.reuse, RZ ;  /* 0x000000222c1c723c */ /* 0x080ff000000418ff */
[C---:B------:R-:W-:Y:S08]  /*b4b0*/  HMMA.16816.F32.BF16 R32, R48.reuse, R34, RZ ;  /* 0x000000223020723c */ /* 0x040ff000000418ff */
[-C--:B------:R-:W-:Y:S08]  /*b4c0*/  HMMA.16816.F32.BF16 R36, R48, R160.reuse, RZ ;  /* 0x000000a03024723c */ /* 0x080ff000000418ff */
[C---:B------:R-:W-:Y:S08]  /*b4d0*/  HMMA.16816.F32.BF16 R40, R44.reuse, R160, RZ ;  /* 0x000000a02c28723c */ /* 0x040ff000000418ff */
[-C--:B------:R-:W-:Y:S08]  /*b4e0*/  HMMA.16816.F32.BF16 R44, R44, R162.reuse, RZ ;  /* 0x000000a22c2c723c */ /* 0x080ff000000418ff */
[----:B------:R-:W-:Y:S01]  /*b4f0*/  HMMA.16816.F32.BF16 R48, R48, R162, RZ ;  /* 0x000000a23030723c */ /* 0x000fe200000418ff */
[----:B------:R-:W-:Y:S07]  /*b500*/  LDSM.16.M88.4 R160, [R211+0x8080] ;  /* 0x00808000d3a0783b */ /* 0x000fee0000000200 */
        /* <DEDUP_REMOVED lines=9> */
[----:B------:R-:W-:Y:S07]  /*b5a0*/  LDSM.16.M88.4 R176, [R219] ;  /* 0x00000000dbb0783b */ /* 0x000fee0000000200 */
[-C--:B------:R-:W-:Y:S08]  /*b5b0*/  HMMA.16816.F32.BF16 R36, R164, R180.reuse, R36 ;  /* 0x000000b4a424723c */ /* 0x080ff00000041824 */
[C---:B------:R-:W-:Y:S08]  /*b5c0*/  HMMA.16816.F32.BF16 R40, R172.reuse, R180, R40 ;  /* 0x000000b4ac28723c */ /* 0x040ff00000041828 */
[-C--:B------:R-:W-:Y:S01]  /*b5d0*/  HMMA.16816.F32.BF16 R44, R172, R182.reuse, R44 ;  /* 0x000000b6ac2c723c */ /* 0x080fe2000004182c */
[----:B------:R-:W3:Y:S07]  /*b5e0*/  LDSM.16.M88.4 R172, [R212+0x8080] ;  /* 0x00808000d4ac783b */ /* 0x000eee0000000200 */
[----:B------:R-:W-:Y:S01]  /*b5f0*/  HMMA.16816.F32.BF16 R48, R164, R182, R48 ;  /* 0x000000b6a430723c */ /* 0x000fe20000041830 */
[----:B------:R-:W4:Y:S08]  /*b600*/  LDSM.16.M88.4 R164, [R218] ;  /* 0x00000000daa4783b */ /* 0x000f300000000200 */
[----:B------:R-:W-:Y:S01]  /*b610*/  LDSM.16.M88.4 R180, [R208+0x5480] ;  /* 0x00548000d0b4783b */ /* 0x000fe20000000200 */
[----:B--2---:R-:W-:Y:S01]  /*b620*/  ISETP.GT.AND P0, PT, R224, R2, PT ;  /* 0x00000002e000720c */ /* 0x004fe20003f04270 */
[-C--:B-1----:R-:W-:Y:S08]  /*b630*/  HMMA.16816.F32.BF16 R4, R160, R168.reuse, R4 ;  /* 0x000000a8a004723c */ /* 0x082ff00000041804 */
[C---:B------:R-:W-:Y:S08]  /*b640*/  HMMA.16816.F32.BF16 R8, R184.reuse, R168, R8 ;  /* 0x000000a8b808723c */ /* 0x040ff00000041808 */
[-C--:B------:R-:W-:Y:S08]  /*b650*/  HMMA.16816.F32.BF16 R12, R184, R170.reuse, R12 ;  /* 0x000000aab80c723c */ /* 0x080ff0000004180c */
[C---:B------:R-:W-:Y:S01]  /*b660*/  HMMA.16816.F32.BF16 R16, R160.reuse, R170, R16 ;  /* 0x000000aaa010723c */ /* 0x040fe20000041810 */
[----:B------:R-:W1:Y:S07]  /*b670*/  LDSM.16.M88.4 R168, [R217] ;  /* 0x00000000d9a8783b */ /* 0x000e6e0000000200 */
        /* <DEDUP_REMOVED lines=8> */
[----:B------:R-:W-:Y:S07]  /*b700*/  LDSM.16.M88.4 R184, [R208+0x5880] ;  /* 0x00588000d0b8783b */ /* 0x000fee0000000200 */
[----:B------:R-:W-:Y:S01]  /*b710*/  HMMA.16816.F32.BF16 R48, R160, R194, R48 ;  /* 0x000000c2a030723c */ /* 0x000fe20000041830 */
[----:B------:R-:W2:Y:S07]  /*b720*/  LDSM.16.M88.4 R160, [R211+0xa080] ;  /* 0x00a08000d3a0783b */ /* 0x000eae0000000200 */
[-C--:B---3--:R-:W-:Y:S01]  /*b730*/  HMMA.16816.F32.BF16 R4, R172, R176.reuse, R4 ;  /* 0x000000b0ac04723c */ /* 0x088fe20000041804 */
[----:B------:R-:W-:Y:S07]  /*b740*/  LDSM.16.M88.4 R192, [R216] ;  /* 0x00000000d8c0783b */ /* 0x000fee0000000200 */
[C---:B------:R-:W-:Y:S08]  /*b750*/  HMMA.16816.F32.BF16 R8, R196.reuse, R176, R8 ;  /* 0x000000b0c408723c */ /* 0x040ff00000041808 */
[-C--:B------:R-:W-:Y:S08]  /*b760*/  HMMA.16816.F32.BF16 R12, R196, R178.reuse, R12 ;  /* 0x000000b2c40c723c */ /* 0x080ff0000004180c */
[C---:B------:R-:W-:Y:S01]  /*b770*/  HMMA.16816.F32.BF16 R16, R172.reuse, R178, R16 ;  /* 0x000000b2ac10723c */ /* 0x040fe20000041810 */
[----:B------:R-:W3:Y:S07]  /*b780*/  LDSM.16.M88.4 R176, [R211+0xb080] ;  /* 0x00b08000d3b0783b */ /* 0x000eee0000000200 */
[-C--:B----4-:R-:W-:Y:S08]  /*b790*/  HMMA.16816.F32.BF16 R20, R172, R164.reuse, R20 ;  /* 0x000000a4ac14723c */ /* 0x090ff00000041814 */
[C---:B------:R-:W-:Y:S08]  /*b7a0*/  HMMA.16816.F32.BF16 R24, R196.reuse, R164, R24 ;  /* 0x000000a4c418723c */ /* 0x040ff00000041818 */
[-C--:B------:R-:W-:Y:S08]  /*b7b0*/  HMMA.16816.F32.BF16 R28, R196, R166.reuse, R28 ;  /* 0x000000a6c41c723c */ /* 0x080ff0000004181c */
[C---:B------:R-:W-:Y:S01]  /*b7c0*/  HMMA.16816.F32.BF16 R32, R172.reuse, R166, R32 ;  /* 0x000000a6ac20723c */ /* 0x040fe20000041820 */
[----:B------:R-:W4:Y:S07]  /*b7d0*/  LDSM.16.M88.4 R164, [R212+0xa080] ;  /* 0x00a08000d4a4783b */ /* 0x000f2e0000000200 */
[-C--:B-1----:R-:W-:Y:S08]  /*b7e0*/  HMMA.16816.F32.BF16 R36, R172, R168.reuse, R36 ;  /* 0x000000a8ac24723c */ /* 0x082ff00000041824 */
[C---:B------:R-:W-:Y:S08]  /*b7f0*/  HMMA.16816.F32.BF16 R40, R196.reuse, R168, R40 ;  /* 0x000000a8c428723c */ /* 0x040ff00000041828 */
[-C--:B------:R-:W-:Y:S08]  /*b800*/  HMMA.16816.F32.BF16 R44, R196, R170.reuse, R44 ;  /* 0x000000aac42c723c */ /* 0x080ff0000004182c */
[----:B------:R-:W-:Y:S01]  /*b810*/  HMMA.16816.F32.BF16 R48, R172, R170, R48 ;  /* 0x000000aaac30723c */ /* 0x000fe20000041830 */
[----:B------:R-:W1:Y:S07]  /*b820*/  LDSM.16.M88.4 R168, [R212+0xb080] ;  /* 0x00b08000d4a8783b */ /* 0x000e6e0000000200 */
[-C--:B--2---:R-:W-:Y:S08]  /*b830*/  HMMA.16816.F32.BF16 R4, R160, R180.reuse, R4 ;  /* 0x000000b4a004723c */ /* 0x084ff00000041804 */
[C---:B---3--:R-:W-:Y:S08]  /*b840*/  HMMA.16816.F32.BF16 R8, R176.reuse, R180, R8 ;  /* 0x000000b4b008723c */ /* 0x048ff00000041808 */
        /* <DEDUP_REMOVED lines=11> */
[C---:B-1----:R-:W-:Y:S08]  /*b900*/  HMMA.16816.F32.BF16 R8, R168.reuse, R192, R8 ;  /* 0x000000c0a808723c */ /* 0x042ff00000041808 */
        /* <DEDUP_REMOVED lines=111> */
[----:B--23--:R-:W2:Y:S01]  /*c000*/  LDL R2, [R1+0x28] ;  /* 0x0000280001027983 */ /* 0x00cea20000100800 */
[----:B------:R-:W-:Y:S01]  /*c010*/  IMAD.MOV.U32 R223, RZ, RZ, RZ ;  /* 0x000000ffffdf7224 */ /* 0x000fe200078e00ff */
[----:B------:R-:W-:Y:S01]  /*c020*/  ISETP.GE.AND P5, PT, R226, c[0x0][0x1d4], PT ;  /* 0x00007500e2007a0c */ /* 0x000fe20003fa6270 */
[----:B------:R-:W-:Y:S01]  /*c030*/  IMAD.MOV.U32 R227, RZ, RZ, c[0x0][0x2b8] ;  /* 0x0000ae00ffe37624 */ /* 0x000fe200078e00ff */
[----:B------:R-:W3:Y:S04]  /*c040*/  LDL R3, [R1+0x1c] ;  /* 0x00001c0001037983 */ /* 0x000ee80000100800 */
[----:B------:R-:W5:Y:S01]  /*c050*/  LDL.64 R206, [R1+0x30] ;  /* 0x0000300001ce7983 */ /* 0x000f620000100a00 */
[----:B------:R-:W-:Y:S03]  /*c060*/  ISETP.NE.AND P2, PT, R227, 0x1, PT ;  /* 0x00000001e300780c */ /* 0x000fe60003f45270 */
[----:B----4-:R-:W4:Y:S01]  /*c070*/  LDL R103, [R1+0x38] ;  /* 0x0000380001677983 */ /* 0x010f220000100800 */
[----:B---3--:R-:W-:Y:S01]  /*c080*/  ISETP.GT.AND P1, PT, R3, 0x2f, PT ;  /* 0x0000002f0300780c */ /* 0x008fe20003f24270 */
[----:B--2---:R-:W-:Y:S05]  /*c090*/  IMAD R2, R224, 0x30, R2 ;  /* 0x00000030e0027824 */ /* 0x004fea00078e0202 */
[----:B------:R-:W-:Y:S05]  /*c0a0*/  IADD3 R2, R2, -0x30, R3 ;  /* 0xffffffd002027810 */ /* 0x000fea0007ffe003 */
[----:B------:R-:W-:Y:S04]  /*c0b0*/  @P2 IMAD.HI.U32 R3, R2, c[0x0][0x2bc], RZ ;  /* 0x0000af0002032a27 */ /* 0x000fe800078e00ff */
[----:B------:R-:W-:Y:S01]  /*c0c0*/  IMAD.MOV.U32 R0, RZ, RZ, R2 ;  /* 0x000000ffff007224 */ /* 0x000fe200078e0002 */
[----:B------:R-:W-:Y:S04]  /*c0d0*/  @P2 SHF.R.U32.HI R0, RZ, c[0x0][0x2c0], R3 ;  /* 0x0000b000ff002a19 */ /* 0x000fe80000011603 */
[C---:B-----5:R-:W-:Y:S02]  /*c0e0*/  @!P1 IADD3 R3, P0, R0.reuse, R206, RZ ;  /* 0x000000ce00039210 */ /* 0x060fe40007f1e0ff */
[----:B------:R-:W2:Y:S02]  /*c0f0*/  S2R R206, SR_CTAID.Y ;  /* 0x0000000000ce7919 */ /* 0x000ea40000002600 */
[----:B----4-:R-:W-:Y:S01]  /*c100*/  @!P1 LEA.HI.X.SX32 R5, R0, R103, 0x1, P0 ;  /* 0x0000006700059211 */ /* 0x010fe200000f0eff */
[----:B------:R-:W-:Y:S01]  /*c110*/  IMAD.MOV R0, RZ, RZ, -R0 ;  /* 0x000000ffff007224 */ /* 0x000fe200078e0a00 */
[----:B------:R-:W3:Y:S01]  /*c120*/  S2R R103, SR_CTAID.Y ;  /* 0x0000000000677919 */ /* 0x000ee20000002600 */
[C---:B------:R-:W-:Y:S02]  /*c130*/  @!P1 LEA R4, P0, R3.reuse, c[0x0][0x2a0], 0x2 ;  /* 0x0000a80003049a11 */ /* 0x040fe400078010ff */
[----:B------:R-:W-:Y:S02]  /*c140*/  IMAD R225, R0, c[0x0][0x2b8], R2 ;  /* 0x0000ae0000e17a24 */ /* 0x000fe400078e0202 */
[----:B------:R-:W-:Y:S02]  /*c150*/  @!P1 LEA.HI.X R5, R3, c[0x0][0x2a4], R5, 0x2, P0 ;  /* 0x0000a90003059a11 */ /* 0x000fe400000f1405 */
[C---:B------:R-:W-:Y:S01]  /*c160*/  IMAD.WIDE.U32 R2, R225.reuse, c[0x0][0x1e0], RZ ;  /* 0x00007800e1027a25 */ /* 0x040fe200078e00ff */
[----:B------:R-:W-:Y:S02]  /*c170*/  SHF.R.S32.HI R0, RZ, 0x1f, R225 ;  /* 0x0000001fff007819 */ /* 0x000fe400000114e1 */
[----:B------:R4:W5:Y:S03]  /*c180*/  @!P1 LDG.E R223, [R4.64] ;  /* 0x0000000604df9981 */ /* 0x000966000c1e1900 */
[----:B------:R-:W-:Y:S04]  /*c190*/  IMAD R0, R0, c[0x0][0x1e0], RZ ;  /* 0x0000780000007a24 */ /* 0x000fe800078e02ff */
[----:B------:R-:W-:Y:S01]  /*c1a0*/  IMAD R0, R225, c[0x0][0x1e4], R0 ;  /* 0x00007900e1007a24 */ /* 0x000fe200078e0200 */
[----:B--2---:R-:W-:Y:S03]  /*c1b0*/  SHF.R.S32.HI R206, RZ, 0x1f, R206 ;  /* 0x0000001fffce7819 */ /* 0x004fe600000114ce */
[----:B------:R-:W-:Y:S02]  /*c1c0*/  IMAD.IADD R3, R3, 0x1, R0 ;  /* 0x0000000103037824 */ /* 0x000fe400078e0200 */
[C---:B---3--:R-:W-:Y:S04]  /*c1d0*/  IMAD.WIDE.U32 R232, R103.reuse, c[0x0][0x1e8], RZ ;  /* 0x00007a0067e87a25 */ /* 0x048fe800078e00ff */
[----:B------:R-:W-:Y:S04]  /*c1e0*/  IMAD R206, R206, c[0x0][0x1e8], RZ ;  /* 0x00007a00cece7a24 */ /* 0x000fe800078e02ff */
[----:B------:R-:W-:Y:S02]  /*c1f0*/  IMAD R206, R103, c[0x0][0x1ec], R206 ;  /* 0x00007b0067ce7a24 */ /* 0x000fe400078e02ce */
[----:B------:R-:W2:Y:S02]  /*c200*/  S2R R103, SR_TID.X ;  /* 0x0000000000677919 */ /* 0x000ea40000002100 */
[----:B------:R-:W-:Y:S01]  /*c210*/  IMAD.IADD R206, R233, 0x1, R206 ;  /* 0x00000001e9ce7824 */ /* 0x000fe200078e02ce */
[----:B--2---:R-:W-:Y:S04]  /*c220*/  SHF.R.S32.HI R6, RZ, 0x1f, R103 ;  /* 0x0000001fff067819 */ /* 0x004fe80000011467 */
[----:B------:R-:W-:Y:S01]  /*c230*/  LEA.HI R6, R6, R103, RZ, 0x2 ;  /* 0x0000006706067211 */ /* 0x000fe200078f10ff */
[----:B------:R-:W-:Y:S03]  /*c240*/  IMAD.SHL.U32 R103, R226, 0x2, RZ ;  /* 0x00000002e2677824 */ /* 0x000fe600078e00ff */
[----:B------:R-:W-:Y:S04]  /*c250*/  SHF.R.S32.HI R6, RZ, 0x2, R6 ;  /* 0x00000002ff067819 */ /* 0x000fe80000011406 */
[----:B----4-:R-:W-:Y:S04]  /*c260*/  IADD3 R5, -R6, 0x30, RZ ;  /* 0x0000003006057810 */ /* 0x010fe80007ffe1ff */
[----:B------:R-:W-:Y:S02]  /*c270*/  ISETP.GE.AND P1, PT, R5, 0x1, PT ;  /* 0x000000010500780c */ /* 0x000fe40003f26270 */
[----:B-----5:R-:W-:Y:S01]  /*c280*/  SHF.R.S32.HI R4, RZ, 0x1f, R223 ;  /* 0x0000001fff047819 */ /* 0x020fe200000114df */
        /* <DEDUP_REMOVED lines=8> */
[----:B------:R-:W2:Y:S01]  /*c310*/  SHFL.IDX PT, R0, R4, RZ, 0x1c1f ;  /* 0x001c1fff04007589 */ /* 0x000ea200000e0000 */
[----:B------:R-:W-:Y:S03]  /*c320*/  ISETP.GE.AND P4, PT, R206, c[0x0][0x1d4], PT ;  /* 0x00007500ce007a0c */ /* 0x000fe60003f86270 */
        /* <DEDUP_REMOVED lines=25> */
.L_x_343:
[----:B--234-:R-:W-:Y:S01]  /*c4c0*/  FMNMX.FTZ R0, R162, R106, !PT ;  /* 0x0000006aa2007209 */ /* 0x01cfe20007810000 */
[----:B------:R-:W-:Y:S03]  /*c4d0*/  LDSM.16.MT88.4 R20, [R209+0x1880] ;  /* 0x00188000d114783b */ /* 0x000fe60000004200 */
        /* <DEDUP_REMOVED lines=36> */
[----:B------:R-:W-:Y:S01]  /*c720*/  SHFL.BFLY PT, R4, R2, 0x2, 0x1f ;  /* 0x0c401f0002047f89 */ /* 0x000fe200000e0000 */
[----:B------:R-:W-:Y:S04]  /*c730*/  FMNMX.FTZ R0, R168, R0, !PT ;  /* 0x00000000a8007209 */ /* 0x000fe80007810000 */
[----:B------:R-:W-:Y:S05]  /*c740*/  FMNMX.FTZ R0, R170, R0, !PT ;  /* 0x00000000aa007209 */ /* 0x000fea0007810000 */
[----:B------:R-:W1:Y:S02]  /*c750*/  SHFL.BFLY PT, R104, R0, 0x2, 0x1f ;  /* 0x0c401f0000687f89 */ /* 0x000e6400000e0000 */
[----:B-1----:R-:W-:Y:S02]  /*c760*/  FMNMX.FTZ R104, R0, R104, !PT ;  /* 0x0000006800687209 */ /* 0x002fe40007810000 */
[----:B------:R-:W-:Y:S02]  /*c770*/  FMNMX.FTZ R106, R106, R3, !PT ;  /* 0x000000036a6a7209 */ /* 0x000fe40007810000 */
        /* <DEDUP_REMOVED lines=12> */
[----:B------:R-:W-:Y:S03]  /*c840*/  FMNMX.FTZ R3, R194, R0, !PT ;  /* 0x00000000c2037209 */ /* 0x000fe60007810000 */
[----:B------:R-:W-:Y:S01]  /*c850*/  FADD.FTZ R0, -R106, R101 ;  /* 0x000000656a007221 */ /* 0x000fe20000010100 */
[----:B------:R-:W-:Y:S02]  /*c860*/  FMNMX.FTZ R3, R171, R3, !PT ;  /* 0x00000003ab037209 */ /* 0x000fe40007810000 */
[----:B--2---:R-:W-:Y:S01]  /*c870*/  FMNMX.FTZ R105, R2, R105, !PT ;  /* 0x0000006902697209 */ /* 0x004fe20007810000 */
[----:B------:R-:W-:Y:S01]  /*c880*/  FMUL.FTZ R2, R0, c[0x0][0x2d0] ;  /* 0x0000b40000027a20 */ /* 0x000fe20000410000 */
[----:B------:R-:W-:Y:S03]  /*c890*/  FMNMX.FTZ R0, R200, R3, !PT ;  /* 0x00000003c8007209 */ /* 0x000fe60007810000 */
[----:B------:R1:W2:Y:S01]  /*c8a0*/  MUFU.EX2 R103, R2 ;  /* 0x0000000200677308 */ /* 0x0002a20000000800 */
[----:B------:R-:W-:Y:S02]  /*c8b0*/  FMNMX.FTZ R0, R107, R0, !PT ;  /* 0x000000006b007209 */ /* 0x000fe40007810000 */
[----:B---3--:R-:W-:Y:S02]  /*c8c0*/  FMNMX.FTZ R104, R104, R4, !PT ;  /* 0x0000000468687209 */ /* 0x008fe40007810000 */
[----:B------:R-:W-:Y:S05]  /*c8d0*/  FMNMX.FTZ R0, R108, R0, !PT ;  /* 0x000000006c007209 */ /* 0x000fea0007810000 */
[----:B------:R-:W3:Y:S01]  /*c8e0*/  SHFL.BFLY PT, R3, R0, 0x2, 0x1f ;  /* 0x0c401f0000037f89 */ /* 0x000ee200000e0000 */
[----:B-1----:R-:W-:Y:S02]  /*c8f0*/  FADD.FTZ R2, -R105, R102 ;  /* 0x0000006669027221 */ /* 0x002fe40000010100 */
[C---:B--2---:R-:W-:Y:S02]  /*c900*/  FMUL.FTZ R5, R103.reuse, R113 ;  /* 0x0000007167057220 */ /* 0x044fe40000410000 */
[----:B------:R-:W-:Y:S02]  /*c910*/  FMUL.FTZ R2, R2, c[0x0][0x2d0] ;  /* 0x0000b40002027a20 */ /* 0x000fe40000410000 */
[C---:B------:R-:W-:Y:S02]  /*c920*/  FMUL.FTZ R32, R103.reuse, R140 ;  /* 0x0000008c67207220 */ /* 0x040fe40000410000 */
[----:B------:R1:W2:Y:S01]  /*c930*/  MUFU.EX2 R102, R2 ;  /* 0x0000000200667308 */ /* 0x0002a20000000800 */
[C---:B------:R-:W-:Y:S01]  /*c940*/  FMUL.FTZ R33, R103.reuse, R141 ;  /* 0x0000008d67217220 */ /* 0x040fe20000410000 */
[----:B---3--:R-:W-:Y:S01]  /*c950*/  FMNMX.FTZ R0, R0, R3, !PT ;  /* 0x0000000300007209 */ /* 0x008fe20007810000 */
        /* <DEDUP_REMOVED lines=161> */
[--C-:B---3--:R-:W-:Y:S09]  /*d370*/  FFMA.FTZ R4, R174, c[0x0][0x2d0], -R3.reuse ;  /* 0x0000b400ae047a23 */ /* 0x108ff20000010803 */
[----:B------:R3:W4:Y:S01]  /*d380*/  MUFU.EX2 R241, R4 ;  /* 0x0000000400f17308 */ /* 0x0007220000000800 */
[--C-:B-1----:R-:W-:Y:S01]  /*d390*/  FFMA.FTZ R100, R191, c[0x0][0x2d0], -R110.reuse ;  /* 0x0000b400bf647a23 */ /* 0x102fe2000001086e */
[----:B------:R-:W-:Y:S08]  /*d3a0*/  MOV R191, R162 ;  /* 0x000000a200bf7202 */ /* 0x000ff00000000f00 */
[----:B------:R1:W-:Y:S01]  /*d3b0*/  MUFU.EX2 R189, R100 ;  /* 0x0000006400bd7308 */ /* 0x0003e20000000800 */
[----:B---3--:R-:W-:Y:S01]  /*d3c0*/  FMUL.FTZ R4, R103, R112 ;  /* 0x0000007067047220 */ /* 0x008fe20000410000 */
[----:B------:R-:W-:Y:S02]  /*d3d0*/  F2FP.BF16.PACK_AB R112, R162, R252 ;  /* 0x000000fca270723e */ /* 0x000fe400000010ff */
[----:B----4-:R-:W-:Y:S05]  /*d3e0*/  F2FP.BF16.PACK_AB R119, R241, R240 ;  /* 0x000000f0f177723e */ /* 0x010fea00000010ff */
[-C--:B------:R-:W-:Y:S05]  /*d3f0*/  HMMA.16816.F32.BF16 R4, R112, R20.reuse, R4 ;  /* 0x000000147004723c */ /* 0x080fea0000041804 */
[--C-:B-1----:R-:W-:Y:S02]  /*d400*/  FFMA.FTZ R100, R192, c[0x0][0x2d0], -R110.reuse ;  /* 0x0000b400c0647a23 */ /* 0x102fe4000001086e */
[----:B------:R-:W3:Y:S01]  /*d410*/  LDL.LU R192, [R1+0x14] ;  /* 0x0000140001c07983 */ /* 0x000ee20000300800 */
[C---:B------:R-:W-:Y:S01]  /*d420*/  HMMA.16816.F32.BF16 R8, R116.reuse, R20, R8 ;  /* 0x000000147408723c */ /* 0x040fe20000041808 */
[----:B------:R1:W4:Y:S06]  /*d430*/  MUFU.EX2 R188, R100 ;  /* 0x0000006400bc7308 */ /* 0x00032c0000000800 */
[C---:B------:R-:W-:Y:S01]  /*d440*/  FMUL.FTZ R20, R103.reuse, R128 ;  /* 0x0000008067147220 */ /* 0x040fe20000410000 */
[-C--:B------:R-:W-:Y:S04]  /*d450*/  HMMA.16816.F32.BF16 R12, R116, R22.reuse, R12 ;  /* 0x00000016740c723c */ /* 0x080fe8000004180c */
[----:B------:R-:W-:Y:S04]  /*d460*/  FMUL.FTZ R21, R103, R129 ;  /* 0x0000008167157220 */ /* 0x000fe80000410000 */
[C---:B------:R-:W-:Y:S07]  /*d470*/  HMMA.16816.F32.BF16 R16, R112.reuse, R22, R16 ;  /* 0x000000167010723c */ /* 0x040fee0000041810 */
[C---:B------:R-:W-:Y:S02]  /*d480*/  FMUL.FTZ R22, R102.reuse, R130 ;  /* 0x0000008266167220 */ /* 0x040fe40000410000 */
[----:B-1----:R-:W-:Y:S02]  /*d490*/  FFMA.FTZ R100, R193, c[0x0][0x2d0], -R3 ;  /* 0x0000b400c1647a23 */ /* 0x002fe40000010803 */
[----:B------:R-:W5:Y:S01]  /*d4a0*/  LDL.LU R193, [R1+0x10] ;  /* 0x0000100001c17983 */ /* 0x000f620000300800 */
[----:B------:R-:W-:Y:S01]  /*d4b0*/  FMUL.FTZ R23, R102, R131 ;  /* 0x0000008366177220 */ /* 0x000fe20000410000 */
[----:B------:R1:W-:Y:S02]  /*d4c0*/  MUFU.EX2 R187, R100 ;  /* 0x0000006400bb7308 */ /* 0x0003e40000000800 */
[----:B------:R-:W-:Y:S04]  /*d4d0*/  LDSM.16.MT88.4 R128, [R210+0x1c80] ;  /* 0x001c8000d280783b */ /* 0x000fe80000004200 */
        /* <DEDUP_REMOVED lines=12> */
[----:B--2---:R-:W-:Y:S07]  /*d5a0*/  FMUL.FTZ R36, R103, R144 ;  /* 0x0000009067247220 */ /* 0x004fee0000410000 */
[-C--:B------:R-:W-:Y:S03]  /*d5b0*/  HMMA.16816.F32.BF16 R36, R112, R120.reuse, R36 ;  /* 0x000000787024723c */ /* 0x080fe60000041824 */
        /* <DEDUP_REMOVED lines=9> */
[----:B------:R1:W-:Y:S07]  /*d650*/  MUFU.EX2 R184, R100 ;  /* 0x0000006400b87308 */ /* 0x0003ee0000000800 */
[C---:B------:R-:W-:Y:S08]  /*d660*/  HMMA.16816.F32.BF16 R56, R116.reuse, R124, R56 ;  /* 0x0000007c7438723c */ /* 0x040ff00000041838 */
[-C--:B------:R-:W-:Y:S08]  /*d670*/  HMMA.16816.F32.BF16 R60, R116, R126.reuse, R60 ;  /* 0x0000007e743c723c */ /* 0x080ff0000004183c */
[C---:B------:R-:W-:Y:S01]  /*d680*/  HMMA.16816.F32.BF16 R64, R112.reuse, R126, R64 ;  /* 0x0000007e7040723c */ /* 0x040fe20000041840 */
[----:B------:R-:W4:Y:S03]  /*d690*/  LDSM.16.MT88.4 R124, [R210+0x3080] ;  /* 0x00308000d27c783b */ /* 0x000f260000004200 */
[--C-:B-1----:R-:W-:Y:S04]  /*d6a0*/  FFMA.FTZ R100, R197, c[0x0][0x2d0], -R161.reuse ;  /* 0x0000b400c5647a23 */ /* 0x102fe800000108a1 */
[----:B------:R1:W-:Y:S01]  /*d6b0*/  MUFU.EX2 R183, R100 ;  /* 0x0000006400b77308 */ /* 0x0003e20000000800 */
[-C--:B----4-:R-:W-:Y:S08]  /*d6c0*/  HMMA.16816.F32.BF16 R68, R112, R120.reuse, R68 ;  /* 0x000000787044723c */ /* 0x090ff00000041844 */
[C---:B------:R-:W-:Y:S08]  /*d6d0*/  HMMA.16816.F32.BF16 R72, R116.reuse, R120, R72 ;  /* 0x000000787448723c */ /* 0x040ff00000041848 */
[-C--:B------:R-:W-:Y:S04]  /*d6e0*/  HMMA.16816.F32.BF16 R76, R116, R122.reuse, R76 ;  /* 0x0000007a744c723c */ /* 0x080fe8000004184c */
[----:B-1----:R-:W-:Y:S04]  /*d6f0*/  FFMA.FTZ R100, R198, c[0x0][0x2d0], -R161 ;  /* 0x0000b400c6647a23 */ /* 0x002fe800000108a1 */
[C---:B------:R-:W-:Y:S01]  /*d700*/  HMMA.16816.F32.BF16 R80, R112.reuse, R122, R80 ;  /* 0x0000007a7050723c */ /* 0x040fe20000041850 */
[----:B------:R-:W1:Y:S01]  /*d710*/  LDSM.16.MT88.4 R120, [R209+0x1c80] ;  /* 0x001c8000d178783b */ /* 0x000e620000004200 */
[----:B------:R4:W1:Y:S06]  /*d720*/  MUFU.EX2 R182, R100 ;  /* 0x0000006400b67308 */ /* 0x00086c0000000800 */
[-C--:B------:R-:W-:Y:S08]  /*d730*/  HMMA.16816.F32.BF16 R84, R112, R124.reuse, R84 ;  /* 0x0000007c7054723c */ /* 0x080ff00000041854 */
[C---:B------:R-:W-:Y:S08]  /*d740*/  HMMA.16816.F32.BF16 R88, R116.reuse, R124, R88 ;  /* 0x0000007c7458723c */ /* 0x040ff00000041858 */
[-C--:B------:R-:W-:Y:S04]  /*d750*/  HMMA.16816.F32.BF16 R92, R116, R126.reuse, R92 ;  /* 0x0000007e745c723c */ /* 0x080fe8000004185c */
[--C-:B----4-:R-:W-:Y:S02]  /*d760*/  FFMA.FTZ R100, R164, c[0x0][0x2d0], -R109.reuse ;  /* 0x0000b400a4647a23 */ /* 0x110fe4000001086d */
        /* <DEDUP_REMOVED lines=13> */
[-C--:B-1----:R-:W-:Y:S03]  /*d840*/  HMMA.16816.F32.BF16 R4, R112, R120.reuse, R4 ;  /* 0x000000787004723c */ /* 0x082fe60000041804 */
[--C-:B----4-:R-:W-:Y:S04]  /*d850*/  FFMA.FTZ R100, R166, c[0x0][0x2d0], -R161.reuse ;  /* 0x0000b400a6647a23 */ /* 0x110fe800000108a1 */
[----:B------:R1:W-:Y:S01]  /*d860*/  MUFU.EX2 R179, R100 ;  /* 0x0000006400b37308 */ /* 0x0003e20000000800 */
[C---:B------:R-:W-:Y:S04]  /*d870*/  HMMA.16816.F32.BF16 R8, R116.reuse, R120, R8 ;  /* 0x000000787408723c */ /* 0x040fe80000041808 */
[--C-:B------:R-:W-:Y:S04]  /*d880*/  FFMA.FTZ R109, R169, c[0x0][0x2d0], -R110.reuse ;  /* 0x0000b400a96d7a23 */ /* 0x100fe8000001086e */
        /* <DEDUP_REMOVED lines=9> */
[----:B----4-:R-:W-:Y:S04]  /*d920*/  F2FP.BF16.PACK_AB R109, R182, R183 ;  /* 0x000000b7b66d723e */ /* 0x010fe800000010ff */
[-C--:B------:R-:W-:Y:S08]  /*d930*/  HMMA.16816.F32.BF16 R28, R116, R130.reuse, R28 ;  /* 0x00000082741c723c */ /* 0x080ff0000004181c */
[C---:B------:R-:W-:Y:S01]  /*d940*/  HMMA.16816.F32.BF16 R32, R112.reuse, R130, R32 ;  /* 0x000000827020723c */ /* 0x040fe20000041820 */
[----:B------:R-:W4:Y:S03]  /*d950*/  LDSM.16.MT88.4 R128, [R209+0x3480] ;  /* 0x00348000d180783b */ /* 0x000f260000004200 */
[----:B-1----:R-:W-:Y:S01]  /*d960*/  FFMA.FTZ R100, R199, c[0x0][0x2d0], -R110 ;  /* 0x0000b400c7647a23 */ /* 0x002fe2000001086e */
[----:B------:R-:W-:Y:S03]  /*d970*/  F2FP.BF16.PACK_AB R111, R178, R179 ;  /* 0x000000b3b26f723e */ /* 0x000fe600000010ff */
[-C--:B---3--:R-:W-:Y:S01]  /*d980*/  HMMA.16816.F32.BF16 R36, R112, R124.reuse, R36 ;  /* 0x0000007c7024723c */ /* 0x088fe20000041824 */
[----:B------:R1:W3:Y:S03]  /*d990*/  MUFU.EX2 R177, R100 ;  /* 0x0000006400b17308 */ /* 0x0002e60000000800 */
[----:B------:R-:W-:Y:S04]  /*d9a0*/  FFMA.FTZ R0, R0, R192, R238 ;  /* 0x000000c000007223 */ /* 0x000fe800000100ee */
[C---:B------:R-:W-:Y:S04]  /*d9b0*/  HMMA.16816.F32.BF16 R40, R116.reuse, R124, R40 ;  /* 0x0000007c7428723c */ /* 0x040fe80000041828 */
[----:B------:R-:W-:Y:S04]  /*d9c0*/  FADD.FTZ R0, R239, R0 ;  /* 0x00000000ef007221 */ /* 0x000fe80000010000 */
[-C--:B------:R-:W-:Y:S04]  /*d9d0*/  HMMA.16816.F32.BF16 R44, R116, R126.reuse, R44 ;  /* 0x0000007e742c723c */ /* 0x080fe8000004182c */
[----:B------:R-:W-:Y:S04]  /*d9e0*/  FADD.FTZ R0, R240, R0 ;  /* 0x00000000f0007221 */ /* 0x000fe80000010000 */
[C---:B------:R-:W-:Y:S01]  /*d9f0*/  HMMA.16816.F32.BF16 R48, R112.reuse, R126, R48 ;  /* 0x0000007e7030723c */ /* 0x040fe20000041830 */
[----:B------:R-:W2:Y:S03]  /*da00*/  LDSM.16.MT88.4 R124, [R210+0x3480] ;  /* 0x00348000d27c783b */ /* 0x000ea60000004200 */
[--C-:B-1----:R-:W-:Y:S01]  /*da10*/  FFMA.FTZ R100, R171, c[0x0][0x2d0], -R3.reuse ;  /* 0x0000b400ab647a23 */ /* 0x102fe20000010803 */
[----:B---3--:R-:W-:Y:S01]  /*da20*/  F2FP.BF16.PACK_AB R160, R176, R177 ;  /* 0x000000b1b0a0723e */ /* 0x008fe200000010ff */
[----:B------:R-:W-:Y:S02]  /*da30*/  FADD.FTZ R0, R241, R0 ;  /* 0x00000000f1007221 */ /* 0x000fe40000010000 */
[-C--:B------:R-:W-:Y:S01]  /*da40*/  HMMA.16816.F32.BF16 R52, R112, R120.reuse, R52 ;  /* 0x000000787034723c */ /* 0x080fe20000041834 */
[----:B------:R1:W-:Y:S03]  /*da50*/  MUFU.EX2 R175, R100 ;  /* 0x0000006400af7308 */ /* 0x0003e60000000800 */
[----:B-----5:R-:W-:Y:S04]  /*da60*/  FFMA.FTZ R101, R101, R193, R242 ;  /* 0x000000c165657223 */ /* 0x020fe800000100f2 */
[C---:B------:R-:W-:Y:S08]  /*da70*/  HMMA.16816.F32.BF16 R56, R116.reuse, R120, R56 ;  /* 0x000000787438723c */ /* 0x040ff00000041838 */
[-C--:B------:R-:W-:Y:S08]  /*da80*/  HMMA.16816.F32.BF16 R60, R116, R122.reuse, R60 ;  /* 0x0000007a743c723c */ /* 0x080ff0000004183c */
[C---:B------:R-:W-:Y:S04]  /*da90*/  HMMA.16816.F32.BF16 R64, R112.reuse, R122, R64 ;  /* 0x0000007a7040723c */ /* 0x040fe80000041840 */
[--C-:B-1----:R-:W-:Y:S02]  /*daa0*/  FFMA.FTZ R100, R200, c[0x0][0x2d0], -R3.reuse ;  /* 0x0000b400c8647a23 */ /* 0x102fe40000010803 */
[----:B------:R-:W-:Y:S01]  /*dab0*/  FFMA.FTZ R3, R108, c[0x0][0x2d0], -R3 ;  /* 0x0000b4006c037a23 */ /* 0x000fe20000010803 */
[----:B------:R-:W-:Y:S01]  /*dac0*/  F2FP.BF16.PACK_AB R108, R184, R185 ;  /* 0x000000b9b86c723e */ /* 0x000fe200000010ff */
[-C--:B----4-:R-:W-:Y:S01]  /*dad0*/  HMMA.16816.F32.BF16 R68, R112, R128.reuse, R68 ;  /* 0x000000807044723c */ /* 0x090fe20000041844 */
[----:B------:R1:W3:Y:S03]  /*dae0*/  MUFU.EX2 R174, R100 ;  /* 0x0000006400ae7308 */ /* 0x0002e60000000800 */
[----:B------:R-:W-:Y:S04]  /*daf0*/  FFMA.FTZ R102, R102, R194, R248 ;  /* 0x000000c266667223 */ /* 0x000fe800000100f8 */
[C---:B------:R-:W-:Y:S08]  /*db00*/  HMMA.16816.F32.BF16 R72, R116.reuse, R128, R72 ;  /* 0x000000807448723c */ /* 0x040ff00000041848 */
[-C--:B------:R-:W-:Y:S08]  /*db10*/  HMMA.16816.F32.BF16 R76, R116, R130.reuse, R76 ;  /* 0x00000082744c723c */ /* 0x080ff0000004184c */
[C---:B------:R-:W-:Y:S04]  /*db20*/  HMMA.16816.F32.BF16 R80, R112.reuse, R130, R80 ;  /* 0x000000827050723c */ /* 0x040fe80000041850 */
[----:B-1----:R-:W-:Y:S01]  /*db30*/  FFMA.FTZ R100, R168, c[0x0][0x2d0], -R110 ;  /* 0x0000b400a8647a23 */ /* 0x002fe2000001086e */
[----:B---3--:R-:W-:Y:S03]  /*db40*/  F2FP.BF16.PACK_AB R161, R174, R175 ;  /* 0x000000afaea1723e */ /* 0x008fe600000010ff */
[-C--:B--2---:R-:W-:Y:S01]  /*db50*/  HMMA.16816.F32.BF16 R84, R112, R124.reuse, R84 ;  /* 0x0000007c7054723c */ /* 0x084fe20000041854 */
[----:B------:R1:W-:Y:S03]  /*db60*/  MUFU.EX2 R173, R100 ;  /* 0x0000006400ad7308 */ /* 0x0003e60000000800 */
[----:B------:R-:W-:Y:S04]  /*db70*/  FFMA.FTZ R103, R103, R195, R252 ;  /* 0x000000c367677223 */ /* 0x000fe800000100fc */
[C---:B------:R-:W-:Y:S08]  /*db80*/  HMMA.16816.F32.BF16 R88, R116.reuse, R124, R88 ;  /* 0x0000007c7458723c */ /* 0x040ff00000041858 */
[-C--:B------:R-:W-:Y:S08]  /*db90*/  HMMA.16816.F32.BF16 R92, R116, R126.reuse, R92 ;  /* 0x0000007e745c723c */ /* 0x080ff0000004185c */
[----:B------:R-:W-:Y:S04]  /*dba0*/  HMMA.16816.F32.BF16 R96, R112, R126, R96 ;  /* 0x0000007e7060723c */ /* 0x000fe80000041860 */
[----:B-1----:R-:W-:Y:S01]  /*dbb0*/  FFMA.FTZ R100, R170, c[0x0][0x2d0], -R110 ;  /* 0x0000b400aa647a23 */ /* 0x002fe2000001086e */
[----:B------:R-:W-:Y:S01]  /*dbc0*/  F2FP.BF16.PACK_AB R110, R180, R181 ;  /* 0x000000b5b46e723e */ /* 0x000fe200000010ff */
[----:B------:R-:W1:Y:S02]  /*dbd0*/  LDSM.16.MT88.4 R168, [R209+0x3880] ;  /* 0x00388000d1a8783b */ /* 0x000e640000004200 */
[----:B------:R-:W2:Y:S04]  /*dbe0*/  MUFU.EX2 R172, R100 ;  /* 0x0000006400ac7308 */ /* 0x000ea80000000800 */
[-C--:B------:R-:W-:Y:S02]  /*dbf0*/  HMMA.16816.F32.BF16 R112, R108, R132.reuse, R4 ;  /* 0x000000846c70723c */ /* 0x080fe40000041804 */
[----:B------:R-:W3:Y:S04]  /*dc00*/  LDSM.16.MT88.4 R4, [R210+0x3880] ;  /* 0x00388000d204783b */ /* 0x000ee80000004200 */
[----:B------:R-:W4:Y:S01]  /*dc10*/  MUFU.EX2 R100, R3 ;  /* 0x0000000300647308 */ /* 0x000f220000000800 */
[----:B--2---:R-:W-:Y:S02]  /*dc20*/  F2FP.BF16.PACK_AB R162, R172, R173 ;  /* 0x000000adaca2723e */ /* 0x004fe400000010ff */
[----:B----4-:R-:W-:Y:S03]  /*dc30*/  F2FP.BF16.PACK_AB R163, R100, R107 ;  /* 0x0000006b64a3723e */ /* 0x010fe600000010ff */
[----:B------:R-:W-:Y:S04]  /*dc40*/  FADD.FTZ R3, R206, R0 ;  /* 0x00000000ce037221 */ /* 0x000fe80000010000 */
[C---:B------:R-:W-:Y:S07]  /*dc50*/  HMMA.16816.F32.BF16 R116, R160.reuse, R132, R8 ;  /* 0x00000084a074723c */ /* 0x040fee0000041808 */
[----:B------:R-:W-:Y:S01]  /*dc60*/  FADD.FTZ R9, R191, R103 ;  /* 0x00000067bf097221 */ /* 0x000fe20000010000 */
[-C--:B------:R-:W-:Y:S01]  /*dc70*/  HMMA.16816.F32.BF16 R120, R160, R134.reuse, R12 ;  /* 0x00000086a078723c */ /* 0x080fe2000004180c */
[----:B------:R-:W2:Y:S03]  /*dc80*/  LDL R12, [R1] ;  /* 0x00000000010c7983 */ /* 0x000ea60000100800 */
        /* <DEDUP_REMOVED lines=34> */
[-C--:B-1----:R-:W-:Y:S08]  /*deb0*/  HMMA.16816.F32.BF16 R68, R108, R168.reuse, R68 ;  /* 0x000000a86c44723c */ /* 0x082ff00000041844 */
[C---:B------:R-:W-:Y:S08]  /*dec0*/  HMMA.16816.F32.BF16 R72, R160.reuse, R168, R72 ;  /* 0x000000a8a048723c */ /* 0x040ff00000041848 */
[-C--:B------:R-:W-:Y:S08]  /*ded0*/  HMMA.16816.F32.BF16 R76, R160, R170.reuse, R76 ;  /* 0x000000aaa04c723c */ /* 0x080ff0000004184c */
[C---:B------:R-:W-:Y:S08]  /*dee0*/  HMMA.16816.F32.BF16 R80, R108.reuse, R170, R80 ;  /* 0x000000aa6c50723c */ /* 0x040ff00000041850 */
[-C--:B---3--:R-:W-:Y:S08]  /*def0*/  HMMA.16816.F32.BF16 R84, R108, R4.reuse, R84 ;  /* 0x000000046c54723c */ /* 0x088ff00000041854 */
        /* <DEDUP_REMOVED lines=27> */
[----:B--2---:R-:W-:Y:S02]  /*e0b0*/  ISETP.GT.AND P0, PT, R224, R12, PT ;  /* 0x0000000ce000720c */ /* 0x004fe40003f04270 */
[----:B------:R-:W-:Y:S11]  /*e0c0*/  MOV R224, R0 ;  /* 0x0000000000e07202 */ /* 0x000ff60000000f00 */
[----:B-1----:R-:W-:-:S05]  /*e0d0*/  @P0 BRA `(.L_x_344) ;  /* 0xffffcdc000000947 */ /* 0x002fca000383ffff */
.L_x_339:
        /* <DEDUP_REMOVED lines=15> */
.L_x_366:
[----:B------:R-:W2:Y:S01]  /*e1d0*/  LDL R13, [R1+0x40] ;  /* 0x00004000010d7983 */ /* 0x000ea20000100800 */
[----:B------:R-:W-:Y:S04]  /*e1e0*/  DEPBAR.LE SB0, 0x0 ;  /* 0x000080000000791a */ /* 0x000fe80000000000 */
[----:B------:R-:W3:Y:S01]  /*e1f0*/  LDL R12, [R1+0x3c] ;  /* 0x00003c00010c7983 */ /* 0x000ee20000100800 */
[C---:B------:R-:W-:Y:S01]  /*e200*/  ISETP.GE.AND P1, PT, R226.reuse, c[0x0][0x1d4], PT ;  /* 0x00007500e2007a0c */ /* 0x040fe20003f26270 */
[----:B-1----:R-:W-:Y:S01]  /*e210*/  IMAD.WIDE.U32 R2, R225, c[0x0][0x208], RZ ;  /* 0x00008200e1027a25 */ /* 0x002fe200078e00ff */
[----:B------:R-:W-:Y:S01]  /*e220*/  SHF.R.S32.HI R4, RZ, 0x1f, R223 ;  /* 0x0000001fff047819 */ /* 0x000fe200000114df */
[----:B------:R-:W1:Y:S01]  /*e230*/  S2R R5, SR_CTAID.Y ;  /* 0x0000000000057919 */ /* 0x000e620000002600 */
[----:B------:R-:W-:Y:S01]  /*e240*/  IADD3 R11, R226, 0x40, RZ ;  /* 0x00000040e20b7810 */ /* 0x000fe20007ffe0ff */
[----:B------:R-:W-:Y:S01]  /*e250*/  BSSY B0, `(.L_x_346) ;  /* 0x0000051000007945 */ /* 0x000fe20003800000 */
[----:B------:R-:W-:Y:S01]  /*e260*/  SHF.R.S32.HI R0, RZ, 0x1f, R225 ;  /* 0x0000001fff007819 */ /* 0x000fe200000114e1 */
[----:B------:R-:W4:Y:S01]  /*e270*/  S2R R8, SR_CTAID.Y ;  /* 0x0000000000087919 */ /* 0x000f220000002600 */
[----:B------:R-:W-:Y:S03]  /*e280*/  IMAD R4, R4, c[0x0][0x218], RZ ;  /* 0x0000860004047a24 */ /* 0x000fe600078e02ff */
[----:B------:R-:W-:Y:S01]  /*e290*/  BAR.SYNC.DEFER_BLOCKING 0x0 ;  /* 0x0000000000007b1d */ /* 0x000fe20000010000 */
[----:B------:R-:W-:Y:S02]  /*e2a0*/  IMAD R0, R0, c[0x0][0x208], RZ ;  /* 0x0000820000007a24 */ /* 0x000fe400078e02ff */
[----:B------:R-:W-:Y:S02]  /*e2b0*/  IMAD R4, R223, c[0x0][0x21c], R4 ;  /* 0x00008700df047a24 */ /* 0x000fe400078e0204 */
[----:B------:R-:W-:Y:S04]  /*e2c0*/  IMAD R0, R225, c[0x0][0x20c], R0 ;  /* 0x00008300e1007a24 */ /* 0x000fe800078e0200 */
[----:B------:R-:W-:Y:S04]  /*e2d0*/  IMAD.IADD R3, R3, 0x1, R0 ;  /* 0x0000000103037824 */ /* 0x000fe800078e0200 */
[----:B------:R-:W-:Y:S01]  /*e2e0*/  IMAD.WIDE.U32 R2, R223, c[0x0][0x218], R2 ;  /* 0x00008600df027a25 */ /* 0x000fe200078e0002 */
[----:B------:R-:W-:Y:S04]  /*e2f0*/  LDSM.16.M88.4 R48, [R211+0x6080] ;  /* 0x00608000d330783b */ /* 0x000fe80000000200 */
[----:B------:R-:W-:Y:S04]  /*e300*/  LDSM.16.M88.4 R44, [R211+0x7080] ;  /* 0x00708000d32c783b */ /* 0x000fe80000000200 */
[----:B------:R-:W-:Y:S04]  /*e310*/  LDSM.16.M88.4 R16, [R208+0x3c80] ;  /* 0x003c8000d010783b */ /* 0x000fe80000000200 */
[----:B------:R-:W-:Y:S04]  /*e320*/  LDSM.16.M88.4 R32, [R208+0x4080] ;  /* 0x00408000d020783b */ /* 0x000fe80000000200 */
[----:B------:R-:W-:Y:S01]  /*e330*/  LDSM.16.M88.4 R160, [R208+0x4480] ;  /* 0x00448000d0a0783b */ /* 0x000fe20000000200 */
[----:B-1----:R-:W-:Y:S01]  /*e340*/  SHF.R.S32.HI R5, RZ, 0x1f, R5 ;  /* 0x0000001fff057819 */ /* 0x002fe20000011405 */
[----:B----4-:R-:W-:Y:S02]  /*e350*/  IMAD.WIDE.U32 R6, R8, c[0x0][0x210], RZ ;  /* 0x0000840008067a25 */ /* 0x010fe400078e00ff */
[----:B------:R-:W-:Y:S02]  /*e360*/  LDSM.16.M88.4 R164, [R212+0x6080] ;  /* 0x00608000d4a4783b */ /* 0x000fe40000000200 */
[----:B------:R-:W-:Y:S01]  /*e370*/  IMAD R5, R5, c[0x0][0x210], RZ ;  /* 0x0000840005057a24 */ /* 0x000fe200078e02ff */
[----:B------:R-:W-:Y:S01]  /*e380*/  IADD3 R0, P0, R6, R2, RZ ;  /* 0x0000000206007210 */ /* 0x000fe20007f1e0ff */
[----:B------:R-:W-:Y:S01]  /*e390*/  LDSM.16.M88.4 R172, [R212+0x7080] ;  /* 0x00708000d4ac783b */ /* 0x000fe20000000200 */
[----:B------:R-:W-:Y:S01]  /*e3a0*/  IADD3 R6, R226, 0x20, RZ ;  /* 0x00000020e2067810 */ /* 0x000fe20007ffe0ff */
[----:B------:R-:W-:Y:S02]  /*e3b0*/  IMAD R5, R8, c[0x0][0x214], R5 ;  /* 0x0000850008057a24 */ /* 0x000fe400078e0205 */
[----:B------:R-:W-:Y:S01]  /*e3c0*/  LDSM.16.M88.4 R168, [R213] ;  /* 0x00000000d5a8783b */ /* 0x000fe20000000200 */
[----:B------:R-:W-:Y:S01]  /*e3d0*/  SHF.R.S32.HI R6, RZ, 0x1f, R6 ;  /* 0x0000001fff067819 */ /* 0x000fe20000011406 */
[----:B------:R-:W-:Y:S01]  /*e3e0*/  IMAD.IADD R5, R7, 0x1, R5 ;  /* 0x0000000107057824 */ /* 0x000fe200078e0205 */
[----:B------:R-:W-:Y:S01]  /*e3f0*/  IADD3 R7, R226, 0x20, RZ ;  /* 0x00000020e2077810 */ /* 0x000fe20007ffe0ff */
[----:B------:R-:W-:Y:S03]  /*e400*/  LDSM.16.M88.4 R176, [R221] ;  /* 0x00000000ddb0783b */ /* 0x000fe60000000200 */
[----:B------:R-:W-:Y:S01]  /*e410*/  IADD3.X R3, R5, R3, R4, P0, !PT ;  /* 0x0000000305037210 */ /* 0x000fe200007fe404 */
[----:B------:R-:W-:Y:S01]  /*e420*/  LDSM.16.M88.4 R180, [R220] ;  /* 0x00000000dcb4783b */ /* 0x000fe20000000200 */
[----:B------:R-:W-:Y:S02]  /*e430*/  LEA R10, P0, R0, c[0x0][0x1f8], 0x1 ;  /* 0x00007e00000a7a11 */ /* 0x000fe400078008ff */
[----:B------:R-:W-:Y:S02]  /*e440*/  IADD3 R5, R226, 0x40, RZ ;  /* 0x00000040e2057810 */ /* 0x000fe40007ffe0ff */
[----:B------:R-:W-:Y:S02]  /*e450*/  LEA.HI.X R3, R0, c[0x0][0x1fc], R3, 0x1, P0 ;  /* 0x00007f0000037a11 */ /* 0x000fe400000f0c03 */
[----:B------:R-:W-:Y:S01]  /*e460*/  LEA.HI R6, R6, R7, RZ, 0x3 ;  /* 0x0000000706067211 */ /* 0x000fe200078f18ff */
[----:B------:R-:W1:Y:S01]  /*e470*/  SHFL.IDX PT, R0, R10, RZ, 0x1c1f ;  /* 0x001c1fff0a007589 */ /* 0x000e6200000e0000 */
[----:B------:R-:W-:Y:S02]  /*e480*/  SHF.R.S32.HI R5, RZ, 0x1f, R5 ;  /* 0x0000001fff057819 */ /* 0x000fe40000011405 */
[----:B------:R-:W-:Y:S01]  /*e490*/  LOP3.LUT R6, R6, 0xfffffff8, RZ, 0xc0, !PT ;  /* 0xfffffff806067812 */ /* 0x000fe200078ec0ff */
[----:B------:R-:W4:Y:S01]  /*e4a0*/  SHFL.IDX PT, R2, R3, RZ, 0x1c1f ;  /* 0x001c1fff03027589 */ /* 0x000f2200000e0000 */
[----:B------:R-:W-:Y:S03]  /*e4b0*/  LEA.HI R5, R5, R11, RZ, 0x3 ;  /* 0x0000000b05057211 */ /* 0x000fe600078f18ff */
[----:B------:R-:W-:Y:S01]  /*e4c0*/  IMAD.SHL.U32 R100, R6, 0x2, RZ ;  /* 0x0000000206647824 */ /* 0x000fe200078e00ff */
[----:B------:R-:W-:Y:S01]  /*e4d0*/  LOP3.LUT R5, R5, 0xfffffff8, RZ, 0xc0, !PT ;  /* 0xfffffff805057812 */ /* 0x000fe200078ec0ff */
[----:B------:R-:W5:Y:S04]  /*e4e0*/  S2R R11, SR_TID.X ;  /* 0x00000000000b7919 */ /* 0x000f680000002100 */
[----:B------:R-:W-:Y:S01]  /*e4f0*/  IMAD.SHL.U32 R102, R5, 0x2, RZ ;  /* 0x0000000205667824 */ /* 0x000fe200078e00ff */
[----:B-1----:R-:W-:Y:S05]  /*e500*/  IADD3 R8, P0, R0, R252, RZ ;  /* 0x000000fc00087210 */ /* 0x002fea0007f1e0ff */
[----:B----4-:R-:W-:Y:S05]  /*e510*/  IMAD.X R9, R2, 0x1, R228, P0 ;  /* 0x0000000102097824 */ /* 0x010fea00000e06e4 */
[----:B------:R-:W-:Y:S01]  /*e520*/  @!PT LDS RZ, [RZ] ;  /* 0x00000000fffff984 */ /* 0x000fe20000000800 */
[----:B------:R1:W-:Y:S01]  /*e530*/  LDGSTS.E.BYPASS.LTC128B.128 [R222+0x1880], [R8.64], !P1 ;  /* 0x0188000008de7fae */ /* 0x0003e2000c901d46 */
[----:B-----5:R-:W-:Y:S02]  /*e540*/  ISETP.GT.AND P1, PT, R11, 0x3f, PT ;  /* 0x0000003f0b00780c */ /* 0x020fe40003f24270 */
        /* <DEDUP_REMOVED lines=14> */
[----:B-1----:R1:W2:Y:S04]  /*e630*/  SHFL.IDX PT, R4, R3, 0x1, 0x1c1f ;  /* 0x003c1f0003047f89 */ /* 0x0022a800000e0000 */
[----:B------:R1:W3:Y:S02]  /*e640*/  SHFL.IDX PT, R0, R10, 0x1, 0x1c1f ;  /* 0x003c1f000a007f89 */ /* 0x0002e400000e0000 */
.L_x_387:
[C---:B-1----:R-:W-:Y:S02]  /*e650*/  IADD3 R10, R226.reuse, 0x20, RZ ;  /* 0x00000020e20a7810 */ /* 0x042fe40007ffe0ff */
[----:B------:R-:W-:Y:S02]  /*e660*/  ISETP.GE.AND P3, PT, R226, c[0x0][0x1d4], PT ;  /* 0x00007500e2007a0c */ /* 0x000fe40003f66270 */
        /* <DEDUP_REMOVED lines=15> */
.L_x_347:
[----:B------:R-:W-:Y:S05]  /*e760*/  BSYNC B0 ;  /* 0x0000000000007941 */ /* 0x000fea0003800000 */
.L_x_346:
[----:B------:R-:W0:Y:S01]  /*e770*/  LDGDEPBAR ;  /* 0x00000000000079af */ /* 0x000e220000000000 */
[----:B------:R-:W-:Y:S01]  /*e780*/  WARPSYNC 0xffffffff ;  /* 0xffffffff00007948 */ /* 0x000fe20003800000 */
[-C--:B-1----:R-:W-:Y:S06]  /*e790*/  HMMA.16816.F32.BF16 R4, R48, R16.reuse, RZ ;  /* 0x000000103004723c */ /* 0x082fec00000418ff */
        /* <DEDUP_REMOVED lines=155> */
[----:B---3--:R-:W-:Y:S02]  /*f150*/  FMUL.FTZ R26, R50, c[0x0][0x320] ;  /* 0x0000c800321a7a20 */ /* 0x008fe40000410000 */
[----:B------:R-:W-:Y:S02]  /*f160*/  FMUL.FTZ R18, R51, c[0x0][0x320] ;  /* 0x0000c80033127a20 */ /* 0x000fe40000410000 */
[----:B------:R-:W-:Y:S02]  /*f170*/  FMUL.FTZ R22, R22, c[0x0][0x320] ;  /* 0x0000c80016167a20 */ /* 0x000fe40000410000 */
[----:B------:R-:W-:Y:S02]  /*f180*/  FMUL.FTZ R23, R23, c[0x0][0x320] ;  /* 0x0000c80017177a20 */ /* 0x000fe40000410000 */
[----:B------:R-:W-:Y:S01]  /*f190*/  FMUL.FTZ R24, R24, c[0x0][0x320] ;  /* 0x0000c80018187a20 */ /* 0x000fe20000410000 */
[----:B------:R2:W3:Y:S01]  /*f1a0*/  MUFU.TANH R161, R22 ;  /* 0x0000001600a17308 */ /* 0x0004e20000002400 */
        /* <DEDUP_REMOVED lines=39> */
[----:B------:R-:W1:Y:S01]  /*f420*/  S2R R233, SR_CTAID.Y ;  /* 0x0000000000e97919 */ /* 0x000e620000002600 */
[----:B---3--:R-:W-:Y:S01]  /*f430*/  ISETP.GT.AND P1, PT, R0, 0x2f, PT ;  /* 0x0000002f0000780c */ /* 0x008fe20003f24270 */
[----:B--2---:R-:W-:Y:S05]  /*f440*/  IMAD R2, R224, 0x30, R2 ;  /* 0x00000030e0027824 */ /* 0x004fea00078e0202 */
[----:B------:R-:W-:Y:S05]  /*f450*/  IADD3 R2, R2, -0x30, R0 ;  /* 0xffffffd002027810 */ /* 0x000fea0007ffe000 */
[----:B------:R-:W-:Y:S04]  /*f460*/  @P2 IMAD.HI.U32 R3, R2, c[0x0][0x2bc], RZ ;  /* 0x0000af0002032a27 */ /* 0x000fe800078e00ff */
[----:B------:R-:W-:Y:S01]  /*f470*/  IMAD.MOV.U32 R0, RZ, RZ, R2 ;  /* 0x000000ffff007224 */ /* 0x000fe200078e0002 */
[----:B------:R-:W-:Y:S04]  /*f480*/  @P2 SHF.R.U32.HI R0, RZ, c[0x0][0x2c0], R3 ;  /* 0x0000b000ff002a19 */ /* 0x000fe80000011603 */
[C---:B----4-:R-:W-:Y:S01]  /*f490*/  @!P1 IADD3 R3, P0, R0.reuse, R234, RZ ;  /* 0x000000ea00039210 */ /* 0x050fe20007f1e0ff */
[----:B-1----:R-:W-:Y:S03]  /*f4a0*/  IMAD.WIDE.U32 R234, R233, c[0x0][0x1e8], RZ ;  /* 0x00007a00e9ea7a25 */ /* 0x002fe600078e00ff */
[----:B-----5:R-:W-:Y:S01]  /*f4b0*/  @!P1 LEA.HI.X.SX32 R5, R0, R232, 0x1, P0 ;  /* 0x000000e800059211 */ /* 0x020fe200000f0eff */
[----:B------:R-:W-:Y:S01]  /*f4c0*/  IMAD.MOV R0, RZ, RZ, -R0 ;  /* 0x000000ffff007224 */ /* 0x000fe200078e0a00 */
[----:B------:R-:W1:Y:S01]  /*f4d0*/  S2R R232, SR_CTAID.Y ;  /* 0x0000000000e87919 */ /* 0x000e620000002600 */
[C---:B------:R-:W-:Y:S02]  /*f4e0*/  @!P1 LEA R4, P0, R3.reuse, c[0x0][0x2a0], 0x2 ;  /* 0x0000a80003049a11 */ /* 0x040fe400078010ff */
[----:B------:R-:W-:Y:S02]  /*f4f0*/  IMAD R225, R0, c[0x0][0x2b8], R2 ;  /* 0x0000ae0000e17a24 */ /* 0x000fe400078e0202 */
[----:B------:R-:W-:Y:S02]  /*f500*/  @!P1 LEA.HI.X R5, R3, c[0x0][0x2a4], R5, 0x2, P0 ;  /* 0x0000a90003059a11 */ /* 0x000fe400000f1405 */
[----:B------:R-:W-:Y:S01]  /*f510*/  IMAD.WIDE.U32 R2, R225, c[0x0][0x1e0], RZ ;  /* 0x00007800e1027a25 */ /* 0x000fe200078e00ff */
[----:B------:R-:W-:Y:S02]  /*f520*/  SHF.R.S32.HI R0, RZ, 0x1f, R225 ;  /* 0x0000001fff007819 */ /* 0x000fe400000114e1 */
[----:B------:R-:W2:Y:S01]  /*f530*/  @!P1 LDG.E R223, [R4.64] ;  /* 0x0000000604df9981 */ /* 0x000ea2000c1e1900 */
[----:B------:R-:W-:Y:S02]  /*f540*/  ISETP.GE.AND P1, PT, R227, 0x1, PT ;  /* 0x00000001e300780c */ /* 0x000fe40003f26270 */
[----:B------:R-:W-:Y:S04]  /*f550*/  IMAD R0, R0, c[0x0][0x1e0], RZ ;  /* 0x0000780000007a24 */ /* 0x000fe800078e02ff */
[----:B------:R-:W-:Y:S04]  /*f560*/  IMAD R0, R225, c[0x0][0x1e4], R0 ;  /* 0x00007900e1007a24 */ /* 0x000fe800078e0200 */
[----:B------:R-:W-:Y:S01]  /*f570*/  IMAD.IADD R3, R3, 0x1, R0 ;  /* 0x0000000103037824 */ /* 0x000fe200078e0200 */
[----:B-1----:R-:W-:Y:S05]  /*f580*/  SHF.R.S32.HI R232, RZ, 0x1f, R232 ;  /* 0x0000001fffe87819 */ /* 0x002fea00000114e8 */
[----:B------:R-:W-:Y:S04]  /*f590*/  IMAD R232, R232, c[0x0][0x1e8], RZ ;  /* 0x00007a00e8e87a24 */ /* 0x000fe800078e02ff */
[----:B------:R-:W-:Y:S01]  /*f5a0*/  IMAD R232, R233, c[0x0][0x1ec], R232 ;  /* 0x00007b00e9e87a24 */ /* 0x000fe200078e02e8 */
[----:B------:R-:W-:Y:S03]  /*f5b0*/  IADD3 R233, R226, 0x20, RZ ;  /* 0x00000020e2e97810 */ /* 0x000fe60007ffe0ff */
[----:B------:R-:W-:Y:S01]  /*f5c0*/  IMAD.IADD R232, R235, 0x1, R232 ;  /* 0x00000001ebe87824 */ /* 0x000fe200078e02e8 */
[----:B------:R-:W-:Y:S02]  /*f5d0*/  ISETP.GE.AND P4, PT, R233, c[0x0][0x1d4], PT ;  /* 0x00007500e9007a0c */ /* 0x000fe40003f86270 */
[----:B--2---:R-:W-:Y:S01]  /*f5e0*/  SHF.R.S32.HI R4, RZ, 0x1f, R223 ;  /* 0x0000001fff047819 */ /* 0x004fe200000114df */
        /* <DEDUP_REMOVED lines=33> */
.L_x_349:
        /* <DEDUP_REMOVED lines=12> */
[C---:B---3--:R-:W-:Y:S02]  /*f8c0*/  IADD3 R7, -R3.reuse, 0x1, R2 ;  /* 0x0000000103077810 */ /* 0x048fe40007ffe102 */
[----:B------:R-:W-:Y:S02]  /*f8d0*/  IADD3 R8, -R3, R2, RZ ;  /* 0x0000000203087210 */ /* 0x000fe40007ffe1ff */
[----:B------:R-:W-:Y:S04]  /*f8e0*/  IADD3 R7, -R230, R7, R229 ;  /* 0x00000007e6077210 */ /* 0x000fe80007ffe1e5 */
[C---:B------:R-:W-:Y:S02]  /*f8f0*/  IADD3 R6, R7.reuse, c[0x0][0x328], RZ ;  /* 0x0000ca0007067a10 */ /* 0x040fe40007ffe0ff */
[----:B------:R-:W-:Y:S04]  /*f900*/  IADD3 R7, R7, UR4, RZ ;  /* 0x0000000407077c10 */ /* 0x000fe8000fffe0ff */
[----:B-1----:R-:W-:Y:S01]  /*f910*/  IADD3 R0, R7, R4, RZ ;  /* 0x0000000407007210 */ /* 0x002fe20007ffe0ff */
        /* <DEDUP_REMOVED lines=15> */
.L_x_352:
[----:B------:R-:W-:Y:S04]  /*fa10*/  MOV R9, 0x1 ;  /* 0x0000000100097802 */ /* 0x000fe80000000f00 */
[----:B------:R-:W-:Y:S11]  /*fa20*/  ISETP.NE.AND P0, PT, R9, c[0x0][0x32c], PT ;  /* 0x0000cb0009007a0c */ /* 0x000ff60003f05270 */
[----:B------:R-:W-:Y:S02]  /*fa30*/  @!UPT UIADD3 URZ, URZ, URZ, URZ ;  /* 0x0000003f3f3ff290 */ /* 0x000fe4000fffe03f */
[----:B------:R-:W-:Y:S05]  /*fa40*/  @P0 IMAD.HI.U32 R9, R4, c[0x0][0x330], RZ ;  /* 0x0000cc0004090a27 */ /* 0x000fea00078e00ff */
[----:B------:R-:W-:Y:S02]  /*fa50*/  @P0 SHF.R.U32.HI R4, RZ, c[0x0][0x334], R9 ;  /* 0x0000cd00ff040a19 */ /* 0x000fe40000011609 */
.L_x_353:
[----:B------:R-:W-:Y:S05]  /*fa60*/  BSYNC B0 ;  /* 0x0000000000007941 */ /* 0x000fea0003800000 */
.L_x_351:
[----:B------:R-:W-:Y:S05]  /*fa70*/  IMAD R4, R4, c[0x0][0x32c], R8 ;  /* 0x0000cb0004047a24 */ /* 0x000fea00078e0208 */
[----:B------:R-:W-:Y:S02]  /*fa80*/  IADD3 R9, R4, c[0x0][0x32c], RZ ;  /* 0x0000cb0004097a10 */ /* 0x000fe40007ffe0ff */
[----:B------:R-:W-:Y:S02]  /*fa90*/  IMNMX R0, R0, R4, !PT ;  /* 0x0000000400007217 */ /* 0x000fe40007800200 */
[----:B------:R-:W-:Y:S02]  /*faa0*/  IMNMX R3, R3, R9, PT ;  /* 0x0000000903037217 */ /* 0x000fe40003800200 */
.L_x_350:
        /* <DEDUP_REMOVED lines=55> */
[----:B------:R-:W-:Y:S01]  /*fe20*/  ISETP.GE.AND P0, PT, R33, 0x1, PT ;  /* 0x000000012100780c */ /* 0x000fe20003f06270 */
[--C-:B-1----:R-:W-:Y:S02]  /*fe30*/  IMAD.IADD R2, R6, 0x1, R3.reuse ;  /* 0x0000000106027824 */ /* 0x102fe400078e0203 */
[----:B------:R-:W-:Y:S10]  /*fe40*/  IMAD.IADD R0, R7, 0x1, R3 ;  /* 0x0000000107007824 */ /* 0x000ff400078e0203 */
        /* <DEDUP_REMOVED lines=14> */
.L_x_356:
[----:B------:R-:W-:Y:S04]  /*ff30*/  MOV R14, 0x1 ;  /* 0x00000001000e7802 */ /* 0x000fe80000000f00 */
[----:B------:R-:W-:Y:S11]  /*ff40*/  ISETP.NE.AND P0, PT, R14, c[0x0][0x32c], PT ;  /* 0x0000cb000e007a0c */ /* 0x000ff60003f05270 */
[----:B------:R-:W-:Y:S02]  /*ff50*/  @!UPT UIADD3 URZ, URZ, URZ, URZ ;  /* 0x0000003f3f3ff290 */ /* 0x000fe4000fffe03f */
[----:B------:R-:W-:Y:S05]  /*ff60*/  @P0 IMAD.HI.U32 R14, R3, c[0x0][0x330], RZ ;  /* 0x0000cc00030e0a27 */ /* 0x000fea00078e00ff */
[----:B------:R-:W-:Y:S02]  /*ff70*/  @P0 SHF.R.U32.HI R3, RZ, c[0x0][0x334], R14 ;  /* 0x0000cd00ff030a19 */ /* 0x000fe4000001160e */
.L_x_357:
[----:B------:R-:W-:Y:S05]  /*ff80*/  BSYNC B0 ;  /* 0x0000000000007941 */ /* 0x000fea0003800000 */
.L_x_355:
[----:B------:R-:W-:Y:S05]  /*ff90*/  IMAD R3, R3, c[0x0][0x32c], R8 ;  /* 0x0000cb0003037a24 */ /* 0x000fea00078e0208 */
[----:B------:R-:W-:Y:S02]  /*ffa0*/  IADD3 R14, R3, c[0x0][0x32c], RZ ;  /* 0x0000cb00030e7a10 */ /* 0x000fe40007ffe0ff */
[----:B------:R-:W-:Y:S02]  /*ffb0*/  IMNMX R0, R0, R3, !PT ;  /* 0x0000000300007217 */ /* 0x000fe40007800200 */
[----:B------:R-:W-:Y:S02]  /*ffc0*/  IMNMX R2, R2, R14, PT ;  /* 0x0000000e02027217 */ /* 0x000fe40003800200 */
.L_x_354:
        /* <DEDUP_REMOVED lines=61> */
.L_x_360:
[----:B------:R-:W-:Y:S04]  /*103a0*/  MOV R14, 0x1 ;  /* 0x00000001000e7802 */ /* 0x000fe80000000f00 */
[----:B------:R-:W-:Y:S11]  /*103b0*/  ISETP.NE.AND P0, PT, R14, c[0x0][0x32c], PT ;  /* 0x0000cb000e007a0c */ /* 0x000ff60003f05270 */
[----:B------:R-:W-:Y:S02]  /*103c0*/  @!UPT UIADD3 URZ, URZ, URZ, URZ ;  /* 0x0000003f3f3ff290 */ /* 0x000fe4000fffe03f */
[----:B------:R-:W-:Y:S05]  /*103d0*/  @P0 IMAD.HI.U32 R14, R3, c[0x0][0x330], RZ ;  /* 0x0000cc00030e0a27 */ /* 0x000fea00078e00ff */
[----:B------:R-:W-:Y:S02]  /*103e0*/  @P0 SHF.R.U32.HI R3, RZ, c[0x0][0x334], R14 ;  /* 0x0000cd00ff030a19 */ /* 0x000fe4000001160e */
.L_x_361:
[----:B------:R-:W-:Y:S05]  /*103f0*/  BSYNC B0 ;  /* 0x0000000000007941 */ /* 0x000fea0003800000 */
.L_x_359:
[----:B------:R-:W-:Y:S05]  /*10400*/  IMAD R3, R3, c[0x0][0x32c], R8 ;  /* 0x0000cb0003037a24 */ /* 0x000fea00078e0208 */
[----:B------:R-:W-:Y:S02]  /*10410*/  IADD3 R14, R3, c[0x0][0x32c], RZ ;  /* 0x0000cb00030e7a10 */ /* 0x000fe40007ffe0ff */
[----:B------:R-:W-:Y:S02]  /*10420*/  IMNMX R0, R0, R3, !PT ;  /* 0x0000000300007217 */ /* 0x000fe40007800200 */
[----:B------:R-:W-:Y:S02]  /*10430*/  IMNMX R2, R2, R14, PT ;  /* 0x0000000e02027217 */ /* 0x000fe40003800200 */
.L_x_358:
        /* <DEDUP_REMOVED lines=61> */
.L_x_364:
[----:B------:R-:W-:Y:S04]  /*10810*/  MOV R5, 0x1 ;  /* 0x0000000100057802 */ /* 0x000fe80000000f00 */
[----:B------:R-:W-:Y:S11]  /*10820*/  ISETP.NE.AND P0, PT, R5, c[0x0][0x32c], PT ;  /* 0x0000cb0005007a0c */ /* 0x000ff60003f05270 */
[----:B------:R-:W-:Y:S02]  /*10830*/  @!UPT UIADD3 URZ, URZ, URZ, URZ ;  /* 0x0000003f3f3ff290 */ /* 0x000fe4000fffe03f */
[----:B------:R-:W-:Y:S05]  /*10840*/  @P0 IMAD.HI.U32 R5, R3, c[0x0][0x330], RZ ;  /* 0x0000cc0003050a27 */ /* 0x000fea00078e00ff */
[----:B------:R-:W-:Y:S02]  /*10850*/  @P0 SHF.R.U32.HI R3, RZ, c[0x0][0x334], R5 ;  /* 0x0000cd00ff030a19 */ /* 0x000fe40000011605 */
.L_x_365:
[----:B------:R-:W-:Y:S05]  /*10860*/  BSYNC B0 ;  /* 0x0000000000007941 */ /* 0x000fea0003800000 */
.L_x_363:
[----:B------:R-:W-:Y:S05]  /*10870*/  IMAD R8, R3, c[0x0][0x32c], R8 ;  /* 0x0000cb0003087a24 */ /* 0x000fea00078e0208 */
[----:B------:R-:W-:Y:S02]  /*10880*/  IADD3 R3, R8, c[0x0][0x32c], RZ ;  /* 0x0000cb0008037a10 */ /* 0x000fe40007ffe0ff */
[----:B------:R-:W-:Y:S02]  /*10890*/  IMNMX R0, R0, R8, !PT ;  /* 0x0000000800007217 */ /* 0x000fe40007800200 */
[----:B------:R-:W-:Y:S02]  /*108a0*/  IMNMX R2, R2, R3, PT ;  /* 0x0000000302027217 */ /* 0x000fe40003800200 */
.L_x_362:
[----:B------:R-:W-:Y:S01]  /*108b0*/  ISETP.GT.AND P0, PT, R0, RZ, !P1 ;  /* 0x000000ff0000720c */ /* 0x000fe20004f04270 */
[----:B------:R-:W-:Y:S01]  /*108c0*/  LDSM.16.MT88.4 R36, [R210+0x1880] ;  /* 0x00188000d224783b */ /* 0x000fe20000004200 */
        /* <DEDUP_REMOVED lines=30> */
[----:B------:R-:W-:Y:S02]  /*10ab0*/  MOV R191, R231 ;  /* 0x000000e700bf7202 */ /* 0x000fe40000000f00 */
        /* <DEDUP_REMOVED lines=20> */
[----:B------:R-:W-:Y:S02]  /*10c00*/  ISETP.GT.AND P0, PT, R0, 0x29, !P1 ;  /* 0x000000290000780c */ /* 0x000fe40004f04270 */
[----:B------:R-:W1:Y:S02]  /*10c10*/  SHFL.BFLY PT, R0, R106, 0x2, 0x1f ;  /* 0x0c401f006a007f89 */ /* 0x000e6400000e0000 */
[----:B------:R-:W-:Y:S04]  /*10c20*/  ISETP.LT.OR P0, PT, R2, 0x2a, P0 ;  /* 0x0000002a0200780c */ /* 0x000fe80000701670 */
[----:B------:R-:W-:Y:S02]  /*10c30*/  FSEL R109, R47, -INF , !P0 ;  /* 0xff8000002f6d7808 */ /* 0x000fe40004000000 */
[----:B-1----:R-:W-:Y:S05]  /*10c40*/  FMNMX.FTZ R106, R106, R0, !PT ;  /* 0x000000006a6a7209 */ /* 0x002fea0007810000 */
        /* <DEDUP_REMOVED lines=10> */
[--C-:B------:R-:W-:Y:S01]  /*10cf0*/  FFMA.FTZ R6, R24, c[0x0][0x2d0], -R110.reuse ;  /* 0x0000b40018067a23 */ /* 0x100fe2000001086e */
[----:B------:R-:W-:Y:S01]  /*10d00*/  FMNMX.FTZ R0, R48, R0, !PT ;  /* 0x0000000030007209 */ /* 0x000fe20007810000 */
[----:B------:R-:W-:Y:S02]  /*10d10*/  FFMA.FTZ R7, R23, c[0x0][0x2d0], -R110 ;  /* 0x0000b40017077a23 */ /* 0x000fe4000001086e */
[----:B------:R1:W-:Y:S01]  /*10d20*/  MUFU.EX2 R250, R6 ;  /* 0x0000000600fa7308 */ /* 0x0003e20000000800 */
[----:B------:R-:W-:Y:S04]  /*10d30*/  FMNMX.FTZ R0, R49, R0, !PT ;  /* 0x0000000031007209 */ /* 0x000fe80007810000 */
[----:B------:R-:W-:Y:S04]  /*10d40*/  FMNMX.FTZ R0, R168, R0, !PT ;  /* 0x00000000a8007209 */ /* 0x000fe80007810000 */
[----:B------:R-:W-:Y:S01]  /*10d50*/  FMNMX.FTZ R0, R170, R0, !PT ;  /* 0x00000000aa007209 */ /* 0x000fe20007810000 */
[----:B------:R-:W-:Y:S03]  /*10d60*/  MUFU.EX2 R249, R7 ;  /* 0x0000000700f97308 */ /* 0x000fe60000000800 */
[----:B------:R-:W-:Y:S04]  /*10d70*/  FMNMX.FTZ R0, R180, R0, !PT ;  /* 0x00000000b4007209 */ /* 0x000fe80007810000 */
[----:B------:R-:W-:Y:S04]  /*10d80*/  FMNMX.FTZ R0, R181, R0, !PT ;  /* 0x00000000b5007209 */ /* 0x000fe80007810000 */
[----:B------:R-:W-:Y:S04]  /*10d90*/  FMNMX.FTZ R0, R190, R0, !PT ;  /* 0x00000000be007209 */ /* 0x000fe80007810000 */
[----:B------:R-:W-:Y:S05]  /*10da0*/  FMNMX.FTZ R0, R192, R0, !PT ;  /* 0x00000000c0007209 */ /* 0x000fea0007810000 */
[----:B------:R-:W2:Y:S02]  /*10db0*/  SHFL.BFLY PT, R2, R0, 0x2, 0x1f ;  /* 0x0c401f0000027f89 */ /* 0x000ea400000e0000 */
[----:B--2---:R-:W-:Y:S06]  /*10dc0*/  FMNMX.FTZ R0, R0, R2, !PT ;  /* 0x0000000200007209 */ /* 0x004fec0007810000 */
[----:B------:R-:W2:Y:S02]  /*10dd0*/  SHFL.BFLY PT, R105, R0, 0x1, 0x1f ;  /* 0x0c201f0000697f89 */ /* 0x000ea400000e0000 */
[----:B--2---:R-:W-:Y:S02]  /*10de0*/  FMNMX.FTZ R105, R0, R105, !PT ;  /* 0x0000006900697209 */ /* 0x004fe40007810000 */
[----:B------:R-:W-:Y:S02]  /*10df0*/  FMNMX.FTZ R0, R14, R107, !PT ;  /* 0x0000006b0e007209 */ /* 0x000fe40007810000 */
[C---:B------:R-:W-:Y:S01]  /*10e00*/  FSETP.NEU.FTZ.AND P0, PT, R105.reuse, -INF , PT ;  /* 0xff8000006900780b */ /* 0x040fe20003f1d000 */
[C---:B------:R-:W-:Y:S01]  /*10e10*/  FMUL.FTZ R111, R105.reuse, c[0x0][0x2d0] ;  /* 0x0000b400696f7a20 */ /* 0x040fe20000410000 */
        /* <DEDUP_REMOVED lines=25> */
[----:B-1----:R-:W-:Y:S01]  /*10fb0*/  FFMA.FTZ R6, R17, c[0x0][0x2d0], -R164 ;  /* 0x0000b40011067a23 */ /* 0x002fe200000108a4 */
        /* <DEDUP_REMOVED lines=124> */
[C---:B------:R-:W-:Y:S02]  /*11780*/  FMUL.FTZ R86, R100.reuse, R86 ;  /* 0x0000005664567220 */ /* 0x040fe40000410000 */
[--C-:B-1----:R-:W-:Y:S02]  /*11790*/  FFMA.FTZ R2, R41, c[0x0][0x2d0], -R110.reuse ;  /* 0x0000b40029027a23 */ /* 0x102fe4000001086e */
[C---:B------:R-:W-:Y:S02]  /*117a0*/  FMUL.FTZ R41, R3.reuse, R149 ;  /* 0x0000009503297220 */ /* 0x040fe40000410000 */
[----:B------:R1:W3:Y:S01]  /*117b0*/  MUFU.EX2 R235, R2 ;  /* 0x0000000200eb7308 */ /* 0x0002e20000000800 */
[----:B------:R-:W-:Y:S02]  /*117c0*/  FMUL.FTZ R87, R100, R87 ;  /* 0x0000005764577220 */ /* 0x000fe40000410000 */
        /* <DEDUP_REMOVED lines=138> */
[C---:B------:R-:W-:Y:S01]  /*12070*/  HMMA.16816.F32.BF16 R64, R112.reuse, R118, R64 ;  /* 0x000000767040723c */ /* 0x040fe20000041840 */
[----:B------:R-:W-:Y:S07]  /*12080*/  ISETP.GT.AND P0, PT, R224, R196, PT ;  /* 0x000000c4e000720c */ /* 0x000fee0003f04270 */
[-C--:B-1----:R-:W-:Y:S01]  /*12090*/  HMMA.16816.F32.BF16 R68, R112, R124.reuse, R68 ;  /* 0x0000007c7044723c */ /* 0x082fe20000041844 */
[----:B------:R-:W1:Y:S07]  /*120a0*/  MUFU.EX2 R188, R110 ;  /* 0x0000006e00bc7308 */ /* 0x000e6e0000000800 */
[C---:B------:R-:W-:Y:S01]  /*120b0*/  HMMA.16816.F32.BF16 R72, R120.reuse, R124, R72 ;  /* 0x0000007c7848723c */ /* 0x040fe20000041848 */
[--C-:B--2---:R-:W-:Y:S07]  /*120c0*/  FFMA.FTZ R2, R190, c[0x0][0x2d0], -R111.reuse ;  /* 0x0000b400be027a23 */ /* 0x104fee000001086f */
[-C--:B------:R-:W-:Y:S01]  /*120d0*/  HMMA.16816.F32.BF16 R76, R120, R126.reuse, R76 ;  /* 0x0000007e784c723c */ /* 0x080fe2000004184c */
[----:B------:R-:W2:Y:S01]  /*120e0*/  LDL.LU R190, [R1+0x10] ;  /* 0x0000100001be7983 */ /* 0x000ea20000300800 */
[----:B------:R5:W-:Y:S02]  /*120f0*/  MUFU.EX2 R185, R2 ;  /* 0x0000000200b97308 */ /* 0x000be40000000800 */
[----:B------:R-:W-:Y:S02]  /*12100*/  FFMA.FTZ R111, R192, c[0x0][0x2d0], -R111 ;  /* 0x0000b400c06f7a23 */ /* 0x000fe4000001086f */
[----:B------:R-:W3:Y:S02]  /*12110*/  LDL.LU R192, [R1+0x8] ;  /* 0x0000080001c07983 */ /* 0x000ee40000300800 */
[C---:B------:R-:W-:Y:S01]  /*12120*/  HMMA.16816.F32.BF16 R80, R112.reuse, R126, R80 ;  /* 0x0000007e7050723c */ /* 0x040fe20000041850 */
[----:B-1----:R-:W-:Y:S03]  /*12130*/  F2FP.BF16.PACK_AB R110, R188, R191 ;  /* 0x000000bfbc6e723e */ /* 0x002fe600000010ff */
[----:B------:R-:W1:Y:S04]  /*12140*/  MUFU.EX2 R184, R111 ;  /* 0x0000006f00b87308 */ /* 0x000e680000000800 */
[-C--:B----4-:R-:W-:Y:S08]  /*12150*/  HMMA.16816.F32.BF16 R84, R112, R128.reuse, R84 ;  /* 0x000000807054723c */ /* 0x090ff00000041854 */
[C---:B------:R-:W-:Y:S01]  /*12160*/  HMMA.16816.F32.BF16 R88, R120.reuse, R128, R88 ;  /* 0x000000807858723c */ /* 0x040fe20000041858 */
[--C-:B-----5:R-:W-:Y:S02]  /*12170*/  FFMA.FTZ R2, R186, c[0x0][0x2d0], -R164.reuse ;  /* 0x0000b400ba027a23 */ /* 0x120fe400000108a4 */
[----:B------:R-:W4:Y:S05]  /*12180*/  LDL.LU R186, [R1+0xc] ;  /* 0x00000c0001ba7983 */ /* 0x000f2a0000300800 */
[-C--:B------:R-:W-:Y:S01]  /*12190*/  HMMA.16816.F32.BF16 R92, R120, R130.reuse, R92 ;  /* 0x00000082785c723c */ /* 0x080fe2000004185c */
[----:B------:R5:W-:Y:S03]  /*121a0*/  MUFU.EX2 R181, R2 ;  /* 0x0000000200b57308 */ /* 0x000be60000000800 */
[----:B-1----:R-:W-:Y:S04]  /*121b0*/  F2FP.BF16.PACK_AB R111, R184, R185 ;  /* 0x000000b9b86f723e */ /* 0x002fe800000010ff */
[----:B------:R-:W-:Y:S01]  /*121c0*/  HMMA.16816.F32.BF16 R96, R112, R130, R96 ;  /* 0x000000827060723c */ /* 0x000fe20000041860 */
[--C-:B-----5:R-:W-:Y:S04]  /*121d0*/  FFMA.FTZ R2, R189, c[0x0][0x2d0], -R164.reuse ;  /* 0x0000b400bd027a23 */ /* 0x120fe800000108a4 */
        /* <DEDUP_REMOVED lines=32> */
[----:B--2---:R-:W-:Y:S07]  /*123e0*/  FFMA.FTZ R3, R3, R190, R240 ;  /* 0x000000be03037223 */ /* 0x004fee00000100f0 */
[-C--:B-1----:R-:W-:Y:S01]  /*123f0*/  HMMA.16816.F32.BF16 R52, R108, R164.reuse, R52 ;  /* 0x000000a46c34723c */ /* 0x082fe20000041834 */
[----:B---3--:R-:W-:Y:S03]  /*12400*/  FFMA.FTZ R100, R100, R192, R244 ;  /* 0x000000c064647223 */ /* 0x008fe600000100f4 */
[----:B------:R-:W-:Y:S02]  /*12410*/  FADD.FTZ R3, R241, R3 ;  /* 0x00000003f1037221 */ /* 0x000fe40000010000 */
[----:B------:R-:W-:Y:S02]  /*12420*/  FADD.FTZ R100, R245, R100 ;  /* 0x00000064f5647221 */ /* 0x000fe40000010000 */
        /* <DEDUP_REMOVED lines=21> */
[-C--:B------:R-:W-:Y:S01]  /*12580*/  MOV R100, R102.reuse ;  /* 0x0000006600647202 */ /* 0x080fe20000000f00 */
[----:B------:R-:W-:Y:S02]  /*12590*/  FADD.FTZ R9, R236, R9 ;  /* 0x00000009ec097221 */ /* 0x000fe40000010000 */
[----:B------:R-:W-:Y:S01]  /*125a0*/  FADD.FTZ R10, R234, R2 ;  /* 0x00000002ea0a7221 */ /* 0x000fe20000010000 */
[-C--:B------:R-:W-:Y:S01]  /*125b0*/  HMMA.16816.F32.BF16 R76, R160, R170.reuse, R76 ;  /* 0x000000aaa04c723c */ /* 0x080fe2000004184c */
[----:B------:R-:W-:Y:S03]  /*125c0*/  FADD.FTZ R2, R235, R9 ;  /* 0x00000009eb027221 */ /* 0x000fe60000010000 */
[----:B------:R-:W-:Y:S02]  /*125d0*/  FADD.FTZ R0, R233, R10 ;  /* 0x0000000ae9007221 */ /* 0x000fe40000010000 */
[----:B------:R-:W-:Y:S02]  /*125e0*/  FADD.FTZ R9, R204, R8 ;  /* 0x00000008cc097221 */ /* 0x000fe40000010000 */
[----:B------:R-:W-:Y:S01]  /*125f0*/  FADD.FTZ R10, R232, R2 ;  /* 0x00000002e80a7221 */ /* 0x000fe20000010000 */
[C---:B------:R-:W-:Y:S03]  /*12600*/  HMMA.16816.F32.BF16 R80, R108.reuse, R170, R80 ;  /* 0x000000aa6c50723c */ /* 0x040fe60000041850 */
[----:B------:R-:W-:Y:S02]  /*12610*/  FADD.FTZ R8, R207, R0 ;  /* 0x00000000cf087221 */ /* 0x000fe40000010000 */
[----:B------:R-:W-:Y:S02]  /*12620*/  FADD.FTZ R2, R203, R9 ;  /* 0x00000009cb027221 */ /* 0x000fe40000010000 */
[----:B------:R-:W-:Y:S01]  /*12630*/  FADD.FTZ R0, R231, R10 ;  /* 0x0000000ae7007221 */ /* 0x000fe20000010000 */
[-C--:B------:R-:W-:Y:S01]  /*12640*/  HMMA.16816.F32.BF16 R84, R108, R4.reuse, R84 ;  /* 0x000000046c54723c */ /* 0x080fe20000041854 */
[----:B------:R-:W-:Y:S04]  /*12650*/  FADD.FTZ R3, R174, R3 ;  /* 0x00000003ae037221 */ /* 0x000fe80000010000 */
[----:B------:R-:W-:Y:S03]  /*12660*/  FADD.FTZ R3, R175, R3 ;  /* 0x00000003af037221 */ /* 0x000fe60000010000 */
        /* <DEDUP_REMOVED lines=31> */
.L_x_345:
[----:B------:R-:W2:Y:S04]  /*12860*/  LDL.LU R0, [R1+0xc] ;  /* 0x00000c0001007983 */ /* 0x000ea80000300800 */
[----:B-1----:R-:W3:Y:S04]  /*12870*/  LDL.LU R3, [R1+0x8] ;  /* 0x0000080001037983 */ /* 0x002ee80000300800 */
[----:B------:R-:W4:Y:S04]  /*12880*/  LDL.LU R4, [R1+0x10] ;  /* 0x0000100001047983 */ /* 0x000f280000300800 */
[----:B------:R-:W5:Y:S01]  /*12890*/  LDL.LU R2, [R1+0x14] ;  /* 0x0000140001027983 */ /* 0x000f620000300800 */
[----:B------:R-:W-:-:S02]  /*128a0*/  MOV R50, 0xff800000 ;  /* 0xff80000000327802 */ /* 0x000fc40000000f00 */
        /* <DEDUP_REMOVED lines=23> */
[----:B------:R-:W-:-:S05]  /*12a20*/  FSETP.NE.FTZ.AND P1, PT, R6, RZ, PT ;  /* 0x000000ff0600720b */ /* 0x000fca0003f35000 */
[----:B------:R-:W1:Y:S01]  /*12a30*/  @P3 MUFU.RCP R0, R10 ;  /* 0x0000000a00003308 */ /* 0x000e620000001000 */
[----:B------:R-:W-:-:S07]  /*12a40*/  FSETP.NE.FTZ.AND P0, PT, R5, RZ, PT ;  /* 0x000000ff0500720b */ /* 0x000fce0003f15000 */
[----:B------:R-:W-:Y:S06]  /*12a50*/  @P2 MUFU.RCP R3, R8 ;  /* 0x0000000800032308 */ /* 0x000fec0000001000 */
[----:B------:R-:W-:Y:S01]  /*12a60*/  @P0 MOV R7, 0x3f317218 ;  /* 0x3f31721800070802 */ /* 0x000fe20000000f00 */
[C---:B-1----:R-:W-:Y:S01]  /*12a70*/  FMUL.FTZ R112, R0.reuse, R112 ;  /* 0x0000007000707220 */ /* 0x042fe20000410000 */
[----:B------:R-:W1:Y:S01]  /*12a80*/  @P1 MUFU.RCP R2, R6 ;  /* 0x0000000600021308 */ /* 0x000e620000001000 */
        /* <DEDUP_REMOVED lines=15> */
[C---:B------:R-:W-:Y:S01]  /*12b80*/  FMUL.FTZ R28, R0.reuse, R53 ;  /* 0x00000035001c7220 */ /* 0x040fe20000410000 */
[----:B------:R-:W-:Y:S01]  /*12b90*/  MOV R53, 0xff800000 ;  /* 0xff80000000357802 */ /* 0x000fe20000000f00 */
        /* <DEDUP_REMOVED lines=10> */
[----:B------:R-:W-:Y:S01]  /*12c40*/  MOV R0, RZ ;  /* 0x000000ff00007202 */ /* 0x000fe20000000f00 */
[C---:B-1----:R-:W-:Y:S02]  /*12c50*/  FMUL.FTZ R47, R2.reuse, R116 ;  /* 0x00000074022f7220 */ /* 0x042fe40000410000 */
[C---:B------:R-:W-:Y:S02]  /*12c60*/  FMUL.FTZ R117, R2.reuse, R117 ;  /* 0x0000007502757220 */ /* 0x040fe40000410000 */
[C---:B------:R-:W-:Y:S01]  /*12c70*/  FMUL.FTZ R120, R2.reuse, R120 ;  /* 0x0000007802787220 */ /* 0x040fe20000410000 */
[----:B------:R-:W1:Y:S01]  /*12c80*/  @P0 MUFU.RCP R0, R5 ;  /* 0x0000000500000308 */ /* 0x000e620000001000 */
[----:B------:R-:W-:-:S02]  /*12c90*/  FMUL.FTZ R46, R2, R121 ;  /* 0x00000079022e7220 */ /* 0x000fc40000410000 */
[C---:B------:R-:W-:Y:S02]  /*12ca0*/  FMUL.FTZ R132, R2.reuse, R132 ;  /* 0x0000008402847220 */ /* 0x040fe40000410000 */
[C---:B------:R-:W-:Y:S02]  /*12cb0*/  FMUL.FTZ R39, R2.reuse, R133 ;  /* 0x0000008502277220 */ /* 0x040fe40000410000 */
[C---:B------:R-:W-:Y:S01]  /*12cc0*/  FMUL.FTZ R136, R2.reuse, R136 ;  /* 0x0000008802887220 */ /* 0x040fe20000410000 */
[----:B------:R-:W2:Y:S01]  /*12cd0*/  @P0 MUFU.LG2 R5, R5 ;  /* 0x0000000500050308 */ /* 0x000ea20000000c00 */
        /* <DEDUP_REMOVED lines=44> */
[C---:B-1----:R-:W-:Y:S02]  /*12fa0*/  FMUL.FTZ R118, R0.reuse, R118 ;  /* 0x0000007600767220 */ /* 0x042fe40000410000 */
        /* <DEDUP_REMOVED lines=24> */
[----:B------:R-:W-:Y:S02]  /*13130*/  @P2 FMUL.FTZ R4, R2, c[0x0][0x2d0] ;  /* 0x0000b40002042a20 */ /* 0x000fe40000410000 */
[----:B------:R-:W-:Y:S02]  /*13140*/  @P3 FMUL.FTZ R9, R3, c[0x0][0x2d0] ;  /* 0x0000b40003093a20 */ /* 0x000fe40000410000 */
[----:B------:R-:W-:Y:S02]  /*13150*/  @P1 FMUL.FTZ R2, R0, c[0x0][0x2d0] ;  /* 0x0000b40000021a20 */ /* 0x000fe40000410000 */
[----:B------:R-:W-:-:S02]  /*13160*/  @P3 FMUL.FTZ R10, R10, 0.69314718246459960938 ;  /* 0x3f3172180a0a3820 */ /* 0x000fc40000410000 */
[----:B------:R-:W-:Y:S02]  /*13170*/  @P2 FMUL.FTZ R8, R8, 0.69314718246459960938 ;  /* 0x3f31721808082820 */ /* 0x000fe40000410000 */
[----:B------:R-:W-:Y:S02]  /*13180*/  @P1 FMUL.FTZ R6, R6, 0.69314718246459960938 ;  /* 0x3f31721806061820 */ /* 0x000fe40000410000 */
[----:B--2---:R-:W-:Y:S02]  /*13190*/  @P0 FMUL.FTZ R3, R5, 0.69314718246459960938 ;  /* 0x3f31721805030820 */ /* 0x004fe40000410000 */
[----:B------:R-:W-:Y:S02]  /*131a0*/  @P0 FMUL.FTZ R0, R7, c[0x0][0x2d0] ;  /* 0x0000b40007000a20 */ /* 0x000fe40000410000 */
[----:B------:R-:W-:Y:S02]  /*131b0*/  @P3 FFMA.FTZ R50, R9, R106, R10 ;  /* 0x0000006a09323223 */ /* 0x000fe4000001000a */
[----:B------:R-:W-:-:S02]  /*131c0*/  @P2 FFMA.FTZ R51, R4, R105, R8 ;  /* 0x0000006904332223 */ /* 0x000fc40000010008 */
[----:B------:R-:W-:Y:S02]  /*131d0*/  @P1 FFMA.FTZ R53, R2, R104, R6 ;  /* 0x0000006802351223 */ /* 0x000fe40000010006 */
[----:B------:R-:W-:Y:S02]  /*131e0*/  @P0 FFMA.FTZ R55, R0, R100, R3 ;  /* 0x0000006400370223 */ /* 0x000fe40000010003 */
.L_x_281:
[----:B-1----:R-:W-:Y:S05]  /*131f0*/  @P4 BRA `(.L_x_367) ;  /* 0x0000176000004947 */ /* 0x002fea0003800000 */
[----:B------:R-:W2:Y:S01]  /*13200*/  LDL R65, [R1+0x44] ;  /* 0x0000440001417983 */ /* 0x000ea20000100800 */
[----:B------:R-:W-:Y:S02]  /*13210*/  F2FP.BF16.PACK_AB R28, R28, R13 ;  /* 0x0000000d1c1c723e */ /* 0x000fe400000010ff */
[----:B------:R-:W-:Y:S01]  /*13220*/  F2FP.BF16.PACK_AB R45, R45, R112 ;  /* 0x000000702d2d723e */ /* 0x000fe200000010ff */
[----:B------:R-:W1:Y:S01]  /*13230*/  S2R R61, SR_TID.X ;  /* 0x00000000003d7919 */ /* 0x000e620000002100 */
        /* <DEDUP_REMOVED lines=12> */
[----:B-1----:R-:W-:Y:S02]  /*13300*/  SHF.R.S32.HI R63, RZ, 0x1f, R61 ;  /* 0x0000001fff3f7819 */ /* 0x002fe4000001143d */
[----:B------:R-:W-:Y:S02]  /*13310*/  F2FP.BF16.PACK_AB R134, R135, R134 ;  /* 0x000000868786723e */ /* 0x000fe400000010ff */
[----:B------:R-:W-:-:S02]  /*13320*/  LEA.HI R3, R63, R61, RZ, 0x2 ;  /* 0x0000003d3f037211 */ /* 0x000fc400078f10ff */
[----:B------:R-:W-:Y:S02]  /*13330*/  LEA.HI R48, R63, R61, RZ, 0x5 ;  /* 0x0000003d3f307211 */ /* 0x000fe400078f28ff */
[--C-:B------:R-:W-:Y:S02]  /*13340*/  SHF.R.S32.HI R52, RZ, 0x2, R3.reuse ;  /* 0x00000002ff347819 */ /* 0x100fe40000011403 */
[----:B------:R-:W-:Y:S02]  /*13350*/  SHF.R.S32.HI R0, RZ, 0x1f, R3 ;  /* 0x0000001fff007819 */ /* 0x000fe40000011403 */
[----:B------:R-:W-:Y:S02]  /*13360*/  LOP3.LUT R3, R3, 0xfffffffc, RZ, 0xc0, !PT ;  /* 0xfffffffc03037812 */ /* 0x000fe400078ec0ff */
[----:B------:R-:W-:Y:S02]  /*13370*/  LEA.HI R0, R0, R52, RZ, 0x3 ;  /* 0x0000003400007211 */ /* 0x000fe400078f18ff */
[----:B------:R-:W-:Y:S01]  /*13380*/  SHF.R.S32.HI R49, RZ, 0x5, R48 ;  /* 0x00000005ff317819 */ /* 0x000fe20000011430 */
[----:B------:R-:W-:Y:S01]  /*13390*/  IMAD.IADD R29, R61, 0x1, -R3 ;  /* 0x000000013d1d7824 */ /* 0x000fe200078e0a03 */
[----:B------:R-:W-:-:S02]  /*133a0*/  LOP3.LUT R0, R0, 0xfffffff8, RZ, 0xc0, !PT ;  /* 0xfffffff800007812 */ /* 0x000fc400078ec0ff */
[----:B------:R-:W-:Y:S02]  /*133b0*/  F2FP.BF16.PACK_AB R36, R36, R136 ;  /* 0x000000882424723e */ /* 0x000fe400000010ff */
[----:B------:R-:W-:Y:S01]  /*133c0*/  F2FP.BF16.PACK_AB R138, R139, R138 ;  /* 0x0000008a8b8a723e */ /* 0x000fe200000010ff */
[----:B------:R-:W-:Y:S01]  /*133d0*/  IMAD.IADD R2, R52, 0x1, -R0 ;  /* 0x0000000134027824 */ /* 0x000fe200078e0a00 */
[----:B------:R-:W-:Y:S02]  /*133e0*/  F2FP.BF16.PACK_AB R35, R35, R144 ;  /* 0x000000902323723e */ /* 0x000fe400000010ff */
[----:B------:R-:W-:Y:S02]  /*133f0*/  F2FP.BF16.PACK_AB R34, R34, R146 ;  /* 0x000000922222723e */ /* 0x000fe400000010ff */
[----:B------:R-:W-:Y:S02]  /*13400*/  LEA.HI R0, R2, R2, RZ, 0x1 ;  /* 0x0000000202007211 */ /* 0x000fe400078f08ff */
[----:B------:R-:W-:-:S02]  /*13410*/  F2FP.BF16.PACK_AB R32, R32, R156 ;  /* 0x0000009c2020723e */ /* 0x000fc400000010ff */
        /* <DEDUP_REMOVED lines=116> */
.L_x_368:
        /* <DEDUP_REMOVED lines=8> */
[----:B------:R-:W-:Y:S01]  /*13be0*/  IMAD R12, R29, 0x20, R52 ;  /* 0x000000201d0c7824 */ /* 0x000fe200078e0234 */
        /* <DEDUP_REMOVED lines=8> */
[----:B------:R-:W-:-:S02]  /*13c70*/  IADD3 R6, R29, -R5, RZ ;  /* 0x800000051d067210 */ /* 0x000fc40007ffe0ff */
[----:B------:R-:W-:Y:S01]  /*13c80*/  LOP3.LUT R5, R0, 0xffffffc0, RZ, 0xc0, !PT ;  /* 0xffffffc000057812 */ /* 0x000fe200078ec0ff */
[----:B------:R-:W-:Y:S01]  /*13c90*/  IMAD.IADD R0, R49, 0x1, -R4 ;  /* 0x0000000131007824 */ /* 0x000fe200078e0a04 */
        /* <DEDUP_REMOVED lines=15> */
[----:B------:R-:W-:Y:S02]  /*13d90*/  IMAD R9, R11, c[0x0][0x490], RZ ;  /* 0x000124000b097a24 */ /* 0x000fe400078e02ff */
[----:B------:R-:W-:Y:S01]  /*13da0*/  IMAD.IADD R3, R3, 0x1, R7 ;  /* 0x0000000103037824 */ /* 0x000fe200078e0207 */
        /* <DEDUP_REMOVED lines=114> */
.L_x_370:
[----:B---3--:R-:W-:Y:S05]  /*144d0*/  BSYNC B0 ;  /* 0x0000000000007941 */ /* 0x008fea0003800000 */
.L_x_369:
        /* <DEDUP_REMOVED lines=23> */
.L_x_372:
[----:B------:R-:W-:Y:S05]  /*14650*/  BSYNC B0 ;  /* 0x0000000000007941 */ /* 0x000fea0003800000 */
.L_x_371:
        /* <DEDUP_REMOVED lines=23> */
.L_x_374:
[----:B------:R-:W-:Y:S05]  /*147d0*/  BSYNC B0 ;  /* 0x0000000000007941 */ /* 0x000fea0003800000 */
.L_x_373:
        /* <DEDUP_REMOVED lines=24> */
.L_x_367:
        /* <DEDUP_REMOVED lines=19> */
.L_x_375:
[----:B-1----:R-:W1:Y:S01]  /*14a90*/  S2R R11, SR_TID.X ;  /* 0x00000000000b7919 */ /* 0x002e620000002100 */
[----:B------:R-:W-:Y:S01]  /*14aa0*/  SHF.R.S32.HI R0, RZ, 0x1f, R8 ;  /* 0x0000001fff007819 */ /* 0x000fe20000011408 */
[----:B------:R-:W-:Y:S01]  /*14ab0*/  BSSY B0, `(.L_x_376) ;  /* 0x0000029000007945 */ /* 0x000fe20003800000 */
[----:B------:R-:W-:Y:S01]  /*14ac0*/  SEL R9, R8, RZ, !P0 ;  /* 0x000000ff08097207 */ /* 0x000fe20004000000 */
[----:B------:R-:W2:Y:S01]  /*14ad0*/  S2R R2, SR_CTAID.Y ;  /* 0x0000000000027919 */ /* 0x000ea20000002600 */
[----:B------:R-:W-:-:S03]  /*14ae0*/  SEL R10, R0, RZ, !P0 ;  /* 0x000000ff000a7207 */ /* 0x000fc60004000000 */
[----:B------:R-:W3:Y:S01]  /*14af0*/  S2R R12, SR_CTAID.Y ;  /* 0x00000000000c7919 */ /* 0x000ee20000002600 */
[----:B-1----:R-:W-:Y:S02]  /*14b00*/  ISETP.GT.AND P1, PT, R11, 0x7f, PT ;  /* 0x0000007f0b00780c */ /* 0x002fe40003f24270 */
        /* <DEDUP_REMOVED lines=35> */
.L_x_377:
[----:B---3--:R-:W-:Y:S05]  /*14d40*/  BSYNC B0 ;  /* 0x0000000000007941 */ /* 0x008fea0003800000 */
.L_x_376:
        /* <DEDUP_REMOVED lines=64> */
.L_x_379:
[----:B------:R-:W-:Y:S05]  /*15150*/  BSYNC B0 ;  /* 0x0000000000007941 */ /* 0x000fea0003800000 */
.L_x_378:
        /* <DEDUP_REMOVED lines=21> */
.L_x_381:
[----:B------:R-:W-:Y:S05]  /*152b0*/  BSYNC B0 ;  /* 0x0000000000007941 */ /* 0x000fea0003800000 */
.L_x_380:
        /* <DEDUP_REMOVED lines=21> */
.L_x_383:
[----:B------:R-:W-:Y:S05]  /*15410*/  BSYNC B0 ;  /* 0x0000000000007941 */ /* 0x000fea0003800000 */
.L_x_382:
        /* <DEDUP_REMOVED lines=22> */
.L_x_290:
[----:B------:R-:W-:Y:S01]  /*15580*/  IMAD.MOV.U32 R3, RZ, RZ, R28 ;  /* 0x000000ffff037224 */ /* 0x000fe200078e001c */
[----:B------:R-:W-:Y:S02]  /*15590*/  MOV R7, 0x1 ;  /* 0x0000000100077802 */ /* 0x000fe40000000f00 */
[----:B------:R-:W-:Y:S02]  /*155a0*/  MOV R2, 0x155c0 ;  /* 0x000155c000027802 */ /* 0x000fe40000000f00 */
[----:B------:R-:W-:Y:S05]  /*155b0*/  CALL.REL.NOINC `($__internal_1_$__cuda_sm70_shflsync_idx_p) ;  /* 0x0000025000007944 */ /* 0x000fea0003c00000 */
[----:B------:R-:W-:Y:S01]  /*155c0*/  IMAD.MOV.U32 R6, RZ, RZ, R7 ;  /* 0x000000ffff067224 */ /* 0x000fe200078e0007 */
[----:B------:R-:W-:Y:S01]  /*155d0*/  MOV R3, R30 ;  /* 0x0000001e00037202 */ /* 0x000fe20000000f00 */
[----:B------:R-:W-:Y:S01]  /*155e0*/  IMAD.MOV.U32 R7, RZ, RZ, 0x1 ;  /* 0x00000001ff077424 */ /* 0x000fe200078e00ff */
[----:B------:R-:W-:Y:S02]  /*155f0*/  MOV R2, 0x15610 ;  /* 0x0001561000027802 */ /* 0x000fe40000000f00 */
[----:B------:R-:W-:Y:S05]  /*15600*/  CALL.REL.NOINC `($__internal_1_$__cuda_sm70_shflsync_idx_p) ;  /* 0x0000020000007944 */ /* 0x000fea0003c00000 */
[----:B------:R-:W-:Y:S01]  /*15610*/  MOV R2, R7 ;  /* 0x0000000700027202 */ /* 0x000fe20000000f00 */
[----:B------:R-:W-:Y:S05]  /*15620*/  BRA `(.L_x_384) ;  /* 0xfffecd4000007947 */ /* 0x000fea000383ffff */
.L_x_317:
[----:B-1----:R-:W-:Y:S02]  /*15630*/  MOV R7, 0x1 ;  /* 0x0000000100077802 */ /* 0x002fe40000000f00 */
[----:B------:R-:W-:Y:S02]  /*15640*/  MOV R2, 0x15660 ;  /* 0x0001566000027802 */ /* 0x000fe40000000f00 */
[----:B------:R-:W-:Y:S05]  /*15650*/  CALL.REL.NOINC `($__internal_1_$__cuda_sm70_shflsync_idx_p) ;  /* 0x000001b000007944 */ /* 0x000fea0003c00000 */
[----:B------:R-:W-:Y:S01]  /*15660*/  MOV R3, R10 ;  /* 0x0000000a00037202 */ /* 0x000fe20000000f00 */
[----:B------:R-:W-:Y:S01]  /*15670*/  IMAD.MOV.U32 R4, RZ, RZ, R7 ;  /* 0x000000ffff047224 */ /* 0x000fe200078e0007 */
[----:B------:R-:W-:Y:S01]  /*15680*/  MOV R2, 0x156b0 ;  /* 0x000156b000027802 */ /* 0x000fe20000000f00 */
[----:B------:R-:W-:Y:S02]  /*15690*/  IMAD.MOV.U32 R7, RZ, RZ, 0x1 ;  /* 0x00000001ff077424 */ /* 0x000fe400078e00ff */
[----:B------:R-:W-:Y:S05]  /*156a0*/  CALL.REL.NOINC `($__internal_1_$__cuda_sm70_shflsync_idx_p) ;  /* 0x0000016000007944 */ /* 0x000fea0003c00000 */
[----:B------:R-:W-:Y:S01]  /*156b0*/  MOV R0, R7 ;  /* 0x0000000700007202 */ /* 0x000fe20000000f00 */
[----:B------:R-:W-:-:S05]  /*156c0*/  BRA `(.L_x_385) ;  /* 0xffff118000007947 */ /* 0x000fca000383ffff */
.L_x_342:
        /* <DEDUP_REMOVED lines=10> */
.L_x_348:
        /* <DEDUP_REMOVED lines=10> */
        .weak           $__internal_1_$__cuda_sm70_shflsync_idx_p
        .type           $__internal_1_$__cuda_sm70_shflsync_idx_p,@function
        .size           $__internal_1_$__cuda_sm70_shflsync_idx_p,(.L_x_860 - $__internal_1_$__cuda_sm70_shflsync_idx_p)
$__internal_1_$__cuda_sm70_shflsync_idx_p:
[----:B------:R-:W-:Y:S02]  /*15810*/  MOV R25, 0xffffffff ;  /* 0xffffffff00197802 */ /* 0x000fe40000000f00 */
[----:B------:R-:W-:-:S02]  /*15820*/  MOV R24, 0x1c1f ;  /* 0x00001c1f00187802 */ /* 0x000fc40000000f00 */
[----:B------:R-:W-:Y:S04]  /*15830*/  WARPSYNC R25 ;  /* 0x0000001900007348 */ /* 0x000fe80003800000 */
[----:B------:R1:W2:Y:S02]  /*15840*/  SHFL.IDX PT, R7, R3, R7, R24 ;  /* 0x0000000703077389 */ /* 0x0002a400000e0018 */
[----:B-1----:R-:W-:-:S04]  /*15850*/  MOV R3, 0x0 ;  /* 0x0000000000037802 */ /* 0x002fc80000000f00 */
[----:B--2---:R-:W-:Y:S05]  /*15860*/  RET.REL.NODEC R2 `(_ZN7cutlass13device_kernelIN5flash19enable_sm80_to_sm89INS1_16FlashAttnFwdSm80INS1_25CollectiveMainloopFwdSm80ILi4ELi1ELb0EN4cute5tupleIJNS5_1CILi128EEENS7_ILi48EEENS7_ILi96EEEEEELi96ENS_10bfloat16_tEfNS_4arch4Sm80ELb0ELb1ELb1ELb1ELb1ELb0ELb1ELb0EEENS1_21CollectiveEpilogueFwdINS6_IJS8_SA_S9_EEENS6_IJNS7_ILi1EEESI_SI_EEESC_SE_Li128ELb1ELb1ELb0ELb0EEENS1_19SingleTileSchedulerILb1ELb0ELb1ELi128EEEEEEEEEvNT_6ParamsE) ;  /* 0xfffea79002007950 */ /* 0x004fea0003c3ffff */
.L_x_388:
        /* <DEDUP_REMOVED lines=9> */
.L_x_860:


//--------------------- .text._ZN7cutlass13device_kernelIN5flash19enable_sm80_to_sm89INS1_16FlashAttnFwdSm80INS1_25CollectiveMainloopFwdSm80ILi4ELi1ELb0EN4cute5tupleIJNS5_1CILi128EEENS7_ILi48EEENS7_ILi96EEEEEELi96ENS_10bfloat16_tEfNS_4arch4Sm80ELb0ELb1ELb1ELb1ELb1ELb1ELb1ELb0EEENS1_21CollectiveEpilogueFwdINS6_IJS8_SA_S9_EEENS6_IJNS7_ILi1EEESI_SI_EEESC_SE_Li128ELb1ELb1ELb0ELb0EEENS1_19SingleTileSchedulerILb1ELb0ELb1ELi128EEEEEEEEEvNT_6ParamsE --------------------------
	.section	.text._ZN7cutlass13device_kernelIN5flash19enable_sm80_to_sm89INS1_16FlashAttnFwdSm80INS1_25CollectiveMainloopFwdSm80ILi4ELi1ELb0EN4cute5tupleIJNS5_1CILi128EEENS7_ILi48EEENS7_ILi96EEEEEELi96ENS_10bfloat16_tEfNS_4arch4Sm80ELb0ELb1ELb1ELb1ELb1ELb1ELb1ELb0EEENS1_21CollectiveEpilogueFwdINS6_IJS8_SA_S9_EEENS6_IJNS7_ILi1EEESI_SI_EEESC_SE_Li128ELb1ELb1ELb0ELb0EEENS1_19SingleTileSchedulerILb1ELb0ELb1ELi128EEEEEEEEEvNT_6ParamsE,"ax",@progbits
	.sectioninfo	@"SHI_REGISTERS=255"
	.align	128
.text._ZN7cutlass13device_kernelIN5flash19enable_sm80_to_sm89INS1_16FlashAttnFwdSm80INS1_25CollectiveMainloopFwdSm80ILi4ELi1ELb0EN4cute5tupleIJNS5_1CILi128EEENS7_ILi48EEENS7_ILi96EEEEEELi96ENS_10bfloat16_tEfNS_4arch4Sm80ELb0ELb1ELb1ELb1ELb1ELb1ELb1ELb0EEENS1_21CollectiveEpilogueFwdINS6_IJS8_SA_S9_EEENS6_IJNS7_ILi1EEESI_SI_EEESC_SE_Li128ELb1ELb1ELb0ELb0EEENS1_19SingleTileSchedulerILb1ELb0ELb1ELi128EEEEEEEEEvNT_6ParamsE:
        .type           _ZN7cutlass13device_kernelIN5flash19enable_sm80_to_sm89INS1_16FlashAttnFwdSm80INS1_25CollectiveMainloopFwdSm80ILi4ELi1ELb0EN4cute5tupleIJNS5_1CILi128EEENS7_ILi48EEENS7_ILi96EEEEEELi96ENS_10bfloat16_tEfNS_4arch4Sm80ELb0ELb1ELb1ELb1ELb1ELb1ELb1ELb0EEENS1_21CollectiveEpilogueFwdINS6_IJS8_SA_S9_EEENS6_IJNS7_ILi1EEESI_SI_EEESC_SE_Li128ELb1ELb1ELb0ELb0EEENS1_19SingleTileSchedulerILb1ELb0ELb1ELi128EEEEEEEEEvNT_6ParamsE,@function
        .size           _ZN7cutlass13device_kernelIN5flash19enable_sm80_to_sm89INS1_16FlashAttnFwdSm80INS1_25CollectiveMainloopFwdSm80ILi4ELi1ELb0EN4cute5tupleIJNS5_1CILi128EEENS7_ILi48EEENS7_ILi96EEEEEELi96ENS_10bfloat16_tEfNS_4arch4Sm80ELb0ELb1ELb1ELb1ELb1ELb1ELb1ELb0EEENS1_21CollectiveEpilogueFwdINS6_IJS8_SA_S9_EEENS6_IJNS7_ILi1EEESI_SI_EEESC_SE_Li128ELb1ELb1ELb0ELb0EEENS1_19SingleTileSchedulerILb1ELb0ELb1ELi128EEEEEEEEEvNT_6ParamsE,(.L_x_862 - _ZN7cutlass13device_kernelIN5flash19enable_sm80_to_sm89INS1_16FlashAttnFwdSm80INS1_25CollectiveMainloopFwdSm80ILi4ELi1ELb0EN4cute5tupleIJNS5_1CILi128EEENS7_ILi48EEENS7_ILi96EEEEEELi96ENS_10bfloat16_tEfNS_4arch4Sm80ELb0ELb1ELb1ELb1ELb1ELb1ELb1ELb0EEENS1_21CollectiveEpilogueFwdINS6_IJS8_SA_S9_EEENS6_IJNS7_ILi1EEESI_SI_EEESC_SE_Li128ELb1ELb1ELb0ELb0EEENS1_19SingleTileSchedulerILb1ELb0ELb1ELi128EEEEEEEEEvNT_6ParamsE)
        .other          _ZN7cutlass13device_kernelIN5flash19enable_sm80_to_sm89INS1_16FlashAttnFwdSm80INS1_25CollectiveMainloopFwdSm80ILi4ELi1ELb0EN4cute5tupleIJNS5_1CILi128EEENS7_ILi48EEENS7_ILi96EEEEEELi96ENS_10bfloat16_tEfNS_4arch4Sm80ELb0ELb1ELb1ELb1ELb1ELb1ELb1ELb0EEENS1_21CollectiveEpilogueFwdINS6_IJS8_SA_S9_EEENS6_IJNS7_ILi1EEESI_SI_EEESC_SE_Li128ELb1ELb1ELb0ELb0EEENS1_19SingleTileSchedulerILb1ELb0ELb1ELi128EEEEEEEEEvNT_6ParamsE,@"STO_CUDA_ENTRY STV_DEFAULT"
_ZN7cutlass13device_kernelIN5flash19enable_sm80_to_sm89INS1_16FlashAttnFwdSm80INS1_25CollectiveMainloopFwdSm80ILi4ELi1ELb0EN4cute5tupleIJNS5_1CILi128EEENS7_ILi48EEENS7_ILi96EEEEEELi96ENS_10bfloat16_tEfNS_4arch4Sm80ELb0ELb1ELb1ELb1ELb1ELb1ELb1ELb0EEENS1_21CollectiveEpilogueFwdINS6_IJS8_SA_S9_EEENS6_IJNS7_ILi1EEESI_SI_EEESC_SE_Li128ELb1ELb1ELb0ELb0EEENS1_19SingleTileSchedulerILb1ELb0ELb1ELi128EEEEEEEEEvNT_6ParamsE:
        /* <DEDUP_REMOVED lines=17> */
.L_x_390:
        /* <DEDUP_REMOVED lines=8> */
.L_x_392:
[----:B------:R-:W-:-:S04]  /*0190*/  MOV R0, c[0x0][0x54c] ;  /* 0x0001530000007a02 */ /* 0x000fc80000000f00 */
.L_x_391:
[----:B------:R-:W-:Y:S01]  /*01a0*/  USHF.L.U32 UR4, UR4, 0x7, URZ ;  /* 0x0000000704047899 */ /* 0x000fe2000800063f */
[----:B-----5:R-:W-:-:S05]  /*01b0*/  IMAD R0, R0, c[0x0][0x548], RZ ;  /* 0x0001520000007a24 */ /* 0x020fca00078e02ff */
[----:B------:R-:W-:-:S04]  /*01c0*/  MOV R12, UR4 ;  /* 0x00000004000c7c02 */ /* 0x000fc80008000f00 */
[----:B------:R-:W-:-:S04]  /*01d0*/  ISETP.GE.AND P0, PT, R12, R0, PT ;  /* 0x000000000c00720c */ /* 0x000fc80003f06270 */
[----:B------:R-:W-:-:S05]  /*01e0*/  SEL R0, R5, 0xffffffff, !P0 ;  /* 0xffffffff05007807 */ /* 0x000fca0004000000 */
[----:B------:R2:W-:Y:S01]  /*01f0*/  STL [R1+0x48], R0 ;  /* 0x0000480001007387 */ /* 0x0005e20000100800 */
[----:B------:R-:W-:Y:S05]  /*0200*/  BRA `(.L_x_393) ;  /* 0x0000014000007947 */ /* 0x000fea0003800000 */
.L_x_389:
[----:B------:R-:W-:-:S04]  /*0210*/  ISETP.NE.U32.AND P0, PT, RZ, c[0x0][0x568], PT ;  /* 0x00015a00ff007a0c */ /* 0x000fc80003f05070 */
[----:B------:R-:W-:-:S13]  /*0220*/  ISETP.NE.AND.EX P0, PT, RZ, c[0x0][0x56c], PT, P0 ;  /* 0x00015b00ff007a0c */ /* 0x000fda0003f05300 */
[----:B------:R-:W-:Y:S05]  /*0230*/  @!P0 BRA `(.L_x_394) ;  /* 0x0000002000008947 */ /* 0x000fea0003800000 */
[----:B------:R1:W5:Y:S01]  /*0240*/  LDG.E R0, [R2.64] ;  /* 0x0000000c02007981 */ /* 0x000362000c1e1900 */
[----:B------:R-:W-:Y:S05]  /*0250*/  BRA `(.L_x_395) ;  /* 0x0000009000007947 */ /* 0x000fea0003800000 */
.L_x_394:
        /* <DEDUP_REMOVED lines=8> */
.L_x_396:
[----:B------:R-:W-:-:S04]  /*02e0*/  MOV R0, c[0x0][0x54c] ;  /* 0x0001530000007a02 */ /* 0x000fc80000000f00 */
.L_x_395:
[----:B------:R-:W-:Y:S01]  /*02f0*/  USHF.L.U32 UR4, UR4, 0x7, URZ ;  /* 0x0000000704047899 */ /* 0x000fe2000800063f */
[----:B-----5:R-:W-:-:S05]  /*0300*/  IMAD R0, R0, c[0x0][0x548], RZ ;  /* 0x0001520000007a24 */ /* 0x020fca00078e02ff */
[----:B------:R-:W-:-:S04]  /*0310*/  MOV R12, UR4 ;  /* 0x00000004000c7c02 */ /* 0x000fc80008000f00 */
[----:B------:R-:W-:-:S04]  /*0320*/  ISETP.GE.AND P0, PT, R12, R0, PT ;  /* 0x000000000c00720c */ /* 0x000fc80003f06270 */
[----:B------:R-:W-:-:S05]  /*0330*/  SEL R0, R5, 0xffffffff, !P0 ;  /* 0xffffffff05007807 */ /* 0x000fca0004000000 */
[----:B------:R2:W-:Y:S04]  /*0340*/  STL [R1+0x48], R0 ;  /* 0x0000480001007387 */ /* 0x0005e80000100800 */
.L_x_393:
[----:B------:R-:W3:Y:S02]  /*0350*/  LDL R23, [R1+0x48] ;  /* 0x0000480001177983 */ /* 0x000ee40000100800 */
[----:B---3--:R-:W-:-:S13]  /*0360*/  ISETP.GE.AND P0, PT, R23, RZ, PT ;  /* 0x000000ff1700720c */ /* 0x008fda0003f06270 */
[----:B------:R-:W-:Y:S05]  /*0370*/  @!P0 EXIT ;  /* 0x000000000000894d */ /* 0x000fea0003800000 */
[----:B------:R-:W-:Y:S01]  /*0380*/  ISETP.NE.U32.AND P0, PT, RZ, c[0x0][0x370], PT ;  /* 0x0000dc00ff007a0c */ /* 0x000fe20003f05070 */
[----:B--2---:R-:W-:Y:S01]  /*0390*/  IMAD.MOV.U32 R0, RZ, RZ, c[0x0][0x168] ;  /* 0x00005a00ff007624 */ /* 0x004fe200078e00ff */
[----:B------:R-:W-:Y:S01]  /*03a0*/  ISETP.NE.U32.AND P1, PT, RZ, c[0x0][0x360], PT ;  /* 0x0000d800ff007a0c */ /* 0x000fe20003f25070 */
[----:B------:R-:W-:Y:S01]  /*03b0*/  CS2R R16, SRZ ;  /* 0x0000000000107805 */ /* 0x000fe2000001ff00 */
[----:B------:R-:W-:Y:S01]  /*03c0*/  ISETP.NE.AND.EX P2, PT, RZ, c[0x0][0x374], PT, P0 ;  /* 0x0000dd00ff007a0c */ /* 0x000fe20003f45300 */
[----:B------:R-:W-:Y:S01]  /*03d0*/  IMAD.MOV.U32 R160, RZ, RZ, RZ ;  /* 0x000000ffffa07224 */ /* 0x000fe200078e00ff */
[----:B------:R-:W-:Y:S01]  /*03e0*/  ISETP.NE.AND.EX P0, PT, RZ, c[0x0][0x364], PT, P1 ;  /* 0x0000d900ff007a0c */ /* 0x000fe20003f05310 */
[----:B------:R-:W-:Y:S01]  /*03f0*/  IMAD.MOV.U32 R13, RZ, RZ, RZ ;  /* 0x000000ffff0d7224 */ /* 0x000fe200078e00ff */
[----:B------:R-:W-:Y:S01]  /*0400*/  ISETP.NE.U32.AND P1, PT, RZ, c[0x0][0x348], PT ;  /* 0x0000d200ff007a0c */ /* 0x000fe20003f25070 */
[----:B------:R-:W-:Y:S01]  /*0410*/  IMAD.WIDE R8, R23, R14, c[0x0][0x348] ;  /* 0x0000d20017087625 */ /* 0x000fe200078e020e */
[----:B------:R-:W-:-:S02]  /*0420*/  ISETP.NE.U32.AND P3, PT, RZ, c[0x0][0x350], PT ;  /* 0x0000d400ff007a0c */ /* 0x000fc40003f65070 */
[----:B------:R-:W-:Y:S01]  /*0430*/  ISETP.NE.U32.AND P4, PT, RZ, c[0x0][0x358], PT ;  /* 0x0000d600ff007a0c */ /* 0x000fe20003f85070 */
[CC--:B------:R-:W-:Y:S01]  /*0440*/  IMAD.WIDE R6, R23.reuse, R14.reuse, c[0x0][0x350] ;  /* 0x0000d40017067625 */ /* 0x0c0fe200078e020e */
[----:B------:R-:W-:Y:S02]  /*0450*/  ISETP.NE.AND.EX P1, PT, RZ, c[0x0][0x34c], PT, P1 ;  /* 0x0000d300ff007a0c */ /* 0x000fe40003f25310 */
[----:B------:R-:W-:Y:S01]  /*0460*/  ISETP.NE.AND.EX P3, PT, RZ, c[0x0][0x354], PT, P3 ;  /* 0x0000d500ff007a0c */ /* 0x000fe20003f65330 */
[----:B------:R-:W-:Y:S01]  /*0470*/  @P2 IMAD.WIDE R10, R23, R14, c[0x0][0x370] ;  /* 0x0000dc00170a2625 */ /* 0x000fe200078e020e */
[----:B------:R-:W-:-:S03]  /*0480*/  ISETP.NE.AND.EX P4, PT, RZ, c[0x0][0x35c], PT, P4 ;  /* 0x0000d700ff007a0c */ /* 0x000fc60003f85340 */
[CC--:B-1----:R-:W-:Y:S01]  /*0490*/  @P0 IMAD.WIDE R2, R23.reuse, R14.reuse, c[0x0][0x360] ;  /* 0x0000d80017020625 */ /* 0x0c2fe200078e020e */
[----:B------:R-:W2:Y:S03]  /*04a0*/  @P2 LDG.E R16, [R10.64] ;  /* 0x0000000c0a102981 */ /* 0x000ea6000c1e1900 */
[----:B------:R-:W-:Y:S01]  /*04b0*/  IMAD.WIDE R4, R23, R14, c[0x0][0x358] ;  /* 0x0000d60017047625 */ /* 0x000fe200078e020e */
[----:B------:R1:W3:Y:S04]  /*04c0*/  @P0 LDG.E R0, [R2.64] ;  /* 0x0000000c02000981 */ /* 0x0002e8000c1e1900 */
[----:B------:R4:W5:Y:S04]  /*04d0*/  @P1 LDG.E R160, [R8.64] ;  /* 0x0000000c08a01981 */ /* 0x000968000c1e1900 */
[----:B------:R4:W5:Y:S04]  /*04e0*/  @P3 LDG.E R17, [R6.64] ;  /* 0x0000000c06113981 */ /* 0x000968000c1e1900 */
[----:B------:R4:W5:Y:S04]  /*04f0*/  @P4 LDG.E R13, [R4.64] ;  /* 0x0000000c040d4981 */ /* 0x000968000c1e1900 */
[----:B------:R-:W4:Y:S01]  /*0500*/  S2R R26, SR_CTAID.Y ;  /* 0x00000000001a7919 */ /* 0x000f220000002600 */
[----:B------:R-:W-:-:S04]  /*0510*/  IMAD.MOV.U32 R15, RZ, RZ, c[0x0][0x2ac] ;  /* 0x0000ab00ff0f7624 */ /* 0x000fc800078e00ff */
[----:B------:R-:W-:Y:S01]  /*0520*/  IMAD R15, R15, c[0x0][0x1d0], RZ ;  /* 0x000074000f0f7a24 */ /* 0x000fe200078e02ff */
[----:B-1----:R-:W-:Y:S02]  /*0530*/  MOV R2, c[0x0][0x228] ;  /* 0x00008a0000027a02 */ /* 0x002fe40000000f00 */
[----:B----4-:R-:W-:Y:S01]  /*0540*/  SHF.R.S32.HI R31, RZ, 0x1f, R26 ;  /* 0x0000001fff1f7819 */ /* 0x010fe2000001141a */
[----:B---3--:R1:W-:Y:S04]  /*0550*/  STL [R1+0x18], R0 ;  /* 0x0000180001007387 */ /* 0x0083e80000100800 */
[----:B--2---:R1:W-:Y:S01]  /*0560*/  STL [R1+0x3c], R16 ;  /* 0x00003c1001007387 */ /* 0x0043e20000100800 */
[----:B------:R-:W-:Y:S01]  /*0570*/  MOV R10, R0 ;  /* 0x00000000000a7202 */ /* 0x000fe20000000f00 */
[----:B------:R-:W-:Y:S05]  /*0580*/  @P0 BRA `(.L_x_397) ;  /* 0x0000005000000947 */ /* 0x000fea0003800000 */
[----:B------:R-:W-:Y:S05]  /*0590*/  @!P1 BRA `(.L_x_397) ;  /* 0x0000004000009947 */ /* 0x000fea0003800000 */
[----:B-1----:R1:W2:Y:S04]  /*05a0*/  LDG.E R0, [R8.64] ;  /* 0x0000000c08007981 */ /* 0x0022a8000c1e1900 */
[----:B-1----:R-:W2:Y:S02]  /*05b0*/  LDG.E R8, [R8.64+0x4] ;  /* 0x0000040c08087981 */ /* 0x002ea4000c1e1900 */
[----:B--2---:R-:W-:-:S05]  /*05c0*/  IADD3 R10, -R0, R8, RZ ;  /* 0x00000008000a7210 */ /* 0x004fca0007ffe1ff */
[----:B------:R1:W-:Y:S02]  /*05d0*/  STL [R1+0x18], R10 ;  /* 0x0000180a01007387 */ /* 0x0003e40000100800 */
.L_x_397:
[----:B------:R-:W-:-:S04]  /*05e0*/  ISETP.NE.U32.AND P0, PT, RZ, c[0x0][0x368], PT ;  /* 0x0000da00ff007a0c */ /* 0x000fc80003f05070 */
[----:B------:R-:W-:-:S13]  /*05f0*/  ISETP.NE.AND.EX P0, PT, RZ, c[0x0][0x36c], PT, P0 ;  /* 0x0000db00ff007a0c */ /* 0x000fda0003f05300 */
[----:B------:R-:W-:Y:S05]  /*0600*/  @!P0 BRA `(.L_x_398) ;  /* 0x0000003000008947 */ /* 0x000fea0003800000 */
[----:B------:R-:W-:-:S05]  /*0610*/  IMAD.WIDE R6, R23, R14, c[0x0][0x368] ;  /* 0x0000da0017067625 */ /* 0x000fca00078e020e */
[----:B------:R2:W5:Y:S01]  /*0620*/  LDG.E R15, [R6.64] ;  /* 0x0000000c060f7981 */ /* 0x000562000c1e1900 */
[----:B------:R-:W-:Y:S05]  /*0630*/  BRA `(.L_x_399) ;  /* 0x0000004000007947 */ /* 0x000fea0003800000 */
.L_x_398:
[----:B------:R-:W-:Y:S05]  /*0640*/  @!P3 BRA `(.L_x_399) ;  /* 0x000000300000b947 */ /* 0x000fea0003800000 */
[----:B-1----:R1:W2:Y:S04]  /*0650*/  LDG.E R0, [R6.64] ;  /* 0x0000000c06007981 */ /* 0x0022a8000c1e1900 */
[----:B-1----:R-:W2:Y:S02]  /*0660*/  LDG.E R6, [R6.64+0x4] ;  /* 0x0000040c06067981 */ /* 0x002ea4000c1e1900 */
[----:B--2---:R-:W-:Y:S02]  /*0670*/  IADD3 R15, -R0, R6, RZ ;  /* 0x00000006000f7210 */ /* 0x004fe40007ffe1ff */
.L_x_399:
[----:B--2---:R2:W3:Y:S04]  /*0680*/  @P4 LDG.E R6, [R4.64] ;  /* 0x0000000c04064981 */ /* 0x0044e8000c1e1900 */
[----:B------:R2:W3:Y:S01]  /*0690*/  @P4 LDG.E R3, [R4.64+0x4] ;  /* 0x0000040c04034981 */ /* 0x0004e2000c1e1900 */
[----:B-1----:R-:W-:Y:S01]  /*06a0*/  IMAD.MOV.U32 R0, RZ, RZ, c[0x0][0x2c4] ;  /* 0x0000b100ff007624 */ /* 0x002fe200078e00ff */
[----:B------:R-:W-:Y:S01]  /*06b0*/  ISETP.NE.U32.AND P0, PT, RZ, c[0x0][0x378], PT ;  /* 0x0000de00ff007a0c */ /* 0x000fe20003f05070 */
[----:B-----5:R-:W-:-:S03]  /*06c0*/  IMAD.MOV.U32 R159, RZ, RZ, R15 ;  /* 0x000000ffff9f7224 */ /* 0x020fc600078e000f */
[----:B------:R-:W-:Y:S01]  /*06d0*/  ISETP.NE.AND P2, PT, R0, 0x1, PT ;  /* 0x000000010000780c */ /* 0x000fe20003f45270 */
[----:B------:R-:W-:Y:S01]  /*06e0*/  IMAD.MOV.U32 R196, RZ, RZ, R12 ;  /* 0x000000ffffc47224 */ /* 0x000fe200078e000c */
[----:B------:R-:W-:Y:S01]  /*06f0*/  ISETP.NE.AND.EX P0, PT, RZ, c[0x0][0x37c], PT, P0 ;  /* 0x0000df00ff007a0c */ /* 0x000fe20003f05300 */
[----:B------:R-:W-:Y:S01]  /*0700*/  IMAD.MOV.U32 R7, RZ, RZ, c[0x0][0x32c] ;  /* 0x0000cb00ff077624 */ /* 0x000fe200078e00ff */
[----:B------:R-:W-:-:S04]  /*0710*/  LOP3.LUT R157, R157, 0xffffefff, RZ, 0xc0, !PT ;  /* 0xffffefff9d9d7812 */ /* 0x000fc800078ec0ff */
[----:B------:R-:W-:-:S05]  /*0720*/  ISETP.GE.AND P1, PT, R7, 0x1, PT ;  /* 0x000000010700780c */ /* 0x000fca0003f26270 */
[----:B------:R-:W-:Y:S02]  /*0730*/  @P2 IADD3 R0, R196, 0x7f, RZ ;  /* 0x0000007fc4002810 */ /* 0x000fe40007ffe0ff */
[----:B------:R-:W-:Y:S01]  /*0740*/  @P2 LOP3.LUT R157, R157, 0x1000, RZ, 0xfc, !PT ;  /* 0x000010009d9d2812 */ /* 0x000fe200078efcff */
[----:B--2---:R-:W-:-:S03]  /*0750*/  @P0 IMAD.WIDE R4, R23, R14, c[0x0][0x378] ;  /* 0x0000de0017040625 */ /* 0x004fc600078e020e */
[----:B------:R-:W-:Y:S02]  /*0760*/  LOP3.LUT R157, R157, 0xfffffbff, RZ, 0xc0, !PT ;  /* 0xfffffbff9d9d7812 */ /* 0x000fe400078ec0ff */
[----:B------:R1:W5:Y:S02]  /*0770*/  @P0 LDG.E R159, [R4.64] ;  /* 0x0000000c049f0981 */ /* 0x000364000c1e1900 */
[----:B------:R-:W-:Y:S01]  /*0780*/  @P1 LOP3.LUT R157, R157, 0x400, RZ, 0xfc, !PT ;  /* 0x000004009d9d1812 */ /* 0x000fe200078efcff */
[----:B---3--:R-:W-:Y:S02]  /*0790*/  @P4 IMAD.IADD R2, R3, 0x1, -R6 ;  /* 0x0000000103024824 */ /* 0x008fe400078e0a06 */
[----:B------:R-:W-:Y:S02]  /*07a0*/  IMAD.IADD R6, R15, 0x1, -R16 ;  /* 0x000000010f067824 */ /* 0x000fe400078e0a10 */
[----:B------:R-:W-:Y:S01]  /*07b0*/  @P2 IMAD.HI.U32 R3, R0, c[0x0][0x2c8], RZ ;  /* 0x0000b20000032a27 */ /* 0x000fe200078e00ff */
[----:B------:R-:W-:-:S03]  /*07c0*/  IADD3 R0, R12, 0x7f, RZ ;  /* 0x0000007f0c007810 */ /* 0x000fc60007ffe0ff */
[----:B------:R-:W-:Y:S01]  /*07d0*/  IMAD.IADD R8, R6, 0x1, R2 ;  /* 0x0000000106087824 */ /* 0x000fe200078e0202 */
[----:B------:R-:W-:-:S04]  /*07e0*/  @P2 SHF.R.U32.HI R0, RZ, c[0x0][0x2cc], R3 ;  /* 0x0000b300ff002a19 */ /* 0x000fc80000011603 */
[----:B------:R2:W-:Y:S01]  /*07f0*/  STL [R1+0x14], R8 ;  /* 0x0000140801007387 */ /* 0x0005e20000100800 */
[----:B------:R-:W-:-:S05]  /*0800*/  IADD3 R154, R8, 0x1, -R10 ;  /* 0x00000001089a7810 */ /* 0x000fca0007ffe80a */
[----:B------:R-:W-:-:S05]  /*0810*/  IMAD.IADD R0, R154, 0x1, R0 ;  /* 0x000000019a007824 */ /* 0x000fca00078e0200 */
[----:B-1----:R-:W-:Y:S01]  /*0820*/  IADD3 R5, R0, c[0x0][0x328], RZ ;  /* 0x0000ca0000057a10 */ /* 0x002fe20007ffe0ff */
        /* <DEDUP_REMOVED lines=10> */
.L_x_401:
[----:B------:R-:W-:-:S13]  /*08d0*/  ISETP.NE.AND P0, PT, R7, 0x1, PT ;  /* 0x000000010700780c */ /* 0x000fda0003f05270 */
[----:B------:R-:W-:-:S05]  /*08e0*/  @P0 IMAD.HI.U32 R0, R3, c[0x0][0x330], RZ ;  /* 0x0000cc0003000a27 */ /* 0x000fca00078e00ff */
[----:B------:R-:W-:-:S05]  /*08f0*/  @P0 SHF.R.U32.HI R3, RZ, c[0x0][0x334], R0 ;  /* 0x0000cd00ff030a19 */ /* 0x000fca0000011600 */
.L_x_402:
[----:B------:R-:W-:-:S05]  /*0900*/  IMAD R3, R3, R7, c[0x0][0x32c] ;  /* 0x0000cb0003037624 */ /* 0x000fca00078e0207 */
[----:B------:R-:W-:Y:S02]  /*0910*/  IMNMX R5, R5, R3, PT ;  /* 0x0000000305057217 */ /* 0x000fe40003800200 */
.L_x_400:
[----:B------:R-:W-:Y:S01]  /*0920*/  IADD3 R3, R8, 0x2f, RZ ;  /* 0x0000002f08037810 */ /* 0x000fe20007ffe0ff */
[----:B------:R-:W-:-:S04]  /*0930*/  @P2 IMAD.HI.U32 R4, R196, c[0x0][0x2c8], RZ ;  /* 0x0000b200c4042a27 */ /* 0x000fc800078e00ff */
[----:B------:R-:W-:Y:S01]  /*0940*/  IMAD.MOV.U32 R0, RZ, RZ, R196 ;  /* 0x000000ffff007224 */ /* 0x000fe200078e00c4 */
[----:B------:R-:W-:Y:S01]  /*0950*/  @P2 SHF.R.U32.HI R0, RZ, c[0x0][0x2cc], R4 ;  /* 0x0000b300ff002a19 */ /* 0x000fe20000011604 */
[----:B------:R-:W-:-:S04]  /*0960*/  IMAD.HI R3, R3, 0x2aaaaaab, RZ ;  /* 0x2aaaaaab03037827 */ /* 0x000fc800078e02ff */
[----:B------:R-:W-:Y:S01]  /*0970*/  IMAD.IADD R248, R8, 0x1, -R10 ;  /* 0x0000000108f87824 */ /* 0x000fe200078e0a0a */
[----:B------:R-:W-:-:S03]  /*0980*/  SHF.R.U32.HI R4, RZ, 0x1f, R3 ;  /* 0x0000001fff047819 */ /* 0x000fc60000011603 */
[----:B------:R-:W-:Y:S01]  /*0990*/  IMAD.IADD R0, R248, 0x1, R0 ;  /* 0x00000001f8007824 */ /* 0x000fe200078e0200 */
[----:B------:R-:W-:-:S04]  /*09a0*/  LEA.HI.SX32 R155, R3, R4, 0x1d ;  /* 0x00000004039b7211 */ /* 0x000fc800078feaff */
[----:B------:R-:W-:Y:S01]  /*09b0*/  IADD3 R4, R0, -c[0x0][0x324], RZ ;  /* 0x8000c90000047a10 */ /* 0x000fe20007ffe0ff */
        /* <DEDUP_REMOVED lines=9> */
.L_x_404:
[----:B------:R-:W-:-:S13]  /*0a50*/  ISETP.NE.AND P0, PT, R7, 0x1, PT ;  /* 0x000000010700780c */ /* 0x000fda0003f05270 */
[----:B------:R-:W-:-:S05]  /*0a60*/  @P0 IMAD.HI.U32 R3, R0, c[0x0][0x330], RZ ;  /* 0x0000cc0000030a27 */ /* 0x000fca00078e00ff */
[----:B------:R-:W-:-:S05]  /*0a70*/  @P0 SHF.R.U32.HI R0, RZ, c[0x0][0x334], R3 ;  /* 0x0000cd00ff000a19 */ /* 0x000fca0000011603 */
.L_x_405:
[----:B------:R-:W-:-:S05]  /*0a80*/  IMAD R0, R0, c[0x0][0x32c], RZ ;  /* 0x0000cb0000007a24 */ /* 0x000fca00078e02ff */
[----:B------:R-:W-:-:S04]  /*0a90*/  IMNMX R4, R4, R0, !PT ;  /* 0x0000000004047217 */ /* 0x000fc80007800200 */
.L_x_403:
[----:B------:R-:W-:Y:S01]  /*0aa0*/  IADD3 R3, R5, 0x2f, RZ ;  /* 0x0000002f05037810 */ /* 0x000fe20007ffe0ff */
[----:B------:R-:W-:-:S04]  /*0ab0*/  IMAD.HI R0, R4, 0x2aaaaaab, RZ ;  /* 0x2aaaaaab04007827 */ /* 0x000fc800078e02ff */
[----:B------:R-:W-:Y:S01]  /*0ac0*/  IMAD.HI R4, R3, 0x2aaaaaab, RZ ;  /* 0x2aaaaaab03047827 */ /* 0x000fe200078e02ff */
[----:B------:R-:W-:-:S04]  /*0ad0*/  SHF.R.U32.HI R3, RZ, 0x1f, R0 ;  /* 0x0000001fff037819 */ /* 0x000fc80000011600 */
[----:B------:R-:W-:Y:S02]  /*0ae0*/  SHF.R.U32.HI R5, RZ, 0x1f, R4 ;  /* 0x0000001fff057819 */ /* 0x000fe40000011604 */
[----:B------:R-:W-:Y:S02]  /*0af0*/  LEA.HI.SX32 R0, R0, R3, 0x1d ;  /* 0x0000000300007211 */ /* 0x000fe400078feaff */
[----:B------:R-:W-:Y:S02]  /*0b00*/  LEA.HI.SX32 R4, R4, R5, 0x1d ;  /* 0x0000000504047211 */ /* 0x000fe400078feaff */
[----:B------:R-:W-:Y:S02]  /*0b10*/  IMNMX R3, RZ, R0, !PT ;  /* 0x00000000ff037217 */ /* 0x000fe40007800200 */
[----:B------:R-:W-:-:S03]  /*0b20*/  IMNMX R0, R4, R155, PT ;  /* 0x0000009b04007217 */ /* 0x000fc60003800200 */
[--C-:B------:R-:W-:Y:S02]  /*0b30*/  IMAD R3, R3, 0x30, -R6.reuse ;  /* 0x0000003003037824 */ /* 0x100fe400078e0a06 */
[----:B------:R-:W-:-:S03]  /*0b40*/  IMAD R0, R0, 0x30, -R6 ;  /* 0x0000003000007824 */ /* 0x000fc600078e0a06 */
[----:B------:R-:W-:Y:S02]  /*0b50*/  IMNMX R3, RZ, R3, !PT ;  /* 0x00000003ff037217 */ /* 0x000fe40007800200 */
[----:B------:R-:W-:-:S03]  /*0b60*/  IMNMX R0, R0, R2, PT ;  /* 0x0000000200007217 */ /* 0x000fc60003800200 */
[----:B------:R-:W-:Y:S01]  /*0b70*/  IMAD.WIDE.U32 R4, R3, -0x55555555, RZ ;  /* 0xaaaaaaab03047825 */ /* 0x000fe200078e00ff */
[----:B------:R-:W-:-:S04]  /*0b80*/  ISETP.GT.AND P0, PT, R0, R3, PT ;  /* 0x000000030000720c */ /* 0x000fc80003f04270 */
[----:B------:R-:W-:-:S05]  /*0b90*/  SHF.R.U32.HI R150, RZ, 0x5, R5 ;  /* 0x00000005ff967819 */ /* 0x000fca0000011605 */
[----:B------:R-:W-:-:S04]  /*0ba0*/  IMAD.MOV.U32 R6, RZ, RZ, R150 ;  /* 0x000000ffff067224 */ /* 0x000fc800078e0096 */
[----:B------:R-:W-:-:S05]  /*0bb0*/  @P0 IADD3 R0, R0, 0x2f, RZ ;  /* 0x0000002f00000810 */ /* 0x000fca0007ffe0ff */
[----:B------:R-:W-:-:S05]  /*0bc0*/  @P0 IMAD.HI R0, R0, 0x2aaaaaab, RZ ;  /* 0x2aaaaaab00000827 */ /* 0x000fca00078e02ff */
[----:B------:R-:W-:-:S04]  /*0bd0*/  @P0 SHF.R.U32.HI R3, RZ, 0x1f, R0 ;  /* 0x0000001fff030819 */ /* 0x000fc80000011600 */
[----:B------:R-:W-:-:S04]  /*0be0*/  @P0 LEA.HI.SX32 R6, R0, R3, 0x1d ;  /* 0x0000000300060211 */ /* 0x000fc800078feaff */
[----:B------:R-:W-:-:S13]  /*0bf0*/  ISETP.GT.AND P0, PT, R6, R150, PT ;  /* 0x000000960600720c */ /* 0x000fda0003f04270 */
[----:B------:R-:W-:Y:S05]  /*0c00*/  @!P0 BRA `(.L_x_406) ;  /* 0x0000573000008947 */ /* 0x000fea0003800000 */
[----:B------:R-:W-:Y:S02]  /*0c10*/  ISETP.NE.U32.AND P0, PT, RZ, c[0x0][0x340], PT ;  /* 0x0000d000ff007a0c */ /* 0x000fe40003f05070 */
[----:B------:R-:W-:Y:S02]  /*0c20*/  SHF.R.S32.HI R20, RZ, 0x1f, R21 ;  /* 0x0000001fff147819 */ /* 0x000fe40000011415 */
[----:B------:R-:W-:Y:S01]  /*0c30*/  SHF.R.S32.HI R3, RZ, 0x1f, R13 ;  /* 0x0000001fff037819 */ /* 0x000fe2000001140d */
[----:B------:R-:W-:Y:S01]  /*0c40*/  UMOV UR6, 0x30 ;  /* 0x0000003000067882 */ /* 0x000fe20000000000 */
[----:B------:R-:W-:Y:S01]  /*0c50*/  ISETP.NE.AND.EX P2, PT, RZ, c[0x0][0x344], PT, P0 ;  /* 0x0000d100ff007a0c */ /* 0x000fe20003f45300 */
[----:B------:R-:W-:-:S12]  /*0c60*/  ULDC.64 UR4, c[0x0][0x238] ;  /* 0x00008e0000047ab9 */ /* 0x000fd80000000a00 */
[----:B------:R-:W-:-:S05]  /*0c70*/  @P2 IMAD.WIDE R4, R23, R14, c[0x0][0x340] ;  /* 0x0000d00017042625 */ /* 0x000fca00078e020e */
[----:B------:R1:W3:Y:S01]  /*0c80*/  @P2 LDG.E R18, [R4.64] ;  /* 0x0000000c04122981 */ /* 0x0002e2000c1e1900 */
[----:B------:R-:W-:Y:S01]  /*0c90*/  LEA.HI R16, R20, R21, RZ, 0x2 ;  /* 0x0000001514107211 */ /* 0x000fe200078f10ff */
[----:B------:R-:W-:Y:S01]  /*0ca0*/  UIMAD.WIDE.U32 UR10, UR6, UR4, URZ ;  /* 0x00000004060a72a5 */ /* 0x000fe2000f8e003f */
[----:B------:R-:W-:Y:S01]  /*0cb0*/  IADD3 R43, R6, -0x1, RZ ;  /* 0xffffffff062b7810 */ /* 0x000fe20007ffe0ff */
[----:B------:R-:W-:Y:S01]  /*0cc0*/  UIMAD UR7, UR6, UR5, URZ ;  /* 0x00000005060772a4 */ /* 0x000fe2000f8e023f */
[----:B------:R-:W-:Y:S01]  /*0cd0*/  LOP3.LUT R0, R16, 0x1ffffffc, RZ, 0xc0, !PT ;  /* 0x1ffffffc10007812 */ /* 0x000fe200078ec0ff */
[----:B------:R-:W-:Y:S01]  /*0ce0*/  USHF.L.U32 UR8, UR4, 0x5, URZ ;  /* 0x0000000504087899 */ /* 0x000fe2000800063f */
[----:B------:R-:W-:Y:S01]  /*0cf0*/  SHF.R.S32.HI R119, RZ, 0x2, R16 ;  /* 0x00000002ff777819 */ /* 0x000fe20000011410 */
[----:B------:R-:W-:Y:S01]  /*0d00*/  UIADD3 UR7, UR11, UR7, URZ ;  /* 0x000000070b077290 */ /* 0x000fe2000fffe03f */
[----:B------:R-:W-:Y:S01]  /*0d10*/  SHF.R.S32.HI R6, RZ, 0x1f, R43 ;  /* 0x0000001fff067819 */ /* 0x000fe2000001142b */
[----:B------:R-:W-:Y:S01]  /*0d20*/  IMAD.IADD R0, R21, 0x1, -R0 ;  /* 0x0000000115007824 */ /* 0x000fe200078e0a00 */
[C---:B------:R-:W-:Y:S01]  /*0d30*/  IADD3 R120, P0, R119.reuse, R13, RZ ;  /* 0x0000000d77787210 */ /* 0x040fe20007f1e0ff */
[----:B------:R-:W-:Y:S01]  /*0d40*/  UMOV UR9, 0x5 ;  /* 0x0000000500097882 */ /* 0x000fe20000000000 */
[----:B------:R-:W-:Y:S01]  /*0d50*/  SHF.R.S32.HI R12, RZ, 0x1f, R23 ;  /* 0x0000001fff0c7819 */ /* 0x000fe20000011417 */
[----:B--2---:R-:W-:Y:S01]  /*0d60*/  IMAD.SHL.U32 R8, R0, 0x8, RZ ;  /* 0x0000000800087824 */ /* 0x004fe200078e00ff */
[----:B------:R-:W-:Y:S01]  /*0d70*/  LEA.HI.X.SX32 R121, R119, R3, 0x1, P0 ;  /* 0x0000000377797211 */ /* 0x000fe200000f0eff */
[----:B------:R-:W-:Y:S01]  /*0d80*/  IMAD R3, R31, c[0x0][0x240], RZ ;  /* 0x000090001f037a24 */ /* 0x000fe200078e02ff */
[----:B------:R-:W-:Y:S01]  /*0d90*/  LEA.HI R7, R20, R21, RZ, 0x3 ;  /* 0x0000001514077211 */ /* 0x000fe200078f18ff */
[----:B------:R-:W-:Y:S01]  /*0da0*/  USHF.L.U64.HI UR9, UR4, UR9, UR5 ;  /* 0x0000000904097299 */ /* 0x000fe20008010205 */
[----:B------:R-:W-:Y:S01]  /*0db0*/  SHF.R.S32.HI R9, RZ, 0x1f, R8 ;  /* 0x0000001fff097819 */ /* 0x000fe20000011408 */
[----:B------:R-:W-:Y:S01]  /*0dc0*/  IMAD R0, R121, c[0x0][0x238], RZ ;  /* 0x00008e0079007a24 */ /* 0x000fe200078e02ff */
[----:B------:R-:W-:Y:S01]  /*0dd0*/  SEL R24, R12, RZ, !P4 ;  /* 0x000000ff0c187207 */ /* 0x000fe20006000000 */
[----:B------:R-:W-:Y:S01]  /*0de0*/  IMAD R3, R26, c[0x0][0x244], R3 ;  /* 0x000091001a037a24 */ /* 0x000fe200078e0203 */
[----:B------:R-:W-:Y:S01]  /*0df0*/  SHF.R.S32.HI R7, RZ, 0x3, R7 ;  /* 0x00000003ff077819 */ /* 0x000fe20000011407 */
[C---:B------:R-:W-:Y:S01]  /*0e00*/  IMAD R0, R120.reuse, c[0x0][0x23c], R0 ;  /* 0x00008f0078007a24 */ /* 0x040fe200078e0200 */
[----:B------:R-:W-:Y:S01]  /*0e10*/  SEL R114, R23, RZ, !P4 ;  /* 0x000000ff17727207 */ /* 0x000fe20006000000 */
[----:B-1----:R-:W-:Y:S01]  /*0e20*/  IMAD.WIDE.U32 R4, R120, c[0x0][0x238], R8 ;  /* 0x00008e0078047a25 */ /* 0x002fe200078e0008 */
[----:B------:R-:W-:Y:S01]  /*0e30*/  LEA.HI R13, R16, R119, RZ, 0x1 ;  /* 0x00000077100d7211 */ /* 0x000fe200078f08ff */
[----:B------:R-:W-:Y:S01]  /*0e40*/  ULDC.64 UR4, c[0x0][0x280] ;  /* 0x0000a00000047ab9 */ /* 0x000fe20000000a00 */
[----:B------:R-:W-:Y:S01]  /*0e50*/  ISETP.GE.AND P6, PT, R8, c[0x0][0x1d4], PT ;  /* 0x0000750008007a0c */ /* 0x000fe20003fc6270 */
[----:B------:R-:W-:Y:S01]  /*0e60*/  IMAD.IADD R5, R5, 0x1, R0 ;  /* 0x0000000105057824 */ /* 0x000fe200078e0200 */
[----:B------:R-:W-:Y:S01]  /*0e70*/  UIMAD.WIDE.U32 UR16, UR6, UR4, URZ ;  /* 0x00000004061072a5 */ /* 0x000fe2000f8e003f */
[----:B------:R-:W-:Y:S01]  /*0e80*/  IMAD R0, R43, UR7, RZ ;  /* 0x000000072b007c24 */ /* 0x000fe2000f8e02ff */
[----:B------:R-:W-:Y:S01]  /*0e90*/  UIMAD UR14, UR6, UR5, URZ ;  /* 0x00000005060e72a4 */ /* 0x000fe2000f8e023f */
[----:B------:R-:W-:Y:S01]  /*0ea0*/  IMAD.WIDE.U32 R4, R26, c[0x0][0x240], R4 ;  /* 0x000090001a047a25 */ /* 0x000fe200078e0004 */
[----:B------:R-:W-:Y:S01]  /*0eb0*/  P2R R100, PR, RZ, 0x40 ;  /* 0x00000040ff647803 */ /* 0x000fe20000000000 */
[----:B------:R-:W-:Y:S01]  /*0ec0*/  ULDC.64 UR4, c[0x0][0x290] ;  /* 0x0000a40000047ab9 */ /* 0x000fe20000000a00 */
[----:B------:R-:W-:Y:S01]  /*0ed0*/  IADD3 R113, -R119, 0x30, RZ ;  /* 0x0000003077717810 */ /* 0x000fe20007ffe1ff */
[----:B------:R-:W-:Y:S01]  /*0ee0*/  IMAD R14, R6, UR10, R0 ;  /* 0x0000000a060e7c24 */ /* 0x000fe2000f8e0200 */
[----:B------:R-:W-:Y:S01]  /*0ef0*/  LEA.HI R6, R20, R21, RZ, 0x5 ;  /* 0x0000001514067211 */ /* 0x000fe200078f28ff */
[----:B------:R-:W-:Y:S01]  /*0f00*/  IMAD R0, R43, -0x30, R2 ;  /* 0xffffffd02b007824 */ /* 0x000fe200078e0202 */
[----:B------:R-:W-:Y:S01]  /*0f10*/  UIMAD.WIDE.U32 UR18, UR6, UR4, URZ ;  /* 0x00000004061272a5 */ /* 0x000fe2000f8e003f */
[----:B------:R-:W-:Y:S01]  /*0f20*/  IMAD.IADD R5, R5, 0x1, R3 ;  /* 0x0000000105057824 */ /* 0x000fe200078e0203 */
[----:B------:R-:W-:Y:S01]  /*0f30*/  UIMAD UR5, UR6, UR5, URZ ;  /* 0x00000005060572a4 */ /* 0x000fe2000f8e023f */
[----:B------:R-:W-:Y:S01]  /*0f40*/  IMAD.SHL.U32 R6, R6, 0x8, RZ ;  /* 0x0000000806067824 */ /* 0x000fe200078e00ff */
[----:B------:R-:W-:Y:S01]  /*0f50*/  IMNMX R3, R0, 0x30, PT ;  /* 0x0000003000037817 */ /* 0x000fe20003800200 */
[----:B------:R-:W-:Y:S01]  /*0f60*/  IMAD R0, R24, c[0x0][0x248], RZ ;  /* 0x0000920018007a24 */ /* 0x000fe200078e02ff */
[----:B------:R-:W-:Y:S01]  /*0f70*/  UIADD3 UR14, UR17, UR14, URZ ;  /* 0x0000000e110e7290 */ /* 0x000fe2000fffe03f */
[----:B------:R-:W-:Y:S01]  /*0f80*/  IMAD.WIDE.U32 R126, R114, c[0x0][0x248], R4 ;  /* 0x00009200727e7a25 */ /* 0x000fe200078e0004 */
[----:B------:R-:W-:Y:S01]  /*0f90*/  LOP3.LUT R11, R6, 0xffffff00, RZ, 0xc0, !PT ;  /* 0xffffff00060b7812 */ /* 0x000fe200078ec0ff */
[----:B------:R-:W-:-:S02]  /*0fa0*/  UIADD3 UR5, UR19, UR5, URZ ;  /* 0x0000000513057290 */ /* 0x000fc4000fffe03f */
[----:B------:R-:W-:Y:S01]  /*0fb0*/  IMAD.IADD R10, R3, 0x1, -R119 ;  /* 0x00000001030a7824 */ /* 0x000fe200078e0a77 */
[----:B------:R-:W-:Y:S01]  /*0fc0*/  LOP3.LUT R3, R13, 0x7fffffe, RZ, 0xc0, !PT ;  /* 0x07fffffe0d037812 */ /* 0x000fe200078ec0ff */
[----:B------:R-:W-:Y:S01]  /*0fd0*/  IMAD.SHL.U32 R6, R7, 0x40, RZ ;  /* 0x0000004007067824 */ /* 0x000fe200078e00ff */
[----:B------:R-:W-:Y:S01]  /*0fe0*/  ULDC.U8 UR4, c[0x0][0x298] ;  /* 0x0000a60000047ab9 */ /* 0x000fe20000000000 */
[----:B------:R-:W-:Y:S01]  /*0ff0*/  IMAD R7, R114, c[0x0][0x24c], R0 ;  /* 0x0000930072077a24 */ /* 0x000fe200078e0200 */
[----:B------:R-:W-:Y:S01]  /*1000*/  ISETP.GE.AND P1, PT, R10, 0x1, PT ;  /* 0x000000010a00780c */ /* 0x000fe20003f26270 */
[----:B------:R-:W-:Y:S01]  /*1010*/  IMAD.IADD R4, R119, 0x1, -R3 ;  /* 0x0000000177047824 */ /* 0x000fe200078e0a03 */
[----:B------:R-:W-:Y:S01]  /*1020*/  LOP3.LUT R0, R6, 0xc0, RZ, 0xc0, !PT ;  /* 0x000000c006007812 */ /* 0x000fe200078ec0ff */
[----:B------:R-:W-:Y:S02]  /*1030*/  IMAD.IADD R123, R127, 0x1, R7 ;  /* 0x000000017f7b7824 */ /* 0x000fe400078e0207 */
[----:B------:R-:W-:Y:S01]  /*1040*/  IMAD.MOV.U32 R122, RZ, RZ, R126 ;  /* 0x000000ffff7a7224 */ /* 0x000fe200078e007e */
[----:B------:R-:W-:Y:S01]  /*1050*/  LOP3.LUT R5, R0, 0x18, R8, 0xf8, !PT ;  /* 0x0000001800057812 */ /* 0x000fe200078ef808 */
[----:B------:R-:W-:Y:S01]  /*1060*/  IMAD R11, R4, 0x20, R11 ;  /* 0x00000020040b7824 */ /* 0x000fe200078e020b */
[----:B------:R-:W-:Y:S01]  /*1070*/  SHF.R.U32.HI R3, RZ, 0x3, R0 ;  /* 0x00000003ff037819 */ /* 0x000fe20000011600 */
[----:B------:R-:W-:Y:S01]  /*1080*/  IMAD.WIDE.U32 R6, R43, UR10, R122 ;  /* 0x0000000a2b067c25 */ /* 0x000fe2000f8e007a */
[----:B------:R-:W-:-:S02]  /*1090*/  IADD3 R0, R8, 0x20, RZ ;  /* 0x0000002008007810 */ /* 0x000fc40007ffe0ff */
[----:B------:R-:W-:Y:S01]  /*10a0*/  LOP3.LUT R5, R5, R3, RZ, 0x3c, !PT ;  /* 0x0000000305057212 */ /* 0x000fe200078e3cff */
[----:B------:R-:W-:Y:S01]  /*10b0*/  IMAD.IADD R3, R7, 0x1, R14 ;  /* 0x0000000107037824 */ /* 0x000fe200078e020e */
[----:B------:R-:W-:Y:S01]  /*10c0*/  ISETP.GE.AND P5, PT, R0, c[0x0][0x1d4], PT ;  /* 0x0000750000007a0c */ /* 0x000fe20003fa6270 */
[----:B------:R-:W-:Y:S01]  /*10d0*/  IMAD.IADD R153, R17, 0x1, R15 ;  /* 0x0000000111997824 */ /* 0x000fe200078e020f */
[----:B------:R-:W-:Y:S01]  /*10e0*/  IADD3 R0, R8, 0x40, RZ ;  /* 0x0000004008007810 */ /* 0x000fe20007ffe0ff */
[----:B------:R-:W-:Y:S01]  /*10f0*/  IMAD.WIDE.U32 R162, R26, c[0x0][0x210], RZ ;  /* 0x000084001aa27a25 */ /* 0x000fe200078e00ff */
[----:B------:R-:W-:Y:S02]  /*1100*/  @P1 LEA R4, P0, R6, c[0x0][0x220], 0x1 ;  /* 0x0000880006041a11 */ /* 0x000fe400078008ff */
[----:B------:R-:W-:Y:S01]  /*1110*/  ISETP.GE.AND P3, PT, R0, c[0x0][0x1d4], PT ;  /* 0x0000750000007a0c */ /* 0x000fe20003f66270 */
[----:B------:R-:W-:Y:S01]  /*1120*/  IMAD.IADD R0, R11, 0x1, R5 ;  /* 0x000000010b007824 */ /* 0x000fe200078e0205 */
[----:B------:R-:W-:Y:S01]  /*1130*/  @P1 LEA.HI.X R5, R6, c[0x0][0x224], R3, 0x1, P0 ;  /* 0x0000890006051a11 */ /* 0x000fe200000f0c03 */
[----:B------:R-:W-:Y:S01]  /*1140*/  IMAD.WIDE.U32 R164, R26, c[0x0][0x1e8], RZ ;  /* 0x00007a001aa47a25 */ /* 0x000fe200078e00ff */
[----:B------:R-:W-:-:S02]  /*1150*/  ISETP.GT.AND P0, PT, R10, 0x20, PT ;  /* 0x000000200a00780c */ /* 0x000fc40003f04270 */
[-C--:B------:R-:W-:Y:S01]  /*1160*/  LEA.HI R10, R21, R21.reuse, RZ, 0x1 ;  /* 0x00000015150a7211 */ /* 0x080fe200078f08ff */
[----:B------:R-:W-:Y:S01]  /*1170*/  IMAD.SHL.U32 R89, R0, 0x2, RZ ;  /* 0x0000000200597824 */ /* 0x000fe200078e00ff */
[----:B------:R-:W-:Y:S01]  /*1180*/  SHF.R.S32.HI R11, RZ, 0x1f, R16 ;  /* 0x0000001fff0b7819 */ /* 0x000fe20000011410 */
[----:B------:R-:W-:Y:S01]  /*1190*/  IMAD.MOV.U32 R158, RZ, RZ, c[0x0][0x2b8] ;  /* 0x0000ae00ff9e7624 */ /* 0x000fe200078e00ff */
[----:B------:R-:W-:Y:S01]  /*11a0*/  SHF.R.S32.HI R35, RZ, 0x1, R10 ;  /* 0x00000001ff237819 */ /* 0x000fe2000001140a */
[----:B------:R-:W-:Y:S01]  /*11b0*/  IMAD.MOV.U32 R156, RZ, RZ, c[0x0][0x27c] ;  /* 0x00009f00ff9c7624 */ /* 0x000fe200078e00ff */
[----:B------:R-:W-:Y:S01]  /*11c0*/  @!PT LDS RZ, [RZ] ;  /* 0x00000000fffff984 */ /* 0x000fe20000000800 */
[----:B------:R-:W-:Y:S01]  /*11d0*/  @!PT LDS RZ, [RZ] ;  /* 0x00000000fffff984 */ /* 0x000fe20000000800 */
[----:B------:R-:W-:Y:S01]  /*11e0*/  @!PT LDS RZ, [RZ] ;  /* 0x00000000fffff984 */ /* 0x000fe20000000800 */
[----:B------:R1:W-:Y:S01]  /*11f0*/  @P1 LDGSTS.E.BYPASS.LTC128B.128 [R89+0x3c80], [R4.64], !P6 ;  /* 0x03c8000004591fae */ /* 0x0003e2000f101d4c */
[----:B------:R-:W-:Y:S01]  /*1200*/  LEA.HI R7, R20, R21, RZ, 0x4 ;  /* 0x0000001514077211 */ /* 0x000fe200078f20ff */
[----:B------:R-:W-:Y:S01]  /*1210*/  IMAD.MOV.U32 R77, RZ, RZ, c[0x0][0x27c] ;  /* 0x00009f00ff4d7624 */ /* 0x000fe200078e00ff */
[C---:B------:R-:W-:Y:S01]  /*1220*/  LEA.HI R0, R10.reuse, R35, RZ, 0x1 ;  /* 0x000000230a007211 */ /* 0x040fe200078f08ff */
[----:B------:R1:W-:Y:S01]  /*1230*/  @P1 LDGSTS.E.BYPASS.LTC128B.128 [R89+0x4880], [R4.64+0x40], !P5 ;  /* 0x0488004004591fae */ /* 0x0003e2000e901d4c */
[----:B------:R-:W-:Y:S01]  /*1240*/  LOP3.LUT R10, R10, 0xfffffffe, RZ, 0xc0, !PT ;  /* 0xfffffffe0a0a7812 */ /* 0x000fe200078ec0ff */
[----:B------:R-:W-:Y:S01]  /*1250*/  IMAD.SHL.U32 R7, R7, 0x10, RZ ;  /* 0x0000001007077824 */ /* 0x000fe200078e00ff */
[----:B------:R-:W-:Y:S01]  /*1260*/  LOP3.LUT R0, R0, 0x7fffffe, RZ, 0xc0, !PT ;  /* 0x07fffffe00007812 */ /* 0x000fe200078ec0ff */
[----:B------:R1:W-:Y:S01]  /*1270*/  @P1 LDGSTS.E.BYPASS.LTC128B.128 [R89+0x5480], [R4.64+0x80], !P3 ;  /* 0x0548008004591fae */ /* 0x0003e2000d901d4c */
[----:B------:R-:W-:Y:S01]  /*1280*/  @P0 IADD3 R6, P1, R6, UR8, RZ ;  /* 0x0000000806060c10 */ /* 0x000fe2000ff3e0ff */
[----:B------:R-:W-:Y:S01]  /*1290*/  IMAD.SHL.U32 R77, R77, 0x2, RZ ;  /* 0x000000024d4d7824 */ /* 0x000fe200078e00ff */
[----:B------:R-:W-:Y:S01]  /*12a0*/  LOP3.LUT R7, R7, 0xffffff00, RZ, 0xc0, !PT ;  /* 0xffffff0007077812 */ /* 0x000fe200078ec0ff */
[----:B------:R-:W-:Y:S01]  /*12b0*/  IMAD.IADD R0, R35, 0x1, -R0 ;  /* 0x0000000123007824 */ /* 0x000fe200078e0a00 */
[----:B------:R-:W-:-:S02]  /*12c0*/  SHF.R.S32.HI R20, RZ, 0x1f, R35 ;  /* 0x0000001fff147819 */ /* 0x000fc40000011423 */
[----:B------:R-:W-:Y:S01]  /*12d0*/  P2R R117, PR, RZ, 0x8 ;  /* 0x00000008ff757803 */ /* 0x000fe20000000000 */
[----:B------:R-:W-:Y:S01]  /*12e0*/  IMAD R7, R0, 0x20, R7 ;  /* 0x0000002000077824 */ /* 0x000fe200078e0207 */
[----:B------:R-:W-:Y:S01]  /*12f0*/  P2R R118, PR, RZ, 0x20 ;  /* 0x00000020ff767803 */ /* 0x000fe20000000000 */
[----:B------:R-:W-:Y:S01]  /*1300*/  IMAD R0, R20, c[0x0][0x280], RZ ;  /* 0x0000a00014007a24 */ /* 0x000fe200078e02ff */
[----:B------:R-:W-:Y:S01]  /*1310*/  ISETP.NE.AND P4, PT, R158, 0x1, PT ;  /* 0x000000019e00780c */ /* 0x000fe20003f85270 */
[----:B------:R-:W-:Y:S02]  /*1320*/  IMAD R20, R20, c[0x0][0x290], RZ ;  /* 0x0000a40014147a24 */ /* 0x000fe400078e02ff */
[C---:B------:R-:W-:Y:S02]  /*1330*/  IMAD R0, R35.reuse, c[0x0][0x284], R0 ;  /* 0x0000a10023007a24 */ /* 0x040fe400078e0200 */
[----:B------:R-:W-:Y:S01]  /*1340*/  IMAD R20, R35, c[0x0][0x294], R20 ;  /* 0x0000a50023147a24 */ /* 0x000fe200078e0214 */
[----:B-1----:R-:W-:Y:S01]  /*1350*/  @P0 IADD3.X R5, R3, UR9, RZ, P1, !PT ;  /* 0x0000000903050c10 */ /* 0x002fe20008ffe4ff */
[----:B------:R-:W-:Y:S01]  /*1360*/  IMAD.IADD R3, R21, 0x1, -R10 ;  /* 0x0000000115037824 */ /* 0x000fe200078e0a0a */
[----:B------:R-:W-:-:S03]  /*1370*/  @P0 LEA R4, P1, R6, c[0x0][0x220], 0x1 ;  /* 0x0000880006040a11 */ /* 0x000fc600078208ff */
[C---:B------:R-:W-:Y:S01]  /*1380*/  IMAD.SHL.U32 R36, R3.reuse, 0x4, RZ ;  /* 0x0000000403247824 */ /* 0x040fe200078e00ff */
[----:B------:R-:W-:Y:S01]  /*1390*/  @P0 LEA.HI.X R5, R6, c[0x0][0x224], R5, 0x1, P1 ;  /* 0x0000890006050a11 */ /* 0x000fe200008f0c05 */
[----:B------:R-:W-:Y:S01]  /*13a0*/  IMAD.SHL.U32 R28, R3, 0x8, RZ ;  /* 0x00000008031c7824 */ /* 0x000fe200078e00ff */
[----:B------:R-:W-:Y:S02]  /*13b0*/  LEA.HI R6, R11, R119, RZ, 0x2 ;  /* 0x000000770b067211 */ /* 0x000fe400078f10ff */
[----:B------:R-:W-:Y:S01]  /*13c0*/  SHF.R.S32.HI R37, RZ, 0x1f, R36 ;  /* 0x0000001fff257819 */ /* 0x000fe20000011424 */
[----:B------:R1:W-:Y:S01]  /*13d0*/  @P0 LDGSTS.E.BYPASS.LTC128B.128 [R89+0x4480], [R4.64], !P6 ;  /* 0x0448000004590fae */ /* 0x0003e2000f101d4c */
[----:B------:R-:W-:Y:S02]  /*13e0*/  LOP3.LUT R6, R6, 0xfffffffc, RZ, 0xc0, !PT ;  /* 0xfffffffc06067812 */ /* 0x000fe400078ec0ff */
[----:B------:R-:W-:Y:S01]  /*13f0*/  SHF.R.S32.HI R29, RZ, 0x1f, R28 ;  /* 0x0000001fff1d7819 */ /* 0x000fe2000001141c */
[----:B------:R-:W-:Y:S01]  /*1400*/  IMAD.WIDE.U32 R16, R35, c[0x0][0x280], R36 ;  /* 0x0000a00023107a25 */ /* 0x000fe200078e0024 */
[----:B------:R1:W-:Y:S01]  /*1410*/  @P0 LDGSTS.E.BYPASS.LTC128B.128 [R89+0x5080], [R4.64+0x40], !P5 ;  /* 0x0508004004590fae */ /* 0x0003e2000e901d4c */
[----:B------:R-:W-:-:S02]  /*1420*/  IADD3 R39, R36, 0x10, RZ ;  /* 0x0000001024277810 */ /* 0x000fc40007ffe0ff */
[----:B------:R-:W-:Y:S01]  /*1430*/  IMAD.IADD R6, R119, 0x1, -R6 ;  /* 0x0000000177067824 */ /* 0x000fe200078e0a06 */
[----:B------:R1:W-:Y:S01]  /*1440*/  @P0 LDGSTS.E.BYPASS.LTC128B.128 [R89+0x5c80], [R4.64+0x80], !P3 ;  /* 0x05c8008004590fae */ /* 0x0003e2000d901d4c */
[C---:B------:R-:W-:Y:S01]  /*1450*/  IMAD.WIDE.U32 R14, R35.reuse, c[0x0][0x290], R36 ;  /* 0x0000a400230e7a25 */ /* 0x040fe200078e0024 */
[----:B------:R-:W-:Y:S02]  /*1460*/  IADD3 R38, R36, 0x20, RZ ;  /* 0x0000002024267810 */ /* 0x000fe40007ffe0ff */
[C---:B------:R-:W-:Y:S01]  /*1470*/  LOP3.LUT P1, RZ, R6.reuse, 0x2, RZ, 0xc0, !PT ;  /* 0x0000000206ff7812 */ /* 0x040fe2000782c0ff */
[----:B------:R-:W-:Y:S01]  /*1480*/  IMAD.SHL.U32 R6, R6, 0x40, RZ ;  /* 0x0000004006067824 */ /* 0x000fe200078e00ff */
[----:B------:R-:W-:Y:S01]  /*1490*/  IADD3 R103, R28, 0x30, RZ ;  /* 0x000000301c677810 */ /* 0x000fe20007ffe0ff */
[----:B------:R-:W-:Y:S01]  /*14a0*/  IMAD.IADD R27, R36, 0x1, R39 ;  /* 0x00000001241b7824 */ /* 0x000fe200078e0227 */
[----:B------:R-:W0:Y:S01]  /*14b0*/  LDGDEPBAR ;  /* 0x00000000000079af */ /* 0x000e220000000000 */
[----:B------:R-:W-:Y:S01]  /*14c0*/  IMAD.WIDE.U32 R10, R35, c[0x0][0x290], R28 ;  /* 0x0000a400230a7a25 */ /* 0x000fe200078e001c */
[----:B------:R-:W-:-:S02]  /*14d0*/  LOP3.LUT R106, R6, 0xc0, RZ, 0xc0, !PT ;  /* 0x000000c0066a7812 */ /* 0x000fc400078ec0ff */
[----:B------:R-:W-:Y:S01]  /*14e0*/  IADD3 R102, R28, 0x40, RZ ;  /* 0x000000401c667810 */ /* 0x000fe20007ffe0ff */
[----:B------:R-:W-:Y:S01]  /*14f0*/  IMAD R6, R31, c[0x0][0x260], RZ ;  /* 0x000098001f067a24 */ /* 0x000fe200078e02ff */
[----:B------:R-:W-:Y:S01]  /*1500*/  SHF.R.U32.HI R107, RZ, 0x3, R106 ;  /* 0x00000003ff6b7819 */ /* 0x000fe2000001166a */
[----:B------:R-:W-:Y:S01]  /*1510*/  IMAD.IADD R30, R36, 0x1, R38 ;  /* 0x00000001241e7824 */ /* 0x000fe200078e0226 */
[----:B------:R-:W-:Y:S01]  /*1520*/  IADD3 R101, R28, 0x50, RZ ;  /* 0x000000501c657810 */ /* 0x000fe20007ffe0ff */
[----:B------:R-:W-:Y:S01]  /*1530*/  IMAD R6, R26, c[0x0][0x264], R6 ;  /* 0x000099001a067a24 */ /* 0x000fe200078e0206 */
[----:B------:R-:W-:Y:S01]  /*1540*/  IADD3 R42, R36, 0x28, RZ ;  /* 0x00000028242a7810 */ /* 0x000fe20007ffe0ff */
[----:B------:R-:W-:Y:S01]  /*1550*/  IMAD.IADD R21, R20, 0x1, R11 ;  /* 0x0000000114157824 */ /* 0x000fe200078e020b */
[----:B------:R-:W-:Y:S01]  /*1560*/  BAR.SYNC.DEFER_BLOCKING 0x0 ;  /* 0x0000000000007b1d */ /* 0x000fe20000010000 */
[----:B------:R-:W-:Y:S01]  /*1570*/  ISETP.GE.AND P3, PT, R30, c[0x0][0x27c], PT ;  /* 0x00009f001e007a0c */ /* 0x000fe20003f66270 */
[----:B------:R-:W-:Y:S01]  /*1580*/  IMAD.MOV.U32 R22, RZ, RZ, R16 ;  /* 0x000000ffff167224 */ /* 0x000fe200078e0010 */
[C---:B------:R-:W-:Y:S01]  /*1590*/  IADD3 R41, R36.reuse, 0x8, RZ ;  /* 0x0000000824297810 */ /* 0x040fe20007ffe0ff */
[----:B------:R-:W-:Y:S01]  /*15a0*/  IMAD.MOV.U32 R16, RZ, RZ, R14 ;  /* 0x000000ffff107224 */ /* 0x000fe200078e000e */
[----:B------:R-:W-:-:S02]  /*15b0*/  IADD3 R40, R36, 0x18, RZ ;  /* 0x0000001824287810 */ /* 0x000fc40007ffe0ff */
[----:B------:R-:W-:Y:S02]  /*15c0*/  ISETP.GE.AND P0, PT, R156, 0x1, PT ;  /* 0x000000019c00780c */ /* 0x000fe40003f06270 */
[----:B---3--:R-:W-:Y:S01]  /*15d0*/  @P2 SHF.R.S32.HI R19, RZ, 0x1f, R18 ;  /* 0x0000001fff132819 */ /* 0x008fe20000011412 */
[----:B------:R-:W-:Y:S02]  /*15e0*/  @!P2 IMAD.MOV.U32 R19, RZ, RZ, R12 ;  /* 0x000000ffff13a224 */ /* 0x000fe400078e000c */
[----:B------:R-:W-:-:S04]  /*15f0*/  IMAD.WIDE.U32 R12, R35, c[0x0][0x280], R28 ;  /* 0x0000a000230c7a25 */ /* 0x000fc800078e001c */
[----:B------:R-:W-:Y:S01]  /*1600*/  @!P2 IMAD.MOV.U32 R18, RZ, RZ, R23 ;  /* 0x000000ffff12a224 */ /* 0x000fe200078e0017 */
[----:B------:R-:W-:Y:S01]  /*1610*/  ISETP.GE.AND P2, PT, R28, c[0x0][0x27c], PT ;  /* 0x00009f001c007a0c */ /* 0x000fe20003f46270 */
[----:B------:R-:W-:Y:S02]  /*1620*/  IMAD.IADD R23, R17, 0x1, R0 ;  /* 0x0000000111177824 */ /* 0x000fe400078e0200 */
[----:B------:R-:W-:Y:S02]  /*1630*/  IMAD.IADD R17, R15, 0x1, R20 ;  /* 0x000000010f117824 */ /* 0x000fe400078e0214 */
[----:B------:R-:W-:Y:S01]  /*1640*/  IMAD.IADD R15, R0, 0x1, R13 ;  /* 0x00000001000f7824 */ /* 0x000fe200078e020d */
[----:B------:R-:W-:Y:S01]  /*1650*/  LOP3.LUT R0, R106, 0x8, R28, 0xf8, !PT ;  /* 0x000000086a007812 */ /* 0x000fe200078ef81c */
[----:B------:R-:W-:Y:S02]  /*1660*/  IMAD.MOV.U32 R20, RZ, RZ, R10 ;  /* 0x000000ffff147224 */ /* 0x000fe400078e000a */
[----:B------:R-:W-:Y:S01]  /*1670*/  IMAD.MOV.U32 R14, RZ, RZ, R12 ;  /* 0x000000ffff0e7224 */ /* 0x000fe200078e000c */
[----:B-1----:R-:W-:Y:S01]  /*1680*/  LOP3.LUT R4, R0, R107, RZ, 0x3c, !PT ;  /* 0x0000006b00047212 */ /* 0x002fe200078e3cff */
[----:B------:R-:W-:Y:S01]  /*1690*/  IMAD.WIDE.U32 R134, R18, c[0x0][0x2b0], RZ ;  /* 0x0000ac0012867a25 */ /* 0x000fe200078e00ff */
[----:B------:R-:W-:-:S03]  /*16a0*/  SEL R0, RZ, c[0x0][0x27c], !P2 ;  /* 0x00009f00ff007a07 */ /* 0x000fc60005000000 */
[----:B------:R-:W-:Y:S02]  /*16b0*/  IMAD.IADD R90, R7, 0x1, R4 ;  /* 0x00000001075a7824 */ /* 0x000fe400078e0204 */
[----:B------:R-:W-:Y:S02]  /*16c0*/  IMAD.IADD R0, R28, 0x1, R0 ;  /* 0x000000011c007824 */ /* 0x000fe400078e0200 */
[----:B------:R-:W-:Y:S01]  /*16d0*/  IMAD.WIDE.U32 R4, R26, c[0x0][0x260], R8 ;  /* 0x000098001a047a25 */ /* 0x000fe200078e0008 */
[----:B------:R-:W-:Y:S02]  /*16e0*/  LEA R90, R90, 0x1880, 0x1 ;  /* 0x000018805a5a7811 */ /* 0x000fe400078e08ff */
[----:B------:R-:W-:Y:S01]  /*16f0*/  SHF.R.S32.HI R8, RZ, 0x1f, R0 ;  /* 0x0000001fff087819 */ /* 0x000fe20000011400 */
[----:B------:R-:W-:Y:S01]  /*1700*/  IMAD.IADD R5, R5, 0x1, R6 ;  /* 0x0000000105057824 */ /* 0x000fe200078e0206 */
[C---:B------:R-:W-:Y:S01]  /*1710*/  IADD3 R91, R90.reuse, 0x20, RZ ;  /* 0x000000205a5b7810 */ /* 0x040fe20007ffe0ff */
[----:B-----5:R-:W-:Y:S01]  /*1720*/  IMAD.WIDE.U32 R132, R159, c[0x0][0x280], R22 ;  /* 0x0000a0009f847a25 */ /* 0x020fe200078e0016 */
[----:B------:R-:W-:-:S02]  /*1730*/  @P1 IADD3 R91, R90, -0x20, RZ ;  /* 0xffffffe05a5b1810 */ /* 0x000fc40007ffe0ff */
[----:B------:R-:W-:Y:S01]  /*1740*/  ISETP.GE.AND P1, PT, R27, c[0x0][0x27c], PT ;  /* 0x00009f001b007a0c */ /* 0x000fe20003f26270 */
[C---:B------:R-:W-:Y:S01]  /*1750*/  IMAD.WIDE.U32 R130, R159.reuse, c[0x0][0x290], R16 ;  /* 0x0000a4009f827a25 */ /* 0x040fe200078e0010 */
[CC--:B------:R-:W-:Y:S02]  /*1760*/  LEA.HI R6, R8.reuse, R0.reuse, RZ, 0x3 ;  /* 0x0000000008067211 */ /* 0x0c0fe400078f18ff */
[----:B------:R-:W-:Y:S01]  /*1770*/  LEA.HI R10, R8, R0, RZ, 0x5 ;  /* 0x00000000080a7211 */ /* 0x000fe200078f28ff */
[----:B------:R-:W-:Y:S01]  /*1780*/  IMAD R0, R24, c[0x0][0x268], RZ ;  /* 0x00009a0018007a24 */ /* 0x000fe200078e02ff */
[----:B------:R-:W-:Y:S01]  /*1790*/  SEL R8, RZ, c[0x0][0x27c], !P1 ;  /* 0x00009f00ff087a07 */ /* 0x000fe20004800000 */
[----:B------:R-:W-:Y:S01]  /*17a0*/  IMAD.WIDE.U32 R128, R159, c[0x0][0x280], R14 ;  /* 0x0000a0009f807a25 */ /* 0x000fe200078e000e */
[----:B------:R-:W-:Y:S02]  /*17b0*/  SEL R9, RZ, c[0x0][0x27c], !P3 ;  /* 0x00009f00ff097a07 */ /* 0x000fe40005800000 */
[----:B------:R-:W-:Y:S01]  /*17c0*/  SHF.R.S32.HI R10, RZ, 0x5, R10 ;  /* 0x00000005ff0a7819 */ /* 0x000fe2000001140a */
[----:B------:R-:W-:Y:S01]  /*17d0*/  IMAD.IADD R8, R8, 0x1, R27 ;  /* 0x0000000108087824 */ /* 0x000fe200078e021b */
[----:B------:R-:W-:Y:S01]  /*17e0*/  LOP3.LUT R11, R106, 0x18, R6, 0xf8, !PT ;  /* 0x000000186a0b7812 */ /* 0x000fe200078ef806 */
[----:B------:R-:W-:Y:S01]  /*17f0*/  IMAD R116, R114, c[0x0][0x26c], R0 ;  /* 0x00009b0072747a24 */ /* 0x000fe200078e0200 */
[----:B------:R-:W-:Y:S01]  /*1800*/  SHF.R.S32.HI R75, RZ, 0x3, R6 ;  /* 0x00000003ff4b7819 */ /* 0x000fe20000011406 */
[----:B------:R-:W-:Y:S01]  /*1810*/  IMAD.IADD R0, R9, 0x1, R30 ;  /* 0x0000000109007824 */ /* 0x000fe200078e021e */
[----:B------:R-:W-:Y:S01]  /*1820*/  LOP3.LUT R6, R6, 0xfffffff8, RZ, 0xc0, !PT ;  /* 0xfffffff806067812 */ /* 0x000fe200078ec0ff */
[----:B------:R-:W-:Y:S01]  /*1830*/  IMAD.WIDE.U32 R114, R114, c[0x0][0x268], R4 ;  /* 0x00009a0072727a25 */ /* 0x000fe200078e0004 */
[----:B------:R-:W-:-:S02]  /*1840*/  SHF.R.S32.HI R4, RZ, 0x1f, R8 ;  /* 0x0000001fff047819 */ /* 0x000fc40000011408 */
[----:B------:R-:W-:Y:S01]  /*1850*/  SHF.R.S32.HI R9, RZ, 0x1f, R0 ;  /* 0x0000001fff097819 */ /* 0x000fe20000011400 */
[----:B------:R-:W-:Y:S01]  /*1860*/  IMAD R10, R10, 0x600, R7 ;  /* 0x000006000a0a7824 */ /* 0x000fe200078e0207 */
[-C--:B------:R-:W-:Y:S01]  /*1870*/  LEA.HI R5, R4, R8.reuse, RZ, 0x3 ;  /* 0x0000000804057211 */ /* 0x080fe200078f18ff */
[----:B------:R-:W-:Y:S01]  /*1880*/  IMAD.SHL.U32 R143, R6, 0x2, RZ ;  /* 0x00000002068f7824 */ /* 0x000fe200078e00ff */
[----:B------:R-:W-:Y:S01]  /*1890*/  LEA.HI R12, R4, R8, RZ, 0x5 ;  /* 0x00000008040c7211 */ /* 0x000fe200078f28ff */
[----:B------:R-:W-:Y:S01]  /*18a0*/  IMAD.WIDE.U32 R124, R159, c[0x0][0x290], R20 ;  /* 0x0000a4009f7c7a25 */ /* 0x000fe200078e0014 */
[----:B------:R-:W-:Y:S02]  /*18b0*/  LOP3.LUT R8, R11, R107, RZ, 0x3c, !PT ;  /* 0x0000006b0b087212 */ /* 0x000fe400078e3cff */
[-C--:B------:R-:W-:Y:S01]  /*18c0*/  LEA.HI R4, R9, R0.reuse, RZ, 0x3 ;  /* 0x0000000009047211 */ /* 0x080fe200078f18ff */
[----:B------:R-:W-:Y:S01]  /*18d0*/  IMAD.IADD R116, R115, 0x1, R116 ;  /* 0x0000000173747824 */ /* 0x000fe200078e0274 */
[----:B------:R-:W-:Y:S01]  /*18e0*/  LEA.HI R0, R9, R0, RZ, 0x5 ;  /* 0x0000000009007211 */ /* 0x000fe200078f28ff */
[----:B------:R-:W-:Y:S01]  /*18f0*/  IMAD.IADD R25, R10, 0x1, R8 ;  /* 0x000000010a197824 */ /* 0x000fe200078e0208 */
[----:B------:R-:W-:-:S02]  /*1900*/  SHF.R.S32.HI R9, RZ, 0x5, R12 ;  /* 0x00000005ff097819 */ /* 0x000fc4000001140c */
[----:B------:R-:W-:Y:S01]  /*1910*/  SHF.R.S32.HI R0, RZ, 0x5, R0 ;  /* 0x00000005ff007819 */ /* 0x000fe20000011400 */
[----:B------:R-:W-:Y:S01]  /*1920*/  IMAD.SHL.U32 R142, R25, 0x2, RZ ;  /* 0x00000002198e7824 */ /* 0x000fe200078e00ff */
[C---:B------:R-:W-:Y:S01]  /*1930*/  LOP3.LUT R8, R106.reuse, 0x18, R5, 0xf8, !PT ;  /* 0x000000186a087812 */ /* 0x040fe200078ef805 */
[--C-:B------:R-:W-:Y:S01]  /*1940*/  IMAD R11, R9, 0x600, R7.reuse ;  /* 0x00000600090b7824 */ /* 0x100fe200078e0207 */
[----:B------:R-:W-:Y:S02]  /*1950*/  LOP3.LUT R10, R106, 0x18, R4, 0xf8, !PT ;  /* 0x000000186a0a7812 */ /* 0x000fe400078ef804 */
[-C--:B------:R-:W-:Y:S01]  /*1960*/  LOP3.LUT R9, R8, R107.reuse, RZ, 0x3c, !PT ;  /* 0x0000006b08097212 */ /* 0x080fe200078e3cff */
[----:B------:R-:W-:Y:S01]  /*1970*/  IMAD R8, R0, 0x600, R7 ;  /* 0x0000060000087824 */ /* 0x000fe200078e0207 */
[----:B------:R-:W-:Y:S01]  /*1980*/  LOP3.LUT R0, R10, R107, RZ, 0x3c, !PT ;  /* 0x0000006b0a007212 */ /* 0x000fe200078e3cff */
[----:B------:R-:W-:Y:S01]  /*1990*/  IMAD R10, R31, c[0x0][0x1e8], RZ ;  /* 0x00007a001f0a7a24 */ /* 0x000fe200078e02ff */
[----:B------:R-:W-:Y:S01]  /*19a0*/  SHF.R.S32.HI R12, RZ, 0x1f, R102 ;  /* 0x0000001fff0c7819 */ /* 0x000fe20000011466 */
[----:B------:R-:W-:Y:S01]  /*19b0*/  IMAD.IADD R24, R11, 0x1, R9 ;  /* 0x000000010b187824 */ /* 0x000fe200078e0209 */
[----:B------:R-:W-:Y:S01]  /*19c0*/  SHF.R.S32.HI R74, RZ, 0x3, R5 ;  /* 0x00000003ff4a7819 */ /* 0x000fe20000011405 */
[----:B------:R-:W-:Y:S01]  /*19d0*/  IMAD.IADD R13, R8, 0x1, R0 ;  /* 0x00000001080d7824 */ /* 0x000fe200078e0200 */
[----:B------:R-:W-:Y:S01]  /*19e0*/  SHF.R.S32.HI R0, RZ, 0x1f, R159 ;  /* 0x0000001fff007819 */ /* 0x000fe2000001149f */
[----:B------:R-:W-:Y:S01]  /*19f0*/  IMAD R11, R31, c[0x0][0x210], RZ ;  /* 0x000084001f0b7a24 */ /* 0x000fe200078e02ff */
[----:B------:R-:W-:Y:S01]  /*1a00*/  LEA.HI R12, R12, R102, RZ, 0x3 ;  /* 0x000000660c0c7211 */ /* 0x000fe200078f18ff */
[----:B------:R-:W-:Y:S01]  /*1a10*/  IMAD R10, R26, c[0x0][0x1ec], R10 ;  /* 0x00007b001a0a7a24 */ /* 0x000fe200078e020a */
[----:B------:R-:W-:Y:S01]  /*1a20*/  SHF.R.S32.HI R73, RZ, 0x3, R4 ;  /* 0x00000003ff497819 */ /* 0x000fe20000011404 */
[----:B------:R-:W-:Y:S01]  /*1a30*/  IMAD R9, R0, c[0x0][0x280], RZ ;  /* 0x0000a00000097a24 */ /* 0x000fe200078e02ff */
[----:B------:R-:W-:Y:S01]  /*1a40*/  LOP3.LUT R98, R12, 0xfffffff8, RZ, 0xc0, !PT ;  /* 0xfffffff80c627812 */ /* 0x000fe200078ec0ff */
[----:B------:R-:W-:-:S02]  /*1a50*/  IMAD R8, R0, c[0x0][0x290], RZ ;  /* 0x0000a40000087a24 */ /* 0x000fc400078e02ff */
[----:B------:R-:W-:Y:S01]  /*1a60*/  IMAD R0, R26, c[0x0][0x214], R11 ;  /* 0x000085001a007a24 */ /* 0x000fe200078e020b */
[----:B------:R-:W-:Y:S01]  /*1a70*/  SHF.R.S32.HI R11, RZ, 0x1f, R101 ;  /* 0x0000001fff0b7819 */ /* 0x000fe20000011465 */
[----:B------:R-:W-:Y:S01]  /*1a80*/  IMAD.IADD R152, R165, 0x1, R10 ;  /* 0x00000001a5987824 */ /* 0x000fe200078e020a */
[----:B------:R-:W-:Y:S01]  /*1a90*/  SHF.R.S32.HI R10, RZ, 0x1f, R27 ;  /* 0x0000001fff0a7819 */ /* 0x000fe2000001141b */
[----:B------:R-:W-:Y:S01]  /*1aa0*/  IMAD.IADD R151, R163, 0x1, R0 ;  /* 0x00000001a3977824 */ /* 0x000fe200078e0200 */
[----:B------:R-:W-:Y:S01]  /*1ab0*/  LEA.HI R11, R11, R101, RZ, 0x3 ;  /* 0x000000650b0b7211 */ /* 0x000fe200078f18ff */
[----:B------:R-:W-:Y:S01]  /*1ac0*/  IMAD R0, R3, 0x40, R35 ;  /* 0x0000004003007824 */ /* 0x000fe200078e0223 */
[----:B------:R-:W-:Y:S01]  /*1ad0*/  SHF.R.S32.HI R3, RZ, 0x1f, R103 ;  /* 0x0000001fff037819 */ /* 0x000fe20000011467 */
[C---:B------:R-:W-:Y:S01]  /*1ae0*/  IMAD R9, R159.reuse, c[0x0][0x284], R9 ;  /* 0x0000a1009f097a24 */ /* 0x040fe200078e0209 */
[----:B------:R-:W-:Y:S01]  /*1af0*/  LEA.HI R10, R10, R27, RZ, 0x3 ;  /* 0x0000001b0a0a7211 */ /* 0x000fe200078f18ff */
[----:B------:R-:W-:Y:S01]  /*1b00*/  IMAD R8, R159, c[0x0][0x294], R8 ;  /* 0x0000a5009f087a24 */ /* 0x000fe200078e0208 */
[----:B------:R-:W-:Y:S01]  /*1b10*/  LEA.HI R99, R3, R103, RZ, 0x3 ;  /* 0x0000006703637211 */ /* 0x000fe200078f18ff */
[----:B------:R-:W-:Y:S01]  /*1b20*/  IMAD.IADD R149, R133, 0x1, R9 ;  /* 0x0000000185957824 */ /* 0x000fe200078e0209 */
[----:B------:R-:W-:Y:S01]  /*1b30*/  SHF.R.S32.HI R3, RZ, 0x1f, R30 ;  /* 0x0000001fff037819 */ /* 0x000fe2000001141e */
[----:B------:R-:W-:Y:S01]  /*1b40*/  IMAD.IADD R146, R9, 0x1, R129 ;  /* 0x0000000109927824 */ /* 0x000fe200078e0281 */
[----:B------:R-:W-:Y:S01]  /*1b50*/  LOP3.LUT R99, R99, 0xfffffff8, RZ, 0xc0, !PT ;  /* 0xfffffff863637812 */ /* 0x000fe200078ec0ff */
[----:B------:R-:W-:Y:S01]  /*1b60*/  IMAD.IADD R147, R131, 0x1, R8 ;  /* 0x0000000183937824 */ /* 0x000fe200078e0208 */
[----:B------:R-:W-:Y:S01]  /*1b70*/  LEA.HI R95, R3, R30, RZ, 0x3 ;  /* 0x0000001e035f7211 */ /* 0x000fe200078f18ff */
[----:B------:R-:W-:Y:S01]  /*1b80*/  IMAD R3, R19, c[0x0][0x2b0], RZ ;  /* 0x0000ac0013037a24 */ /* 0x000fe200078e02ff */
[----:B------:R-:W-:Y:S01]  /*1b90*/  LOP3.LUT R97, R11, 0xfffffff8, RZ, 0xc0, !PT ;  /* 0xfffffff80b617812 */ /* 0x000fe200078ec0ff */
[----:B------:R-:W-:Y:S01]  /*1ba0*/  IMAD.IADD R145, R8, 0x1, R125 ;  /* 0x0000000108917824 */ /* 0x000fe200078e027d */
[----:B------:R-:W-:Y:S01]  /*1bb0*/  LOP3.LUT R96, R10, 0xfffffff8, RZ, 0xc0, !PT ;  /* 0xfffffff80a607812 */ /* 0x000fe200078ec0ff */
[----:B------:R-:W-:Y:S01]  /*1bc0*/  IMAD R3, R18, c[0x0][0x2b4], R3 ;  /* 0x0000ad0012037a24 */ /* 0x000fe200078e0203 */
        /* <DEDUP_REMOVED lines=9> */
[----:B------:R-:W-:Y:S02]  /*1c60*/  LOP3.LUT R3, R4, 0xfffffff8, RZ, 0xc0, !PT ;  /* 0xfffffff804037812 */ /* 0x000fe400078ec0ff */
[----:B------:R-:W-:Y:S01]  /*1c70*/  SHF.R.S32.HI R5, RZ, 0x1f, R6 ;  /* 0x0000001fff057819 */ /* 0x000fe20000011406 */
[----:B------:R-:W-:Y:S01]  /*1c80*/  IMAD.SHL.U32 R140, R6, 0x2, RZ ;  /* 0x00000002068c7824 */ /* 0x000fe200078e00ff */
[----:B------:R-:W-:Y:S01]  /*1c90*/  SHF.R.S32.HI R4, RZ, 0x1f, R3 ;  /* 0x0000001fff047819 */ /* 0x000fe20000011403 */
[----:B------:R-:W-:Y:S01]  /*1ca0*/  IMAD.SHL.U32 R138, R3, 0x2, RZ ;  /* 0x00000002038a7824 */ /* 0x000fe200078e00ff */
[----:B------:R-:W-:-:S02]  /*1cb0*/  SHF.R.S32.HI R110, RZ, 0x1f, R97 ;  /* 0x0000001fff6e7819 */ /* 0x000fc40000011461 */
[----:B------:R-:W-:Y:S02]  /*1cc0*/  SHF.R.S32.HI R109, RZ, 0x1f, R96 ;  /* 0x0000001fff6d7819 */ /* 0x000fe40000011460 */
[----:B------:R-:W-:Y:S02]  /*1cd0*/  SHF.R.S32.HI R108, RZ, 0x1f, R95 ;  /* 0x0000001fff6c7819 */ /* 0x000fe4000001145f */
[----:B------:R-:W-:Y:S02]  /*1ce0*/  SHF.L.U64.HI R141, R6, 0x1, R5 ;  /* 0x00000001068d7819 */ /* 0x000fe40000010205 */
[----:B------:R-:W-:Y:S02]  /*1cf0*/  SHF.L.U64.HI R139, R3, 0x1, R4 ;  /* 0x00000001038b7819 */ /* 0x000fe40000010204 */
.L_x_432:
[----:B------:R-:W-:Y:S01]  /*1d00*/  IMAD R3, R43, 0x30, R0 ;  /* 0x000000302b037824 */ /* 0x000fe200078e0200 */
[----:B------:R-:W-:Y:S01]  /*1d10*/  ISETP.NE.AND P4, PT, R158, 0x1, PT ;  /* 0x000000019e00780c */ /* 0x000fe20003f85270 */
[----:B------:R-:W-:Y:S01]  /*1d20*/  IMAD.MOV.U32 R93, RZ, RZ, RZ ;  /* 0x000000ffff5d7224 */ /* 0x000fe200078e00ff */
[----:B------:R-:W-:Y:S04]  /*1d30*/  DEPBAR.LE SB0, 0x0 ;  /* 0x000080000000791a */ /* 0x000fe80000000000 */
[----:B-1-3--:R-:W-:Y:S01]  /*1d40*/  IMAD.IADD R4, R153, 0x1, R3 ;  /* 0x0000000199047824 */ /* 0x00afe200078e0203 */
[----:B------:R-:W-:Y:S01]  /*1d50*/  ISETP.GE.AND P0, PT, R3, R2, PT ;  /* 0x000000020300720c */ /* 0x000fe20003f06270 */
[----:B------:R-:W-:Y:S01]  /*1d60*/  BSSY B1, `(.L_x_407) ;  /* 0x00003d6000017945 */ /* 0x000fe20003800000 */
[----:B------:R-:W-:Y:S01]  /*1d70*/  ISETP.GE.AND P5, PT, R156, 0x1, PT ;  /* 0x000000019c00780c */ /* 0x000fe20003fa6270 */
[--C-:B------:R-:W-:Y:S01]  /*1d80*/  IMAD.MOV.U32 R3, RZ, RZ, R4.reuse ;  /* 0x000000ffff037224 */ /* 0x100fe200078e0004 */
[----:B------:R-:W-:Y:S02]  /*1d90*/  ISETP.GT.OR P0, PT, R0, 0x2f, P0 ;  /* 0x0000002f0000780c */ /* 0x000fe40000704670 */
[----:B------:R-:W-:Y:S05]  /*1da0*/  @P4 IMAD.HI.U32 R5, R4, c[0x0][0x2bc], RZ ;  /* 0x0000af0004054a27 */ /* 0x000fea00078e00ff */
[----:B------:R-:W-:Y:S06]  /*1db0*/  @P4 SHF.R.U32.HI R3, RZ, c[0x0][0x2c0], R5 ;  /* 0x0000b000ff034a19 */ /* 0x000fec0000011605 */
[C---:B------:R-:W-:Y:S04]  /*1dc0*/  @!P0 IADD3 R5, P4, R3.reuse, R134, RZ ;  /* 0x0000008603058210 */ /* 0x040fe80007f9e0ff */
[----:B------:R-:W-:Y:S01]  /*1dd0*/  @!P0 LEA.HI.X.SX32 R6, R3, R148, 0x1, P4 ;  /* 0x0000009403068211 */ /* 0x000fe200020f0eff */
[----:B------:R-:W-:Y:S01]  /*1de0*/  IMAD.MOV R3, RZ, RZ, -R3 ;  /* 0x000000ffff037224 */ /* 0x000fe200078e0a03 */
[----:B------:R-:W-:Y:S03]  /*1df0*/  @!P0 LEA R8, P4, R5, c[0x0][0x2a0], 0x2 ;  /* 0x0000a80005088a11 */ /* 0x000fe600078810ff */
        /* <DEDUP_REMOVED lines=18> */
[C---:B------:R-:W-:Y:S01]  /*1f20*/  IMAD R6, R43.reuse, UR14, RZ ;  /* 0x0000000e2b067c24 */ /* 0x040fe2000f8e02ff */
[----:B------:R-:W-:Y:S01]  /*1f30*/  ISETP.NE.AND P0, PT, RZ, UR4, PT ;  /* 0x00000004ff007c0c */ /* 0x000fe2000bf05270 */
[C---:B------:R-:W-:Y:S01]  /*1f40*/  IMAD R5, R43.reuse, UR5, RZ ;  /* 0x000000052b057c24 */ /* 0x040fe2000f8e02ff */
[----:B------:R-:W-:Y:S01]  /*1f50*/  SHF.R.S32.HI R4, RZ, 0x1f, R43 ;  /* 0x0000001fff047819 */ /* 0x000fe2000001142b */
[C---:B------:R-:W-:Y:S02]  /*1f60*/  IMAD R3, R43.reuse, -0x30, R2 ;  /* 0xffffffd02b037824 */ /* 0x040fe400078e0202 */
[----:B------:R-:W-:Y:S03]  /*1f70*/  IMAD.WIDE.U32 R24, R43, UR16, RZ ;  /* 0x000000102b187c25 */ /* 0x000fe6000f8e00ff */
[----:B------:R-:W-:Y:S01]  /*1f80*/  IMNMX R92, R3, 0x30, PT ;  /* 0x00000030035c7817 */ /* 0x000fe20003800200 */
[C---:B------:R-:W-:Y:S02]  /*1f90*/  IMAD R6, R4.reuse, UR16, R6 ;  /* 0x0000001004067c24 */ /* 0x040fe4000f8e0206 */
[----:B------:R-:W-:Y:S02]  /*1fa0*/  IMAD R5, R4, UR18, R5 ;  /* 0x0000001204057c24 */ /* 0x000fe4000f8e0205 */
[----:B------:R-:W-:Y:S01]  /*1fb0*/  IMAD.WIDE.U32 R32, R43, UR18, RZ ;  /* 0x000000122b207c25 */ /* 0x000fe2000f8e00ff */
        /* <DEDUP_REMOVED lines=62> */
.L_x_411:
[----:B------:R-:W-:Y:S05]  /*23a0*/  BSYNC B0 ;  /* 0x0000000000007941 */ /* 0x000fea0003800000 */
.L_x_410:
        /* <DEDUP_REMOVED lines=11> */
[----:B--2---:R-:W-:Y:S01]  /*2460*/  PRMT R31, R3, 0x5410, R6 ;  /* 0x00005410031f7816 */ /* 0x004fe20000000006 */
        /* <DEDUP_REMOVED lines=58> */
[----:B------:R-:W-:Y:S01]  /*2810*/  @!P0 FMUL.FTZ R4, R4, R6 ;  /* 0x0000000604048220 */ /* 0x000fe20000410000 */
        /* <DEDUP_REMOVED lines=23> */
.L_x_414:
[----:B------:R-:W-:Y:S05]  /*2990*/  BSYNC B0 ;  /* 0x0000000000007941 */ /* 0x000fea0003800000 */
.L_x_413:
        /* <DEDUP_REMOVED lines=10> */
[----:B------:R-:W-:Y:S02]  /*2a40*/  @!P0 SHF.R.U64 R3, R12, 0x10, R13 ;  /* 0x000000100c038819 */ /* 0x000fe4000000120d */
[----:B------:R-:W-:Y:S02]  /*2a50*/  @!P0 PRMT R6, R58, 0x5410, R6 ;  /* 0x000054103a068816 */ /* 0x000fe40000000006 */
[----:B------:R-:W-:Y:S02]  /*2a60*/  @!P0 PRMT R3, R24, 0x5432, R3 ;  /* 0x0000543218038816 */ /* 0x000fe40000000003 */
[----:B------:R-:W-:Y:S01]  /*2a70*/  @!P0 SHF.R.U32.HI R12, RZ, 0x10, R13 ;  /* 0x00000010ff0c8819 */ /* 0x000fe2000001160d */
[----:B------:R-:W-:Y:S01]  /*2a80*/  @!P0 IMAD.U32 R18, R6, 0x10000, RZ ;  /* 0x0001000006128824 */ /* 0x000fe200078e00ff */
[----:B------:R-:W-:Y:S01]  /*2a90*/  @!P0 SHF.R.U32.HI R34, RZ, 0x10, R49 ;  /* 0x00000010ff228819 */ /* 0x000fe20000011631 */
[C---:B------:R-:W-:Y:S01]  /*2aa0*/  @!P0 IMAD.U32 R13, R3.reuse, 0x10000, RZ ;  /* 0x00010000030d8824 */ /* 0x040fe200078e00ff */
        /* <DEDUP_REMOVED lines=13> */
[-C--:B------:R-:W-:Y:S01]  /*2b80*/  @!P0 FMUL.FTZ R4, R5, R6.reuse ;  /* 0x0000000605048220 */ /* 0x080fe20000410000 */
        /* <DEDUP_REMOVED lines=13> */
[-C--:B------:R-:W-:Y:S02]  /*2c60*/  @!P0 FMUL.FTZ R6, R6, R12.reuse ;  /* 0x0000000c06068220 */ /* 0x080fe40000410000 */
        /* <DEDUP_REMOVED lines=13> */
.L_x_416:
[----:B------:R-:W-:Y:S05]  /*2d40*/  BSYNC B0 ;  /* 0x0000000000007941 */ /* 0x000fea0003800000 */
.L_x_415:
        /* <DEDUP_REMOVED lines=14> */
[C---:B------:R-:W-:Y:S01]  /*2e30*/  @!P0 IMAD.U32 R13, R18.reuse, 0x10000, RZ ;  /* 0x00010000120d8824 */ /* 0x040fe200078e00ff */
[----:B------:R-:W-:Y:S01]  /*2e40*/  @!P0 SHF.R.U32.HI R24, RZ, 0x10, R51 ;  /* 0x00000010ff188819 */ /* 0x000fe20000011633 */
[C---:B------:R-:W-:Y:S01]  /*2e50*/  @!P0 IMAD.U32 R12, R3.reuse, 0x10000, RZ ;  /* 0x00010000030c8824 */ /* 0x040fe200078e00ff */
[----:B------:R-:W-:Y:S02]  /*2e60*/  @!P0 LOP3.LUT R18, R18, 0xffff0000, RZ, 0xc0, !PT ;  /* 0xffff000012128812 */ /* 0x000fe400078ec0ff */
[----:B------:R-:W-:Y:S02]  /*2e70*/  @!P0 LOP3.LUT R6, R3, 0xffff0000, RZ, 0xc0, !PT ;  /* 0xffff000003068812 */ /* 0x000fe400078ec0ff */
[----:B------:R-:W-:Y:S02]  /*2e80*/  @!P0 PRMT R14, R25, 0x5410, R14 ;  /* 0x00005410190e8816 */ /* 0x000fe4000000000e */
[----:B------:R-:W-:Y:S01]  /*2e90*/  @!P0 PRMT R24, R59, 0x5432, R24 ;  /* 0x000054323b188816 */ /* 0x000fe20000000018 */
[C---:B-1----:R-:W-:Y:S01]  /*2ea0*/  @!P0 IMAD.U32 R15, R8.reuse, 0x10000, RZ ;  /* 0x00010000080f8824 */ /* 0x042fe200078e00ff */
[----:B------:R-:W-:Y:S02]  /*2eb0*/  @!P0 LOP3.LUT R4, R8, 0xffff0000, RZ, 0xc0, !PT ;  /* 0xffff000008048812 */ /* 0x000fe400078ec0ff */
[C---:B------:R-:W-:Y:S02]  /*2ec0*/  @!P0 LOP3.LUT R5, R9.reuse, 0xffff0000, RZ, 0xc0, !PT ;  /* 0xffff000009058812 */ /* 0x040fe400078ec0ff */
[----:B------:R-:W-:Y:S01]  /*2ed0*/  @!P0 SHF.L.U32 R19, R9, 0x10, RZ ;  /* 0x0000001009138819 */ /* 0x000fe200000006ff */
[C---:B------:R-:W-:Y:S02]  /*2ee0*/  @!P0 FMUL.FTZ R25, R4.reuse, R13 ;  /* 0x0000000d04198220 */ /* 0x040fe40000410000 */
[----:B------:R-:W-:Y:S02]  /*2ef0*/  @!P0 FMUL.FTZ R3, R4, R12 ;  /* 0x0000000c04038220 */ /* 0x000fe40000410000 */
        /* <DEDUP_REMOVED lines=31> */
.L_x_418:
[----:B------:R-:W-:Y:S05]  /*30f0*/  BSYNC B0 ;  /* 0x0000000000007941 */ /* 0x000fea0003800000 */
.L_x_417:
        /* <DEDUP_REMOVED lines=58> */
.L_x_420:
[----:B------:R-:W-:Y:S05]  /*34a0*/  BSYNC B0 ;  /* 0x0000000000007941 */ /* 0x000fea0003800000 */
.L_x_419:
        /* <DEDUP_REMOVED lines=58> */
.L_x_422:
[----:B------:R-:W-:Y:S05]  /*3850*/  BSYNC B0 ;  /* 0x0000000000007941 */ /* 0x000fea0003800000 */
.L_x_421:
        /* <DEDUP_REMOVED lines=58> */
.L_x_409:
        /* <DEDUP_REMOVED lines=31> */
[----:B------:R-:W-:Y:S01]  /*3df0*/  LEA.HI.X R13, R3, c[0x0][0x274], R4, 0x1, P0 ;  /* 0x00009d00030d7a11 */ /* 0x000fe200000f0c04 */
[----:B------:R-:W-:Y:S01]  /*3e00*/  CS2R R68, SRZ ;  /* 0x0000000000447805 */ /* 0x000fe2000001ff00 */
[C---:B------:R-:W-:Y:S04]  /*3e10*/  LEA R4, P0, R5.reuse, c[0x0][0x288], 0x1 ;  /* 0x0000a20005047a11 */ /* 0x040fe800078008ff */
[----:B------:R-:W-:Y:S02]  /*3e20*/  LEA.HI.X R5, R5, c[0x0][0x28c], R6, 0x1, P0 ;  /* 0x0000a30005057a11 */ /* 0x000fe400000f0c06 */
[----:B------:R-:W-:Y:S11]  /*3e30*/  ISETP.GE.AND P0, PT, R28, c[0x0][0x27c], PT ;  /* 0x00009f001c007a0c */ /* 0x000ff60003f06270 */
[----:B------:R-:W-:Y:S02]  /*3e40*/  @!UPT UIADD3 URZ, URZ, URZ, URZ ;  /* 0x0000003f3f3ff290 */ /* 0x000fe4000fffe03f */
        /* <DEDUP_REMOVED lines=10> */
.L_x_424:
[----:B------:R-:W-:Y:S05]  /*3ef0*/  BSYNC B0 ;  /* 0x0000000000007941 */ /* 0x000fea0003800000 */
.L_x_423:
[----:B------:R2:W3:Y:S04]  /*3f00*/  SHFL.IDX PT, R79, R26, RZ, 0x1e1f ;  /* 0x001e1fff1a4f7589 */ /* 0x0004e800000e0000 */
[----:B------:R2:W4:Y:S01]  /*3f10*/  SHFL.IDX PT, R78, R31, RZ, 0x1e1f ;  /* 0x001e1fff1f4e7589 */ /* 0x00052200000e0000 */
[----:B------:R-:W-:-:S05]  /*3f20*/  @P4 BRA `(.L_x_412) ;  /* 0x00001b9000004947 */ /* 0x000fca0003800000 */
[----:B------:R-:W-:Y:S01]  /*3f30*/  ISETP.GE.AND P0, PT, R28, c[0x0][0x1d4], PT ;  /* 0x000075001c007a0c */ /* 0x000fe20003f06270 */
[----:B-----5:R-:W-:Y:S01]  /*3f40*/  IMAD.MOV.U32 R6, RZ, RZ, R22 ;  /* 0x000000ffff067224 */ /* 0x020fe200078e0016 */
[----:B------:R-:W-:Y:S01]  /*3f50*/  IADD3 R76, -R77, c[0x0][0x1d4], RZ ;  /* 0x000075004d4c7a10 */ /* 0x000fe20007ffe1ff */
[----:B-1----:R-:W-:Y:S01]  /*3f60*/  IMAD.MOV.U32 R5, RZ, RZ, R23 ;  /* 0x000000ffff057224 */ /* 0x002fe200078e0017 */
        /* <DEDUP_REMOVED lines=24> */
[----:B------:R-:W-:Y:S01]  /*40f0*/  SEL R3, R77, R76, !P2 ;  /* 0x0000004c4d037207 */ /* 0x000fe20005000000 */
[----:B------:R-:W1:Y:S01]  /*4100*/  LDS.128 R60, [R142+0x3c80] ;  /* 0x003c80008e3c7984 */ /* 0x000e620000000c00 */
[----:B------:R-:W-:Y:S01]  /*4110*/  ISETP.GE.AND P0, PT, R28, c[0x0][0x27c], PT ;  /* 0x00009f001c007a0c */ /* 0x000fe20003f06270 */
[----:B------:R-:W-:Y:S01]  /*4120*/  IMAD.MOV.U32 R25, RZ, RZ, R8 ;  /* 0x000000ffff197224 */ /* 0x000fe200078e0008 */
[----:B------:R-:W-:Y:S01]  /*4130*/  SHF.R.S32.HI R4, RZ, 0x1f, R3 ;  /* 0x0000001fff047819 */ /* 0x000fe20000011403 */
[----:B------:R-:W-:Y:S01]  /*4140*/  IMAD.MOV.U32 R5, RZ, RZ, R10 ;  /* 0x000000ffff057224 */ /* 0x000fe200078e000a */
[----:B------:R-:W-:Y:S01]  /*4150*/  MOV R50, R44 ;  /* 0x0000002c00327202 */ /* 0x000fe20000000f00 */
[----:B------:R-:W-:Y:S01]  /*4160*/  IMAD.MOV.U32 R24, RZ, RZ, R9 ;  /* 0x000000ffff187224 */ /* 0x000fe200078e0009 */
[----:B------:R-:W-:Y:S01]  /*4170*/  LEA.HI R3, R4, R3, RZ, 0x4 ;  /* 0x0000000304037211 */ /* 0x000fe200078f20ff */
[----:B------:R-:W-:Y:S02]  /*4180*/  IMAD.MOV.U32 R48, RZ, RZ, R47 ;  /* 0x000000ffff307224 */ /* 0x000fe400078e002f */
[--C-:B------:R-:W-:Y:S01]  /*4190*/  IMAD.MOV.U32 R52, RZ, RZ, R45.reuse ;  /* 0x000000ffff347224 */ /* 0x100fe200078e002d */
[----:B------:R-:W-:Y:S03]  /*41a0*/  LEA.HI.SX32 R3, R3, R75, 0x1c ;  /* 0x0000004b03037211 */ /* 0x000fe600078fe2ff */
[----:B------:R-:W-:Y:S02]  /*41b0*/  @!P0 SHF.R.U64 R51, R44, 0x10, R45 ;  /* 0x000000102c338819 */ /* 0x000fe4000000122d */
[----:B------:R-:W-:Y:S01]  /*41c0*/  IMAD.SHL.U32 R80, R3, 0x8, RZ ;  /* 0x0000000803507824 */ /* 0x000fe200078e00ff */
[----:B------:R-:W-:Y:S02]  /*41d0*/  SHF.R.S32.HI R4, RZ, 0x1f, R3 ;  /* 0x0000001fff047819 */ /* 0x000fe40000011403 */
[----:B------:R-:W-:Y:S02]  /*41e0*/  @!P0 SHF.R.U64 R26, R8, 0x10, R9 ;  /* 0x00000010081a8819 */ /* 0x000fe40000001209 */
[----:B------:R-:W-:Y:S02]  /*41f0*/  LEA.HI R4, R4, R3, RZ, 0x2 ;  /* 0x0000000304047211 */ /* 0x000fe400078f10ff */
[----:B------:R-:W-:Y:S02]  /*4200*/  @!P0 PRMT R50, R50, 0x5410, R51 ;  /* 0x0000541032328816 */ /* 0x000fe40000000033 */
[----:B------:R-:W-:Y:S02]  /*4210*/  SHF.R.S32.HI R3, RZ, 0x2, R4 ;  /* 0x00000002ff037819 */ /* 0x000fe40000011404 */
[----:B------:R-:W-:Y:S02]  /*4220*/  LOP3.LUT R4, R106, 0x18, R80, 0xf8, !PT ;  /* 0x000000186a047812 */ /* 0x000fe400078ef850 */
[----:B------:R-:W-:Y:S01]  /*4230*/  @!P0 SHF.R.U64 R8, R10, 0x10, R11 ;  /* 0x000000100a088819 */ /* 0x000fe2000000120b */
[----:B------:R-:W-:Y:S01]  /*4240*/  IMAD R3, R3, 0x600, R7 ;  /* 0x0000060003037824 */ /* 0x000fe200078e0207 */
[----:B------:R-:W-:Y:S02]  /*4250*/  LOP3.LUT R4, R4, R107, RZ, 0x3c, !PT ;  /* 0x0000006b04047212 */ /* 0x000fe400078e3cff */
[----:B------:R-:W-:Y:S02]  /*4260*/  @!P0 SHF.R.U32.HI R6, RZ, 0x10, R9 ;  /* 0x00000010ff068819 */ /* 0x000fe40000011609 */
[----:B------:R-:W-:Y:S01]  /*4270*/  @!P0 SHF.R.U32.HI R44, RZ, 0x10, R47 ;  /* 0x00000010ff2c8819 */ /* 0x000fe2000001162f */
[----:B------:R-:W-:Y:S01]  /*4280*/  IMAD.IADD R3, R3, 0x1, R4 ;  /* 0x0000000103037824 */ /* 0x000fe200078e0204 */
[----:B------:R-:W-:Y:S01]  /*4290*/  @!P0 PRMT R9, R25, 0x5410, R26 ;  /* 0x0000541019098816 */ /* 0x000fe2000000001a */
[----:B------:R-:W-:Y:S01]  /*42a0*/  IMAD.MOV.U32 R4, RZ, RZ, R11 ;  /* 0x000000ffff047224 */ /* 0x000fe200078e000b */
[----:B------:R-:W-:Y:S01]  /*42b0*/  @!P0 LOP3.LUT R26, R50, 0xffff0000, RZ, 0xc0, !PT ;  /* 0xffff0000321a8812 */ /* 0x000fe200078ec0ff */
[----:B------:R-:W-:Y:S01]  /*42c0*/  IMAD.SHL.U32 R3, R3, 0x2, RZ ;  /* 0x0000000203037824 */ /* 0x000fe200078e00ff */
[----:B------:R-:W-:Y:S01]  /*42d0*/  @!P0 SHF.R.U32.HI R49, RZ, 0x10, R45 ;  /* 0x00000010ff318819 */ /* 0x000fe2000001162d */
[----:B-1----:R-:W-:Y:S01]  /*42e0*/  @!P0 IMAD.U32 R54, R63, 0x10000, RZ ;  /* 0x000100003f368824 */ /* 0x002fe200078e00ff */
[----:B------:R-:W-:Y:S02]  /*42f0*/  @!P0 PRMT R10, R24, 0x5410, R6 ;  /* 0x00005410180a8816 */ /* 0x000fe40000000006 */
[----:B------:R1:W2:Y:S01]  /*4300*/  LDS.128 R12, [R3+0x3c80] ;  /* 0x003c8000030c7984 */ /* 0x0002a20000000c00 */
[----:B------:R-:W-:Y:S02]  /*4310*/  @!P0 PRMT R55, R48, 0x5410, R44 ;  /* 0x0000541030378816 */ /* 0x000fe4000000002c */
[----:B------:R-:W-:Y:S02]  /*4320*/  @!P0 LOP3.LUT R6, R9, 0xffff0000, RZ, 0xc0, !PT ;  /* 0xffff000009068812 */ /* 0x000fe400078ec0ff */
[----:B------:R-:W-:Y:S02]  /*4330*/  @!P0 LOP3.LUT R44, R60, 0xffff0000, RZ, 0xc0, !PT ;  /* 0xffff00003c2c8812 */ /* 0x000fe400078ec0ff */
[----:B------:R-:W-:Y:S02]  /*4340*/  @!P0 PRMT R49, R52, 0x5410, R49 ;  /* 0x0000541034318816 */ /* 0x000fe40000000031 */
[----:B------:R-:W-:Y:S02]  /*4350*/  @!P0 SHF.L.U32 R24, R60, 0x10, RZ ;  /* 0x000000103c188819 */ /* 0x000fe400000006ff */
[----:B------:R-:W-:Y:S02]  /*4360*/  @!P0 LOP3.LUT R48, R61, 0xffff0000, RZ, 0xc0, !PT ;  /* 0xffff00003d308812 */ /* 0x000fe400078ec0ff */
[----:B------:R-:W-:Y:S02]  /*4370*/  @!P0 LOP3.LUT R52, R62, 0xffff0000, RZ, 0xc0, !PT ;  /* 0xffff00003e348812 */ /* 0x000fe400078ec0ff */
[----:B------:R-:W-:Y:S02]  /*4380*/  @!P0 LOP3.LUT R56, R63, 0xffff0000, RZ, 0xc0, !PT ;  /* 0xffff00003f388812 */ /* 0x000fe400078ec0ff */
[----:B------:R-:W-:Y:S02]  /*4390*/  MOV R45, R46 ;  /* 0x0000002e002d7202 */ /* 0x000fe40000000f00 */
[----:B------:R-:W-:Y:S02]  /*43a0*/  @!P0 SHF.R.U64 R46, R46, 0x10, R47 ;  /* 0x000000102e2e8819 */ /* 0x000fe4000000122f */
[----:B------:R-:W-:Y:S02]  /*43b0*/  @!P0 LOP3.LUT R47, R49, 0xffff0000, RZ, 0xc0, !PT ;  /* 0xffff0000312f8812 */ /* 0x000fe400078ec0ff */
[----:B-1----:R-:W-:Y:S02]  /*43c0*/  @!P0 SHF.R.U32.HI R3, RZ, 0x10, R11 ;  /* 0x00000010ff038819 */ /* 0x002fe4000001160b */
[----:B------:R-:W-:Y:S01]  /*43d0*/  @!P0 PRMT R11, R5, 0x5410, R8 ;  /* 0x00005410050b8816 */ /* 0x000fe20000000008 */
[----:B------:R-:W-:Y:S01]  /*43e0*/  @!P0 IMAD.U32 R8, R50, 0x10000, RZ ;  /* 0x0001000032088824 */ /* 0x000fe200078e00ff */
[----:B------:R-:W-:Y:S01]  /*43f0*/  @!P0 PRMT R25, R4, 0x5410, R3 ;  /* 0x0000541004198816 */ /* 0x000fe20000000003 */
[----:B------:R-:W-:Y:S01]  /*4400*/  @!P0 IMAD.U32 R5, R9, 0x10000, RZ ;  /* 0x0001000009058824 */ /* 0x000fe200078e00ff */
[----:B------:R-:W-:Y:S02]  /*4410*/  @!P0 PRMT R51, R45, 0x5410, R46 ;  /* 0x000054102d338816 */ /* 0x000fe4000000002e */
[----:B------:R-:W-:Y:S02]  /*4420*/  @!P0 SHF.L.U32 R46, R61, 0x10, RZ ;  /* 0x000000103d2e8819 */ /* 0x000fe400000006ff */
[----:B------:R-:W-:Y:S01]  /*4430*/  @!P0 SHF.L.U32 R50, R62, 0x10, RZ ;  /* 0x000000103e328819 */ /* 0x000fe200000006ff */
[C---:B--2---:R-:W-:Y:S01]  /*4440*/  @!P0 IMAD.U32 R3, R12.reuse, 0x10000, RZ ;  /* 0x000100000c038824 */ /* 0x044fe200078e00ff */
[----:B------:R-:W-:Y:S03]  /*4450*/  @!P0 LOP3.LUT R4, R12, 0xffff0000, RZ, 0xc0, !PT ;  /* 0xffff00000c048812 */ /* 0x000fe600078ec0ff */
[----:B------:R-:W-:Y:S02]  /*4460*/  @!P0 FMUL.FTZ R9, R3, R8 ;  /* 0x0000000803098220 */ /* 0x000fe40000410000 */
[C---:B------:R-:W-:Y:S02]  /*4470*/  @!P0 FMUL.FTZ R45, R4.reuse, R26 ;  /* 0x0000001a042d8220 */ /* 0x040fe40000410000 */
[-C--:B------:R-:W-:Y:S02]  /*4480*/  @!P0 FMUL.FTZ R4, R4, R6.reuse ;  /* 0x0000000604048220 */ /* 0x080fe40000410000 */
[----:B------:R-:W-:Y:S01]  /*4490*/  @!P0 FFMA.FTZ R87, R44, R6, -R45 ;  /* 0x000000062c578223 */ /* 0x000fe2000001082d */
[----:B------:R-:W-:Y:S01]  /*44a0*/  @!P0 LOP3.LUT R6, R13, 0xffff0000, RZ, 0xc0, !PT ;  /* 0xffff00000d068812 */ /* 0x000fe200078ec0ff */
[-C--:B------:R-:W-:Y:S02]  /*44b0*/  @!P0 FMUL.FTZ R3, R3, R5.reuse ;  /* 0x0000000503038220 */ /* 0x080fe40000410000 */
[----:B------:R-:W-:Y:S01]  /*44c0*/  @!P0 FFMA.FTZ R88, R24, R5, -R9 ;  /* 0x0000000518588223 */ /* 0x000fe20000010809 */
[----:B------:R-:W-:Y:S01]  /*44d0*/  @!P0 LOP3.LUT R9, R10, 0xffff0000, RZ, 0xc0, !PT ;  /* 0xffff00000a098812 */ /* 0x000fe200078ec0ff */
[----:B------:R-:W-:Y:S02]  /*44e0*/  @!P0 IMAD.U32 R45, R49, 0x10000, RZ ;  /* 0x00010000312d8824 */ /* 0x000fe400078e00ff */
[----:B------:R-:W-:Y:S02]  /*44f0*/  @!P0 IMAD.U32 R5, R13, 0x10000, RZ ;  /* 0x000100000d058824 */ /* 0x000fe400078e00ff */
[----:B------:R-:W-:Y:S02]  /*4500*/  @!P0 FFMA.FTZ R3, R8, R24, R3 ;  /* 0x0000001808038223 */ /* 0x000fe40000010003 */
[----:B------:R-:W-:Y:S02]  /*4510*/  @!P0 IMAD.U32 R8, R10, 0x10000, RZ ;  /* 0x000100000a088824 */ /* 0x000fe400078e00ff */
[C---:B------:R-:W-:Y:S02]  /*4520*/  @!P0 FMUL.FTZ R10, R5.reuse, R45 ;  /* 0x0000002d050a8220 */ /* 0x040fe40000410000 */
[----:B------:R-:W-:Y:S02]  /*4530*/  @!P0 FMUL.FTZ R24, R6, R47 ;  /* 0x0000002f06188220 */ /* 0x000fe40000410000 */
[-C--:B------:R-:W-:Y:S02]  /*4540*/  @!P0 FMUL.FTZ R5, R5, R8.reuse ;  /* 0x0000000805058220 */ /* 0x080fe40000410000 */
[----:B------:R-:W-:Y:S01]  /*4550*/  @!P0 FFMA.FTZ R86, R46, R8, -R10 ;  /* 0x000000082e568223 */ /* 0x000fe2000001080a */
[C---:B------:R-:W-:Y:S01]  /*4560*/  @!P0 SHF.L.U32 R10, R11.reuse, 0x10, RZ ;  /* 0x000000100b0a8819 */ /* 0x040fe200000006ff */
[-C--:B------:R-:W-:Y:S01]  /*4570*/  @!P0 FMUL.FTZ R6, R6, R9.reuse ;  /* 0x0000000906068220 */ /* 0x080fe20000410000 */
[----:B------:R-:W-:Y:S01]  /*4580*/  @!P0 LOP3.LUT R11, R11, 0xffff0000, RZ, 0xc0, !PT ;  /* 0xffff00000b0b8812 */ /* 0x000fe200078ec0ff */
[----:B------:R-:W-:Y:S01]  /*4590*/  @!P0 FFMA.FTZ R85, R48, R9, -R24 ;  /* 0x0000000930558223 */ /* 0x000fe20000010818 */
[C---:B------:R-:W-:Y:S01]  /*45a0*/  @!P0 LOP3.LUT R9, R14.reuse, 0xffff0000, RZ, 0xc0, !PT ;  /* 0xffff00000e098812 */ /* 0x040fe200078ec0ff */
[C---:B------:R-:W-:Y:S01]  /*45b0*/  @!P0 IMAD.U32 R49, R51.reuse, 0x10000, RZ ;  /* 0x0001000033318824 */ /* 0x040fe200078e00ff */
[----:B------:R-:W-:Y:S01]  /*45c0*/  @!P0 LOP3.LUT R51, R51, 0xffff0000, RZ, 0xc0, !PT ;  /* 0xffff000033338812 */ /* 0x000fe200078ec0ff */
[----:B------:R-:W-:Y:S02]  /*45d0*/  @!P0 IMAD.U32 R8, R14, 0x10000, RZ ;  /* 0x000100000e088824 */ /* 0x000fe400078e00ff */
[----:B------:R-:W-:Y:S01]  /*45e0*/  @!P0 FFMA.FTZ R4, R26, R44, R4 ;  /* 0x0000002c1a048223 */ /* 0x000fe20000010004 */
[----:B------:R-:W-:Y:S01]  /*45f0*/  @!P0 F2FP.BF16.PACK_AB R26, R87, R88 ;  /* 0x00000058571a823e */ /* 0x000fe200000010ff */
[----:B------:R-:W-:Y:S01]  /*4600*/  @!P0 FMUL.FTZ R24, R8, R49 ;  /* 0x0000003108188220 */ /* 0x000fe20000410000 */
[----:B------:R-:W-:Y:S01]  /*4610*/  @!P0 F2FP.BF16.PACK_AB R44, R85, R86 ;  /* 0x00000056552c823e */ /* 0x000fe200000010ff */
[----:B------:R-:W-:Y:S01]  /*4620*/  @!P0 FMUL.FTZ R53, R9, R51 ;  /* 0x0000003309358220 */ /* 0x000fe20000410000 */
[----:B------:R-:W-:Y:S01]  /*4630*/  @!P0 F2FP.BF16.PACK_AB R3, R4, R3 ;  /* 0x000000030403823e */ /* 0x000fe200000010ff */
[----:B------:R-:W-:Y:S01]  /*4640*/  @!P0 FMUL.FTZ R8, R8, R10 ;  /* 0x0000000a08088220 */ /* 0x000fe20000410000 */
[----:B------:R-:W-:Y:S01]  /*4650*/  @!P0 MOV R61, R44 ;  /* 0x0000002c003d8202 */ /* 0x000fe20000000f00 */
[----:B------:R-:W-:Y:S01]  /*4660*/  @!P0 FFMA.FTZ R84, R50, R10, -R24 ;  /* 0x0000000a32548223 */ /* 0x000fe20000010818 */
[----:B------:R-:W-:Y:S01]  /*4670*/  @!P0 SHF.L.U32 R10, R15, 0x10, RZ ;  /* 0x000000100f0a8819 */ /* 0x000fe200000006ff */
[----:B------:R-:W-:Y:S01]  /*4680*/  @!P0 FMUL.FTZ R9, R9, R11 ;  /* 0x0000000b09098220 */ /* 0x000fe20000410000 */
[----:B------:R-:W-:Y:S01]  /*4690*/  @!P0 MOV R12, R3 ;  /* 0x00000003000c8202 */ /* 0x000fe20000000f00 */
[----:B------:R-:W-:Y:S01]  /*46a0*/  @!P0 FFMA.FTZ R83, R52, R11, -R53 ;  /* 0x0000000b34538223 */ /* 0x000fe20000010835 */
[----:B------:R-:W-:Y:S01]  /*46b0*/  @!P0 LOP3.LUT R11, R15, 0xffff0000, RZ, 0xc0, !PT ;  /* 0xffff00000f0b8812 */ /* 0x000fe200078ec0ff */
[C---:B------:R-:W-:Y:S01]  /*46c0*/  @!P0 IMAD.U32 R53, R55.reuse, 0x10000, RZ ;  /* 0x0001000037358824 */ /* 0x040fe200078e00ff */
[----:B------:R-:W-:Y:S01]  /*46d0*/  @!P0 LOP3.LUT R55, R55, 0xffff0000, RZ, 0xc0, !PT ;  /* 0xffff000037378812 */ /* 0x000fe200078ec0ff */
[C---:B------:R-:W-:Y:S01]  /*46e0*/  @!P0 IMAD.U32 R24, R25.reuse, 0x10000, RZ ;  /* 0x0001000019188824 */ /* 0x040fe200078e00ff */
[----:B------:R-:W-:Y:S01]  /*46f0*/  @!P0 LOP3.LUT R25, R25, 0xffff0000, RZ, 0xc0, !PT ;  /* 0xffff000019198812 */ /* 0x000fe200078ec0ff */
[----:B------:R-:W-:Y:S02]  /*4700*/  @!P0 FFMA.FTZ R5, R45, R46, R5 ;  /* 0x0000002e2d058223 */ /* 0x000fe40000010005 */
[----:B------:R-:W-:Y:S02]  /*4710*/  @!P0 FFMA.FTZ R6, R47, R48, R6 ;  /* 0x000000302f068223 */ /* 0x000fe40000010006 */
[C---:B------:R-:W-:Y:S02]  /*4720*/  @!P0 FMUL.FTZ R81, R10.reuse, R53 ;  /* 0x000000350a518220 */ /* 0x040fe40000410000 */
        /* <DEDUP_REMOVED lines=26> */
.L_x_426:
[----:B------:R-:W-:Y:S05]  /*48d0*/  BSYNC B0 ;  /* 0x0000000000007941 */ /* 0x000fea0003800000 */
.L_x_425:
[----:B------:R-:W-:Y:S01]  /*48e0*/  ISETP.GE.AND P0, PT, R27, c[0x0][0x1d4], PT ;  /* 0x000075001b007a0c */ /* 0x000fe20003f06270 */
[----:B------:R-:W-:Y:S01]  /*48f0*/  @!UPT UIADD3 URZ, URZ, URZ, URZ ;  /* 0x0000003f3f3ff290 */ /* 0x000fe2000fffe03f */
[----:B------:R-:W-:Y:S11]  /*4900*/  BSSY B0, `(.L_x_427) ;  /* 0x0000078000007945 */ /* 0x000ff60003800000 */
[----:B------:R-:W-:-:S05]  /*4910*/  @P0 BRA `(.L_x_428) ;  /* 0x0000076000000947 */ /* 0x000fca0003800000 */
[----:B------:R-:W-:Y:S01]  /*4920*/  SEL R3, R77, R76, !P1 ;  /* 0x0000004c4d037207 */ /* 0x000fe20004800000 */
[----:B------:R-:W2:Y:S01]  /*4930*/  LDS.128 R52, [R137+0x3c80] ;  /* 0x003c800089347984 */ /* 0x000ea20000000c00 */
[----:B------:R-:W-:Y:S02]  /*4940*/  ISETP.GE.AND P0, PT, R27, c[0x0][0x27c], PT ;  /* 0x00009f001b007a0c */ /* 0x000fe40003f06270 */
[----:B-1----:R-:W-:Y:S04]  /*4950*/  SHF.R.S32.HI R4, RZ, 0x1f, R3 ;  /* 0x0000001fff047819 */ /* 0x002fe80000011403 */
[----:B------:R-:W-:Y:S04]  /*4960*/  LEA.HI R3, R4, R3, RZ, 0x4 ;  /* 0x0000000304037211 */ /* 0x000fe800078f20ff */
[----:B------:R-:W-:Y:S03]  /*4970*/  LEA.HI.SX32 R3, R3, R74, 0x1c ;  /* 0x0000004a03037211 */ /* 0x000fe600078fe2ff */
[----:B------:R-:W-:Y:S02]  /*4980*/  @!P0 SHF.R.U64 R8, R64, 0x10, R65 ;  /* 0x0000001040088819 */ /* 0x000fe40000001241 */
[----:B------:R-:W-:Y:S01]  /*4990*/  IMAD.SHL.U32 R60, R3, 0x8, RZ ;  /* 0x00000008033c7824 */ /* 0x000fe200078e00ff */
[----:B------:R-:W-:Y:S02]  /*49a0*/  SHF.R.S32.HI R4, RZ, 0x1f, R3 ;  /* 0x0000001fff047819 */ /* 0x000fe40000011403 */
[----:B------:R-:W-:Y:S02]  /*49b0*/  @!P0 SHF.R.U32.HI R10, RZ, 0x10, R65 ;  /* 0x00000010ff0a8819 */ /* 0x000fe40000011641 */
[----:B------:R-:W-:Y:S02]  /*49c0*/  LEA.HI R4, R4, R3, RZ, 0x2 ;  /* 0x0000000304047211 */ /* 0x000fe400078f10ff */
[----:B------:R-:W-:Y:S02]  /*49d0*/  @!P0 SHF.R.U64 R5, R16, 0x10, R17 ;  /* 0x0000001010058819 */ /* 0x000fe40000001211 */
[----:B------:R-:W-:Y:S02]  /*49e0*/  SHF.R.S32.HI R3, RZ, 0x2, R4 ;  /* 0x00000002ff037819 */ /* 0x000fe40000011404 */
[----:B------:R-:W-:Y:S02]  /*49f0*/  LOP3.LUT R4, R106, 0x18, R60, 0xf8, !PT ;  /* 0x000000186a047812 */ /* 0x000fe400078ef83c */
[----:B------:R-:W-:Y:S01]  /*4a00*/  @!P0 SHF.R.U32.HI R6, RZ, 0x10, R19 ;  /* 0x00000010ff068819 */ /* 0x000fe20000011613 */
[----:B------:R-:W-:Y:S01]  /*4a10*/  IMAD R3, R3, 0x600, R7 ;  /* 0x0000060003037824 */ /* 0x000fe200078e0207 */
[----:B------:R-:W-:Y:S02]  /*4a20*/  LOP3.LUT R4, R4, R107, RZ, 0x3c, !PT ;  /* 0x0000006b04047212 */ /* 0x000fe400078e3cff */
[----:B------:R-:W-:Y:S02]  /*4a30*/  @!P0 PRMT R9, R31, 0x5432, R5 ;  /* 0x000054321f098816 */ /* 0x000fe40000000005 */
[----:B------:R-:W-:Y:S01]  /*4a40*/  @!P0 SHF.R.U32.HI R16, RZ, 0x10, R67 ;  /* 0x00000010ff108819 */ /* 0x000fe20000011643 */
[----:B------:R-:W-:Y:S01]  /*4a50*/  IMAD.IADD R3, R3, 0x1, R4 ;  /* 0x0000000103037824 */ /* 0x000fe200078e0204 */
[----:B------:R-:W-:Y:S02]  /*4a60*/  @!P0 SHF.R.U32.HI R4, RZ, 0x10, R17 ;  /* 0x00000010ff048819 */ /* 0x000fe40000011611 */
[----:B------:R-:W-:Y:S01]  /*4a70*/  @!P0 SHF.R.U64 R11, R66, 0x10, R67 ;  /* 0x00000010420b8819 */ /* 0x000fe20000001243 */
[----:B------:R-:W-:Y:S01]  /*4a80*/  IMAD.SHL.U32 R3, R3, 0x2, RZ ;  /* 0x0000000203037824 */ /* 0x000fe200078e00ff */
[----:B------:R-:W-:Y:S01]  /*4a90*/  @!P0 PRMT R44, R58, 0x5410, R16 ;  /* 0x000054103a2c8816 */ /* 0x000fe20000000010 */
[----:B--2---:R-:W-:Y:S01]  /*4aa0*/  @!P0 IMAD.U32 R25, R53, 0x10000, RZ ;  /* 0x0001000035198824 */ /* 0x004fe200078e00ff */
[----:B------:R-:W-:Y:S01]  /*4ab0*/  @!P0 PRMT R16, R32, 0x5410, R6 ;  /* 0x0000541020108816 */ /* 0x000fe20000000006 */
[C---:B------:R-:W-:Y:S01]  /*4ac0*/  @!P0 IMAD.U32 R48, R55.reuse, 0x10000, RZ ;  /* 0x0001000037308824 */ /* 0x040fe200078e00ff */
[----:B------:R1:W2:Y:S01]  /*4ad0*/  LDS.128 R12, [R3+0x3c80] ;  /* 0x003c8000030c7984 */ /* 0x0002a20000000c00 */
[----:B------:R-:W-:Y:S01]  /*4ae0*/  @!P0 IMAD.U32 R47, R44, 0x10000, RZ ;  /* 0x000100002c2f8824 */ /* 0x000fe200078e00ff */
[----:B------:R-:W-:Y:S01]  /*4af0*/  @!P0 PRMT R45, R58, 0x5432, R11 ;  /* 0x000054323a2d8816 */ /* 0x000fe2000000000b */
[----:B------:R-:W-:Y:S01]  /*4b00*/  @!P0 IMAD.U32 R11, R52, 0x10000, RZ ;  /* 0x00010000340b8824 */ /* 0x000fe200078e00ff */
[----:B------:R-:W-:Y:S01]  /*4b10*/  @!P0 LOP3.LUT R49, R44, 0xffff0000, RZ, 0xc0, !PT ;  /* 0xffff00002c318812 */ /* 0x000fe200078ec0ff */
[C---:B------:R-:W-:Y:S01]  /*4b20*/  @!P0 IMAD.U32 R44, R54.reuse, 0x10000, RZ ;  /* 0x00010000362c8824 */ /* 0x040fe200078e00ff */
[----:B------:R-:W-:Y:S02]  /*4b30*/  @!P0 LOP3.LUT R50, R55, 0xffff0000, RZ, 0xc0, !PT ;  /* 0xffff000037328812 */ /* 0x000fe400078ec0ff */
[----:B------:R-:W-:Y:S02]  /*4b40*/  @!P0 LOP3.LUT R46, R54, 0xffff0000, RZ, 0xc0, !PT ;  /* 0xffff0000362e8812 */ /* 0x000fe400078ec0ff */
[----:B-1----:R-:W-:Y:S02]  /*4b50*/  @!P0 SHF.R.U64 R3, R18, 0x10, R19 ;  /* 0x0000001012038819 */ /* 0x002fe40000001213 */
[C---:B------:R-:W-:Y:S02]  /*4b60*/  @!P0 PRMT R19, R57.reuse, 0x5410, R8 ;  /* 0x0000541039138816 */ /* 0x040fe40000000008 */
[----:B------:R-:W-:Y:S02]  /*4b70*/  @!P0 PRMT R18, R57, 0x5432, R10 ;  /* 0x0000543239128816 */ /* 0x000fe4000000000a */
[----:B------:R-:W-:Y:S02]  /*4b80*/  @!P0 SHF.L.U32 R10, R19, 0x10, RZ ;  /* 0x00000010130a8819 */ /* 0x000fe400000006ff */
[----:B------:R-:W-:Y:S01]  /*4b90*/  @!P0 PRMT R8, R31, 0x5410, R4 ;  /* 0x000054101f088816 */ /* 0x000fe20000000004 */
[----:B------:R-:W-:Y:S01]  /*4ba0*/  @!P0 IMAD.U32 R24, R18, 0x10000, RZ ;  /* 0x0001000012188824 */ /* 0x000fe200078e00ff */
[----:B------:R-:W-:Y:S01]  /*4bb0*/  @!P0 PRMT R17, R32, 0x5432, R3 ;  /* 0x0000543220118816 */ /* 0x000fe20000000003 */
[C---:B------:R-:W-:Y:S01]  /*4bc0*/  @!P0 IMAD.U32 R4, R9.reuse, 0x10000, RZ ;  /* 0x0001000009048824 */ /* 0x040fe200078e00ff */
[C---:B------:R-:W-:Y:S02]  /*4bd0*/  @!P0 SHF.L.U32 R6, R8.reuse, 0x10, RZ ;  /* 0x0000001008068819 */ /* 0x040fe400000006ff */
[----:B------:R-:W-:Y:S02]  /*4be0*/  @!P0 LOP3.LUT R9, R9, 0xffff0000, RZ, 0xc0, !PT ;  /* 0xffff000009098812 */ /* 0x000fe400078ec0ff */
[----:B------:R-:W-:Y:S01]  /*4bf0*/  @!P0 LOP3.LUT R8, R8, 0xffff0000, RZ, 0xc0, !PT ;  /* 0xffff000008088812 */ /* 0x000fe200078ec0ff */
[----:B--2---:R-:W-:Y:S02]  /*4c00*/  @!P0 IMAD.U32 R3, R12, 0x10000, RZ ;  /* 0x000100000c038824 */ /* 0x004fe400078e00ff */
[----:B------:R-:W-:Y:S02]  /*4c10*/  @!P0 IMAD.U32 R5, R13, 0x10000, RZ ;  /* 0x000100000d058824 */ /* 0x000fe400078e00ff */
[----:B------:R-:W-:Y:S02]  /*4c20*/  @!P0 FMUL.FTZ R26, R3, R10 ;  /* 0x0000000a031a8220 */ /* 0x000fe40000410000 */
[----:B------:R-:W-:Y:S02]  /*4c30*/  @!P0 FMUL.FTZ R31, R5, R24 ;  /* 0x00000018051f8220 */ /* 0x000fe40000410000 */
[-C--:B------:R-:W-:Y:S02]  /*4c40*/  @!P0 FMUL.FTZ R3, R3, R4.reuse ;  /* 0x0000000403038220 */ /* 0x080fe40000410000 */
[----:B------:R-:W-:Y:S01]  /*4c50*/  @!P0 FFMA.FTZ R64, R11, R4, -R26 ;  /* 0x000000040b408223 */ /* 0x000fe2000001081a */
[----:B------:R-:W-:Y:S01]  /*4c60*/  @!P0 LOP3.LUT R26, R18, 0xffff0000, RZ, 0xc0, !PT ;  /* 0xffff0000121a8812 */ /* 0x000fe200078ec0ff */
[-C--:B------:R-:W-:Y:S01]  /*4c70*/  @!P0 FMUL.FTZ R5, R5, R6.reuse ;  /* 0x0000000605058220 */ /* 0x080fe20000410000 */
[----:B------:R-:W-:Y:S01]  /*4c80*/  @!P0 LOP3.LUT R18, R19, 0xffff0000, RZ, 0xc0, !PT ;  /* 0xffff000013128812 */ /* 0x000fe200078ec0ff */
[----:B------:R-:W-:Y:S01]  /*4c90*/  @!P0 FFMA.FTZ R63, R25, R6, -R31 ;  /* 0x00000006193f8223 */ /* 0x000fe2000001081f */
[----:B------:R-:W-:Y:S01]  /*4ca0*/  @!P0 LOP3.LUT R4, R12, 0xffff0000, RZ, 0xc0, !PT ;  /* 0xffff00000c048812 */ /* 0x000fe200078ec0ff */
[----:B------:R-:W-:Y:S01]  /*4cb0*/  @!P0 FFMA.FTZ R3, R10, R11, R3 ;  /* 0x0000000b0a038223 */ /* 0x000fe20000010003 */
[----:B------:R-:W-:Y:S02]  /*4cc0*/  @!P0 LOP3.LUT R6, R13, 0xffff0000, RZ, 0xc0, !PT ;  /* 0xffff00000d068812 */ /* 0x000fe400078ec0ff */
[----:B------:R-:W-:Y:S01]  /*4cd0*/  @!P0 LOP3.LUT R19, R52, 0xffff0000, RZ, 0xc0, !PT ;  /* 0xffff000034138812 */ /* 0x000fe200078ec0ff */
[----:B------:R-:W-:Y:S01]  /*4ce0*/  @!P0 FMUL.FTZ R11, R4, R18 ;  /* 0x00000012040b8220 */ /* 0x000fe20000410000 */
[----:B------:R-:W-:Y:S01]  /*4cf0*/  @!P0 LOP3.LUT R31, R53, 0xffff0000, RZ, 0xc0, !PT ;  /* 0xffff0000351f8812 */ /* 0x000fe200078ec0ff */
[C---:B------:R-:W-:Y:S02]  /*4d00*/  @!P0 FMUL.FTZ R10, R6.reuse, R26 ;  /* 0x0000001a060a8220 */ /* 0x040fe40000410000 */
[----:B------:R-:W-:Y:S01]  /*4d10*/  @!P0 FFMA.FTZ R61, R19, R9, -R11 ;  /* 0x00000009133d8223 */ /* 0x000fe2000001080b */
[----:B------:R-:W-:Y:S01]  /*4d20*/  @!P0 LOP3.LUT R11, R15, 0xffff0000, RZ, 0xc0, !PT ;  /* 0xffff00000f0b8812 */ /* 0x000fe200078ec0ff */
[-C--:B------:R-:W-:Y:S01]  /*4d30*/  @!P0 FFMA.FTZ R62, R31, R8.reuse, -R10 ;  /* 0x000000081f3e8223 */ /* 0x080fe2000001080a */
[----:B------:R-:W-:Y:S01]  /*4d40*/  @!P0 SHF.L.U32 R10, R15, 0x10, RZ ;  /* 0x000000100f0a8819 */ /* 0x000fe200000006ff */
[----:B------:R-:W-:Y:S01]  /*4d50*/  @!P0 FMUL.FTZ R6, R6, R8 ;  /* 0x0000000806068220 */ /* 0x000fe20000410000 */
[----:B------:R-:W-:Y:S01]  /*4d60*/  @!P0 LOP3.LUT R8, R16, 0xffff0000, RZ, 0xc0, !PT ;  /* 0xffff000010088812 */ /* 0x000fe200078ec0ff */
[C---:B------:R-:W-:Y:S02]  /*4d70*/  @!P0 FMUL.FTZ R32, R11.reuse, R49 ;  /* 0x000000310b208220 */ /* 0x040fe40000410000 */
[----:B------:R-:W-:Y:S02]  /*4d80*/  @!P0 FMUL.FTZ R4, R4, R9 ;  /* 0x0000000904048220 */ /* 0x000fe40000410000 */
[----:B------:R-:W-:Y:S02]  /*4d90*/  @!P0 IMAD.U32 R9, R16, 0x10000, RZ ;  /* 0x0001000010098824 */ /* 0x000fe400078e00ff */
[----:B------:R-:W-:Y:S02]  /*4da0*/  @!P0 FMUL.FTZ R16, R10, R47 ;  /* 0x0000002f0a108220 */ /* 0x000fe40000410000 */
[-C--:B------:R-:W-:Y:S02]  /*4db0*/  @!P0 FMUL.FTZ R11, R11, R8.reuse ;  /* 0x000000080b0b8220 */ /* 0x080fe40000410000 */
[----:B------:R-:W-:Y:S01]  /*4dc0*/  @!P0 FFMA.FTZ R57, R50, R8, -R32 ;  /* 0x0000000832398223 */ /* 0x000fe20000010820 */
[----:B------:R-:W-:Y:S01]  /*4dd0*/  @!P0 SHF.L.U32 R8, R14, 0x10, RZ ;  /* 0x000000100e088819 */ /* 0x000fe200000006ff */
[-C--:B------:R-:W-:Y:S02]  /*4de0*/  @!P0 FFMA.FTZ R58, R48, R9.reuse, -R16 ;  /* 0x00000009303a8223 */ /* 0x080fe40000010810 */
[C---:B------:R-:W-:Y:S01]  /*4df0*/  @!P0 IMAD.U32 R32, R45.reuse, 0x10000, RZ ;  /* 0x000100002d208824 */ /* 0x040fe200078e00ff */
[----:B------:R-:W-:Y:S01]  /*4e00*/  @!P0 LOP3.LUT R45, R45, 0xffff0000, RZ, 0xc0, !PT ;  /* 0xffff00002d2d8812 */ /* 0x000fe200078ec0ff */
[C---:B------:R-:W-:Y:S01]  /*4e10*/  @!P0 IMAD.U32 R16, R17.reuse, 0x10000, RZ ;  /* 0x0001000011108824 */ /* 0x040fe200078e00ff */
[----:B------:R-:W-:Y:S01]  /*4e20*/  @!P0 LOP3.LUT R17, R17, 0xffff0000, RZ, 0xc0, !PT ;  /* 0xffff000011118812 */ /* 0x000fe200078ec0ff */
[----:B------:R-:W-:Y:S01]  /*4e30*/  @!P0 FMUL.FTZ R10, R10, R9 ;  /* 0x000000090a0a8220 */ /* 0x000fe20000410000 */
[----:B------:R-:W-:Y:S01]  /*4e40*/  @!P0 LOP3.LUT R9, R14, 0xffff0000, RZ, 0xc0, !PT ;  /* 0xffff00000e098812 */ /* 0x000fe200078ec0ff */
[----:B------:R-:W-:Y:S01]  /*4e50*/  @!P0 FFMA.FTZ R4, R18, R19, R4 ;  /* 0x0000001312048223 */ /* 0x000fe20000010004 */
[----:B------:R-:W-:Y:S01]  /*4e60*/  @!P0 F2FP.BF16.PACK_AB R19, R62, R63 ;  /* 0x0000003f3e13823e */ /* 0x000fe200000010ff */
[C---:B------:R-:W-:Y:S01]  /*4e70*/  @!P0 FMUL.FTZ R51, R8.reuse, R32 ;  /* 0x0000002008338220 */ /* 0x040fe20000410000 */
[----:B------:R-:W-:Y:S01]  /*4e80*/  @!P0 F2FP.BF16.PACK_AB R18, R61, R64 ;  /* 0x000000403d12823e */ /* 0x000fe200000010ff */
[----:B------:R-:W-:Y:S01]  /*4e90*/  @!P0 FMUL.FTZ R8, R8, R16 ;  /* 0x0000001008088220 */ /* 0x000fe20000410000 */
[----:B------:R-:W-:Y:S01]  /*4ea0*/  @!P0 F2FP.BF16.PACK_AB R3, R4, R3 ;  /* 0x000000030403823e */ /* 0x000fe200000010ff */
[----:B------:R-:W-:Y:S02]  /*4eb0*/  @!P0 FFMA.FTZ R5, R24, R25, R5 ;  /* 0x0000001918058223 */ /* 0x000fe40000010005 */
[C---:B------:R-:W-:Y:S02]  /*4ec0*/  @!P0 FMUL.FTZ R56, R9.reuse, R45 ;  /* 0x0000002d09388220 */ /* 0x040fe40000410000 */
[----:B------:R-:W-:Y:S02]  /*4ed0*/  @!P0 FMUL.FTZ R9, R9, R17 ;  /* 0x0000001109098220 */ /* 0x000fe40000410000 */
[----:B------:R-:W-:Y:S02]  /*4ee0*/  @!P0 FFMA.FTZ R6, R26, R31, R6 ;  /* 0x0000001f1a068223 */ /* 0x000fe40000010006 */
[----:B------:R-:W-:Y:S02]  /*4ef0*/  @!P0 FFMA.FTZ R8, R32, R44, R8 ;  /* 0x0000002c20088223 */ /* 0x000fe40000010008 */
[----:B------:R-:W-:Y:S01]  /*4f00*/  @!P0 FFMA.FTZ R9, R45, R46, R9 ;  /* 0x0000002e2d098223 */ /* 0x000fe20000010009 */
[----:B------:R-:W-:Y:S01]  /*4f10*/  @!P0 F2FP.BF16.PACK_AB R5, R6, R5 ;  /* 0x000000050605823e */ /* 0x000fe200000010ff */
[----:B------:R-:W-:Y:S02]  /*4f20*/  @!P0 FFMA.FTZ R10, R47, R48, R10 ;  /* 0x000000302f0a8223 */ /* 0x000fe4000001000a */
[----:B------:R-:W-:Y:S01]  /*4f30*/  @!P0 FFMA.FTZ R11, R49, R50, R11 ;  /* 0x00000032310b8223 */ /* 0x000fe2000001000b */
[----:B------:R-:W-:Y:S01]  /*4f40*/  @!P0 F2FP.BF16.PACK_AB R8, R9, R8 ;  /* 0x000000080908823e */ /* 0x000fe200000010ff */
[----:B------:R-:W-:Y:S02]  /*4f50*/  @!P0 FFMA.FTZ R51, R44, R16, -R51 ;  /* 0x000000102c338223 */ /* 0x000fe40000010833 */
[----:B------:R-:W-:Y:S01]  /*4f60*/  @!P0 FFMA.FTZ R56, R46, R17, -R56 ;  /* 0x000000112e388223 */ /* 0x000fe20000010838 */
[----:B------:R-:W-:Y:S01]  /*4f70*/  @!P0 F2FP.BF16.PACK_AB R17, R57, R58 ;  /* 0x0000003a3911823e */ /* 0x000fe200000010ff */
[----:B------:R-:W-:Y:S01]  /*4f80*/  @!P0 IMAD.MOV.U32 R52, RZ, RZ, R18 ;  /* 0x000000ffff348224 */ /* 0x000fe200078e0012 */
[----:B------:R-:W-:Y:S01]  /*4f90*/  @!P0 F2FP.BF16.PACK_AB R10, R11, R10 ;  /* 0x0000000a0b0a823e */ /* 0x000fe200000010ff */
[----:B------:R-:W-:Y:S01]  /*4fa0*/  @!P0 IMAD.MOV.U32 R53, RZ, RZ, R19 ;  /* 0x000000ffff358224 */ /* 0x000fe200078e0013 */
[----:B------:R-:W-:Y:S01]  /*4fb0*/  @!P0 F2FP.BF16.PACK_AB R16, R56, R51 ;  /* 0x000000333810823e */ /* 0x000fe200000010ff */
[----:B------:R-:W-:Y:S01]  /*4fc0*/  @!P0 IMAD.MOV.U32 R55, RZ, RZ, R17 ;  /* 0x000000ffff378224 */ /* 0x000fe200078e0011 */
[----:B------:R-:W-:Y:S01]  /*4fd0*/  @!P0 MOV R14, R8 ;  /* 0x00000008000e8202 */ /* 0x000fe20000000f00 */
[----:B------:R-:W-:Y:S01]  /*4fe0*/  @!P0 IMAD.MOV.U32 R12, RZ, RZ, R3 ;  /* 0x000000ffff0c8224 */ /* 0x000fe200078e0003 */
[----:B------:R-:W-:Y:S01]  /*4ff0*/  @!P0 MOV R54, R16 ;  /* 0x0000001000368202 */ /* 0x000fe20000000f00 */
        /* <DEDUP_REMOVED lines=8> */
.L_x_428:
[----:B------:R-:W-:Y:S05]  /*5080*/  BSYNC B0 ;  /* 0x0000000000007941 */ /* 0x000fea0003800000 */
.L_x_427:
[----:B------:R-:W-:Y:S11]  /*5090*/  ISETP.GE.AND P0, PT, R30, c[0x0][0x1d4], PT ;  /* 0x000075001e007a0c */ /* 0x000ff60003f06270 */
[----:B------:R-:W-:Y:S02]  /*50a0*/  @!UPT UIADD3 URZ, URZ, URZ, URZ ;  /* 0x0000003f3f3ff290 */ /* 0x000fe4000fffe03f */
[----:B------:R-:W-:-:S05]  /*50b0*/  @P0 BRA `(.L_x_412) ;  /* 0x00000a0000000947 */ /* 0x000fca0003800000 */
[----:B------:R-:W-:Y:S01]  /*50c0*/  SEL R3, R77, R76, !P3 ;  /* 0x0000004c4d037207 */ /* 0x000fe20005800000 */
[----:B------:R-:W2:Y:S01]  /*50d0*/  LDS.128 R48, [R136+0x3c80] ;  /* 0x003c800088307984 */ /* 0x000ea20000000c00 */
[----:B-1--4-:R-:W-:Y:S02]  /*50e0*/  IADD3 R60, P0, R78, R138, RZ ;  /* 0x0000008a4e3c7210 */ /* 0x012fe40007f1e0ff */
[----:B------:R-:W-:Y:S03]  /*50f0*/  SHF.R.S32.HI R4, RZ, 0x1f, R3 ;  /* 0x0000001fff047819 */ /* 0x000fe60000011403 */
[----:B---3--:R-:W-:Y:S01]  /*5100*/  IMAD.X R61, R79, 0x1, R139, P0 ;  /* 0x000000014f3d7824 */ /* 0x008fe200000e068b */
[----:B------:R-:W-:Y:S02]  /*5110*/  LEA.HI R3, R4, R3, RZ, 0x4 ;  /* 0x0000000304037211 */ /* 0x000fe400078f20ff */
[----:B------:R-:W-:Y:S02]  /*5120*/  ISETP.GE.AND P0, PT, R30, c[0x0][0x27c], PT ;  /* 0x00009f001e007a0c */ /* 0x000fe40003f06270 */
[----:B------:R-:W-:Y:S04]  /*5130*/  LEA.HI.SX32 R3, R3, R73, 0x1c ;  /* 0x0000004903037211 */ /* 0x000fe800078fe2ff */
[----:B------:R-:W-:Y:S01]  /*5140*/  SHF.R.S32.HI R4, RZ, 0x1f, R3 ;  /* 0x0000001fff047819 */ /* 0x000fe20000011403 */
[----:B------:R-:W-:Y:S03]  /*5150*/  IMAD.SHL.U32 R45, R3, 0x8, RZ ;  /* 0x00000008032d7824 */ /* 0x000fe600078e00ff */
[----:B------:R-:W-:Y:S03]  /*5160*/  LEA.HI R4, R4, R3, RZ, 0x2 ;  /* 0x0000000304047211 */ /* 0x000fe600078f10ff */
[----:B------:R-:W-:Y:S02]  /*5170*/  @!P0 SHF.R.U64 R11, R70, 0x10, R71 ;  /* 0x00000010460b8819 */ /* 0x000fe40000001247 */
[----:B------:R-:W-:Y:S02]  /*5180*/  SHF.R.S32.HI R3, RZ, 0x2, R4 ;  /* 0x00000002ff037819 */ /* 0x000fe40000011404 */
[----:B------:R-:W-:Y:S02]  /*5190*/  LOP3.LUT R4, R106, 0x18, R45, 0xf8, !PT ;  /* 0x000000186a047812 */ /* 0x000fe400078ef82d */
[----:B------:R-:W-:Y:S01]  /*51a0*/  @!P0 PRMT R26, R72, 0x5432, R11 ;  /* 0x00005432481a8816 */ /* 0x000fe2000000000b */
[----:B------:R-:W-:Y:S01]  /*51b0*/  IMAD R3, R3, 0x600, R7 ;  /* 0x0000060003037824 */ /* 0x000fe200078e0207 */
[----:B------:R-:W-:Y:S02]  /*51c0*/  LOP3.LUT R4, R4, R107, RZ, 0x3c, !PT ;  /* 0x0000006b04047212 */ /* 0x000fe400078e3cff */
[----:B------:R-:W-:Y:S02]  /*51d0*/  @!P0 SHF.R.U64 R8, R68, 0x10, R69 ;  /* 0x0000001044088819 */ /* 0x000fe40000001245 */
[----:B------:R-:W-:Y:S01]  /*51e0*/  @!P0 SHF.R.U64 R5, R22, 0x10, R23 ;  /* 0x0000001016058819 */ /* 0x000fe20000001217 */
[----:B------:R-:W-:Y:S01]  /*51f0*/  IMAD.IADD R3, R3, 0x1, R4 ;  /* 0x0000000103037824 */ /* 0x000fe200078e0204 */
[----:B------:R-:W-:Y:S02]  /*5200*/  @!P0 SHF.R.U32.HI R4, RZ, 0x10, R21 ;  /* 0x00000010ff048819 */ /* 0x000fe40000011615 */
[----:B------:R-:W-:Y:S01]  /*5210*/  @!P0 PRMT R18, R59, 0x5410, R8 ;  /* 0x000054103b128816 */ /* 0x000fe20000000008 */
[----:B------:R-:W-:Y:S01]  /*5220*/  IMAD.SHL.U32 R3, R3, 0x2, RZ ;  /* 0x0000000203037824 */ /* 0x000fe200078e00ff */
[----:B--2---:R-:W-:Y:S01]  /*5230*/  @!P0 SHF.L.U32 R11, R48, 0x10, RZ ;  /* 0x00000010300b8819 */ /* 0x004fe200000006ff */
[C---:B------:R-:W-:Y:S01]  /*5240*/  @!P0 IMAD.U32 R25, R50.reuse, 0x10000, RZ ;  /* 0x0001000032198824 */ /* 0x040fe200078e00ff */
[----:B------:R-:W-:Y:S02]  /*5250*/  @!P0 LOP3.LUT R44, R51, 0xffff0000, RZ, 0xc0, !PT ;  /* 0xffff0000332c8812 */ /* 0x000fe400078ec0ff */
[----:B------:R1:W2:Y:S01]  /*5260*/  LDS.128 R12, [R3+0x3c80] ;  /* 0x003c8000030c7984 */ /* 0x0002a20000000c00 */
[----:B------:R-:W-:Y:S02]  /*5270*/  @!P0 LOP3.LUT R31, R50, 0xffff0000, RZ, 0xc0, !PT ;  /* 0xffff0000321f8812 */ /* 0x000fe400078ec0ff */
[----:B------:R-:W-:Y:S02]  /*5280*/  @!P0 PRMT R8, R33, 0x5410, R4 ;  /* 0x0000541021088816 */ /* 0x000fe40000000004 */
[C---:B------:R-:W-:Y:S02]  /*5290*/  @!P0 PRMT R17, R34.reuse, 0x5432, R5 ;  /* 0x0000543222118816 */ /* 0x040fe40000000005 */
[----:B------:R-:W-:Y:S02]  /*52a0*/  @!P0 SHF.R.U32.HI R6, RZ, 0x10, R23 ;  /* 0x00000010ff068819 */ /* 0x000fe40000011617 */
[----:B------:R-:W-:Y:S02]  /*52b0*/  @!P0 SHF.R.U32.HI R10, RZ, 0x10, R69 ;  /* 0x00000010ff0a8819 */ /* 0x000fe40000011645 */
[----:B------:R-:W-:Y:S01]  /*52c0*/  @!P0 PRMT R16, R34, 0x5410, R6 ;  /* 0x0000541022108816 */ /* 0x000fe20000000006 */
[C---:B------:R-:W-:Y:S01]  /*52d0*/  @!P0 IMAD.U32 R6, R8.reuse, 0x10000, RZ ;  /* 0x0001000008068824 */ /* 0x040fe200078e00ff */
[----:B------:R-:W-:Y:S02]  /*52e0*/  @!P0 LOP3.LUT R8, R8, 0xffff0000, RZ, 0xc0, !PT ;  /* 0xffff000008088812 */ /* 0x000fe400078ec0ff */
[----:B------:R-:W-:Y:S01]  /*52f0*/  @!P0 PRMT R22, R59, 0x5432, R10 ;  /* 0x000054323b168816 */ /* 0x000fe2000000000a */
[C---:B------:R-:W-:Y:S01]  /*5300*/  @!P0 IMAD.U32 R10, R18.reuse, 0x10000, RZ ;  /* 0x00010000120a8824 */ /* 0x040fe200078e00ff */
[----:B------:R-:W-:Y:S02]  /*5310*/  @!P0 LOP3.LUT R18, R18, 0xffff0000, RZ, 0xc0, !PT ;  /* 0xffff000012128812 */ /* 0x000fe400078ec0ff */
[----:B------:R-:W-:Y:S02]  /*5320*/  @!P0 SHF.R.U32.HI R24, RZ, 0x10, R71 ;  /* 0x00000010ff188819 */ /* 0x000fe40000011647 */
[----:B-1----:R-:W-:Y:S01]  /*5330*/  @!P0 SHF.R.U64 R3, R20, 0x10, R21 ;  /* 0x0000001014038819 */ /* 0x002fe20000001215 */
[C---:B------:R-:W-:Y:S01]  /*5340*/  @!P0 IMAD.U32 R20, R22.reuse, 0x10000, RZ ;  /* 0x0001000016148824 */ /* 0x040fe200078e00ff */
[----:B------:R-:W-:Y:S01]  /*5350*/  @!P0 LOP3.LUT R22, R22, 0xffff0000, RZ, 0xc0, !PT ;  /* 0xffff000016168812 */ /* 0x000fe200078ec0ff */
[----:B------:R-:W-:Y:S01]  /*5360*/  @!P0 IMAD.U32 R21, R49, 0x10000, RZ ;  /* 0x0001000031158824 */ /* 0x000fe200078e00ff */
[----:B------:R-:W-:Y:S01]  /*5370*/  @!P0 PRMT R9, R33, 0x5432, R3 ;  /* 0x0000543221098816 */ /* 0x000fe20000000003 */
[----:B------:R-:W-:Y:S01]  /*5380*/  @!P0 IMAD.U32 R33, R51, 0x10000, RZ ;  /* 0x0001000033218824 */ /* 0x000fe200078e00ff */
[----:B------:R-:W-:Y:S03]  /*5390*/  @!P0 PRMT R24, R72, 0x5410, R24 ;  /* 0x0000541048188816 */ /* 0x000fe60000000018 */
[C---:B------:R-:W-:Y:S01]  /*53a0*/  @!P0 IMAD.U32 R4, R9.reuse, 0x10000, RZ ;  /* 0x0001000009048824 */ /* 0x040fe200078e00ff */
[----:B------:R-:W-:Y:S02]  /*53b0*/  @!P0 LOP3.LUT R9, R9, 0xffff0000, RZ, 0xc0, !PT ;  /* 0xffff000009098812 */ /* 0x000fe400078ec0ff */
[C---:B------:R-:W-:Y:S02]  /*53c0*/  @!P0 SHF.L.U32 R32, R24.reuse, 0x10, RZ ;  /* 0x0000001018208819 */ /* 0x040fe400000006ff */
[----:B------:R-:W-:Y:S01]  /*53d0*/  @!P0 LOP3.LUT R34, R24, 0xffff0000, RZ, 0xc0, !PT ;  /* 0xffff000018228812 */ /* 0x000fe200078ec0ff */
[----:B--2---:R-:W-:Y:S01]  /*53e0*/  @!P0 IMAD.U32 R3, R12, 0x10000, RZ ;  /* 0x000100000c038824 */ /* 0x004fe200078e00ff */
[----:B------:R-:W-:Y:S03]  /*53f0*/  @!P0 SHF.L.U32 R5, R13, 0x10, RZ ;  /* 0x000000100d058819 */ /* 0x000fe600000006ff */
        /* <DEDUP_REMOVED lines=10> */
[----:B------:R-:W-:Y:S01]  /*54a0*/  @!P0 LOP3.LUT R6, R13, 0xffff0000, RZ, 0xc0, !PT ;  /* 0xffff00000d068812 */ /* 0x000fe200078ec0ff */
[C---:B------:R-:W-:Y:S02]  /*54b0*/  @!P0 FMUL.FTZ R11, R4.reuse, R18 ;  /* 0x00000012040b8220 */ /* 0x040fe40000410000 */
[-C--:B------:R-:W-:Y:S02]  /*54c0*/  @!P0 FMUL.FTZ R4, R4, R9.reuse ;  /* 0x0000000904048220 */ /* 0x080fe40000410000 */
[C---:B------:R-:W-:Y:S02]  /*54d0*/  @!P0 FMUL.FTZ R10, R6.reuse, R22 ;  /* 0x00000016060a8220 */ /* 0x040fe40000410000 */
[----:B------:R-:W-:Y:S01]  /*54e0*/  @!P0 FFMA.FTZ R54, R19, R9, -R11 ;  /* 0x0000000913368223 */ /* 0x000fe2000001080b */
[----:B------:R-:W-:Y:S01]  /*54f0*/  @!P0 LOP3.LUT R11, R15, 0xffff0000, RZ, 0xc0, !PT ;  /* 0xffff00000f0b8812 */ /* 0x000fe200078ec0ff */
[-C--:B------:R-:W-:Y:S02]  /*5500*/  @!P0 FFMA.FTZ R55, R23, R8.reuse, -R10 ;  /* 0x0000000817378223 */ /* 0x080fe4000001080a */
[----:B------:R-:W-:Y:S02]  /*5510*/  @!P0 IMAD.U32 R10, R15, 0x10000, RZ ;  /* 0x000100000f0a8824 */ /* 0x000fe400078e00ff */
[----:B------:R-:W-:Y:S01]  /*5520*/  @!P0 FMUL.FTZ R6, R6, R8 ;  /* 0x0000000806068220 */ /* 0x000fe20000410000 */
[C---:B------:R-:W-:Y:S01]  /*5530*/  @!P0 LOP3.LUT R8, R16.reuse, 0xffff0000, RZ, 0xc0, !PT ;  /* 0xffff000010088812 */ /* 0x040fe200078ec0ff */
[----:B------:R-:W-:Y:S02]  /*5540*/  @!P0 IMAD.U32 R9, R16, 0x10000, RZ ;  /* 0x0001000010098824 */ /* 0x000fe400078e00ff */
[C---:B------:R-:W-:Y:S02]  /*5550*/  @!P0 FMUL.FTZ R16, R10.reuse, R32 ;  /* 0x000000200a108220 */ /* 0x040fe40000410000 */
[----:B------:R-:W-:Y:S02]  /*5560*/  @!P0 FMUL.FTZ R24, R11, R34 ;  /* 0x000000220b188220 */ /* 0x000fe40000410000 */
[-C--:B------:R-:W-:Y:S02]  /*5570*/  @!P0 FMUL.FTZ R10, R10, R9.reuse ;  /* 0x000000090a0a8220 */ /* 0x080fe40000410000 */
[----:B------:R-:W-:Y:S01]  /*5580*/  @!P0 FFMA.FTZ R53, R33, R9, -R16 ;  /* 0x0000000921358223 */ /* 0x000fe20000010810 */
[----:B------:R-:W-:Y:S01]  /*5590*/  @!P0 LOP3.LUT R9, R14, 0xffff0000, RZ, 0xc0, !PT ;  /* 0xffff00000e098812 */ /* 0x000fe200078ec0ff */
[-C--:B------:R-:W-:Y:S01]  /*55a0*/  @!P0 FFMA.FTZ R52, R44, R8.reuse, -R24 ;  /* 0x000000082c348223 */ /* 0x080fe20000010818 */
[C---:B------:R-:W-:Y:S01]  /*55b0*/  @!P0 SHF.L.U32 R24, R26.reuse, 0x10, RZ ;  /* 0x000000101a188819 */ /* 0x040fe200000006ff */
[----:B------:R-:W-:Y:S01]  /*55c0*/  @!P0 FMUL.FTZ R11, R11, R8 ;  /* 0x000000080b0b8220 */ /* 0x000fe20000410000 */
[----:B------:R-:W-:Y:S01]  /*55d0*/  @!P0 LOP3.LUT R26, R26, 0xffff0000, RZ, 0xc0, !PT ;  /* 0xffff00001a1a8812 */ /* 0x000fe200078ec0ff */
[----:B------:R-:W-:Y:S02]  /*55e0*/  @!P0 IMAD.U32 R8, R14, 0x10000, RZ ;  /* 0x000100000e088824 */ /* 0x000fe400078e00ff */
[C---:B------:R-:W-:Y:S01]  /*55f0*/  @!P0 IMAD.U32 R16, R17.reuse, 0x10000, RZ ;  /* 0x0001000011108824 */ /* 0x040fe200078e00ff */
[----:B------:R-:W-:Y:S01]  /*5600*/  @!P0 LOP3.LUT R17, R17, 0xffff0000, RZ, 0xc0, !PT ;  /* 0xffff000011118812 */ /* 0x000fe200078ec0ff */
[----:B------:R-:W-:Y:S02]  /*5610*/  @!P0 FMUL.FTZ R46, R8, R24 ;  /* 0x00000018082e8220 */ /* 0x000fe40000410000 */
[----:B------:R-:W-:Y:S02]  /*5620*/  @!P0 FMUL.FTZ R47, R9, R26 ;  /* 0x0000001a092f8220 */ /* 0x000fe40000410000 */
[----:B------:R-:W-:Y:S01]  /*5630*/  @!P0 FFMA.FTZ R4, R18, R19, R4 ;  /* 0x0000001312048223 */ /* 0x000fe20000010004 */
[----:B------:R-:W-:Y:S01]  /*5640*/  @!P0 F2FP.BF16.PACK_AB R18, R54, R57 ;  /* 0x000000393612823e */ /* 0x000fe200000010ff */
[----:B------:R-:W-:Y:S01]  /*5650*/  @!P0 FMUL.FTZ R8, R8, R16 ;  /* 0x0000001008088220 */ /* 0x000fe20000410000 */
[----:B------:R-:W-:Y:S01]  /*5660*/  @!P0 F2FP.BF16.PACK_AB R19, R55, R56 ;  /* 0x000000383713823e */ /* 0x000fe200000010ff */
[----:B------:R-:W-:Y:S01]  /*5670*/  @!P0 FFMA.FTZ R46, R25, R16, -R46 ;  /* 0x00000010192e8223 */ /* 0x000fe2000001082e */
[----:B------:R-:W-:Y:S01]  /*5680*/  @!P0 F2FP.BF16.PACK_AB R3, R4, R3 ;  /* 0x000000030403823e */ /* 0x000fe200000010ff */
[----:B------:R-:W-:Y:S01]  /*5690*/  @!P0 FFMA.FTZ R47, R31, R17, -R47 ;  /* 0x000000111f2f8223 */ /* 0x000fe2000001082f */
[----:B------:R-:W-:Y:S01]  /*56a0*/  @!P0 MOV R49, R19 ;  /* 0x0000001300318202 */ /* 0x000fe20000000f00 */
[----:B------:R-:W-:Y:S02]  /*56b0*/  @!P0 FFMA.FTZ R5, R20, R21, R5 ;  /* 0x0000001514058223 */ /* 0x000fe40000010005 */
[----:B------:R-:W-:Y:S01]  /*56c0*/  @!P0 FMUL.FTZ R9, R9, R17 ;  /* 0x0000001109098220 */ /* 0x000fe20000410000 */
[----:B------:R-:W-:Y:S01]  /*56d0*/  @!P0 F2FP.BF16.PACK_AB R17, R52, R53 ;  /* 0x000000353411823e */ /* 0x000fe200000010ff */
[----:B------:R-:W-:Y:S01]  /*56e0*/  @!P0 FFMA.FTZ R6, R22, R23, R6 ;  /* 0x0000001716068223 */ /* 0x000fe20000010006 */
[----:B------:R-:W-:Y:S01]  /*56f0*/  @!P0 F2FP.BF16.PACK_AB R16, R47, R46 ;  /* 0x0000002e2f10823e */ /* 0x000fe200000010ff */
[----:B------:R-:W-:Y:S02]  /*5700*/  @!P0 FFMA.FTZ R8, R24, R25, R8 ;  /* 0x0000001918088223 */ /* 0x000fe40000010008 */
[----:B------:R-:W-:Y:S01]  /*5710*/  @!P0 FFMA.FTZ R9, R26, R31, R9 ;  /* 0x0000001f1a098223 */ /* 0x000fe20000010009 */
[----:B------:R-:W-:Y:S01]  /*5720*/  @!P0 F2FP.BF16.PACK_AB R5, R6, R5 ;  /* 0x000000050605823e */ /* 0x000fe200000010ff */
[----:B------:R-:W-:Y:S02]  /*5730*/  @!P0 FFMA.FTZ R10, R32, R33, R10 ;  /* 0x00000021200a8223 */ /* 0x000fe4000001000a */
[----:B------:R-:W-:Y:S01]  /*5740*/  @!P0 FFMA.FTZ R11, R34, R44, R11 ;  /* 0x0000002c220b8223 */ /* 0x000fe2000001000b */
[----:B------:R-:W-:Y:S01]  /*5750*/  @!P0 F2FP.BF16.PACK_AB R8, R9, R8 ;  /* 0x000000080908823e */ /* 0x000fe200000010ff */
[----:B------:R-:W-:Y:S01]  /*5760*/  @!P0 IMAD.MOV.U32 R48, RZ, RZ, R18 ;  /* 0x000000ffff308224 */ /* 0x000fe200078e0012 */
[----:B------:R-:W-:Y:S01]  /*5770*/  @!P0 MOV R13, R5 ;  /* 0x00000005000d8202 */ /* 0x000fe20000000f00 */
[----:B------:R-:W-:Y:S01]  /*5780*/  @!P0 IMAD.MOV.U32 R50, RZ, RZ, R16 ;  /* 0x000000ffff328224 */ /* 0x000fe200078e0010 */
[----:B------:R-:W-:Y:S01]  /*5790*/  @!P0 F2FP.BF16.PACK_AB R10, R11, R10 ;  /* 0x0000000a0b0a823e */ /* 0x000fe200000010ff */
        /* <DEDUP_REMOVED lines=12> */
.L_x_408:
[----:B------:R1:W2:Y:S01]  /*5860*/  SHFL.IDX PT, R5, R26, RZ, 0x1e1f ;  /* 0x001e1fff1a057589 */ /* 0x0002a200000e0000 */
[----:B------:R-:W-:Y:S03]  /*5870*/  IMAD R3, R43, -0x30, R2 ;  /* 0xffffffd02b037824 */ /* 0x000fe600078e0202 */
[----:B------:R1:W3:Y:S02]  /*5880*/  SHFL.IDX PT, R4, R31, RZ, 0x1e1f ;  /* 0x001e1fff1f047589 */ /* 0x0002e400000e0000 */
[----:B------:R-:W-:Y:S04]  /*5890*/  IMNMX R92, R3, 0x30, PT ;  /* 0x00000030035c7817 */ /* 0x000fe80003800200 */
[----:B------:R-:W-:Y:S11]  /*58a0*/  ISETP.GT.AND P0, PT, R92, R35, PT ;  /* 0x000000235c00720c */ /* 0x000ff60003f04270 */
[----:B------:R-:W-:Y:S02]  /*58b0*/  @!UPT UIADD3 URZ, URZ, URZ, URZ ;  /* 0x0000003f3f3ff290 */ /* 0x000fe4000fffe03f */
[----:B------:R-:W-:-:S05]  /*58c0*/  @!P0 BRA `(.L_x_412) ;  /* 0x000001f000008947 */ /* 0x000fca0003800000 */
[----:B------:R-:W-:Y:S02]  /*58d0*/  ISETP.GE.AND P4, PT, R28, c[0x0][0x1d4], PT ;  /* 0x000075001c007a0c */ /* 0x000fe40003f86270 */
[----:B------:R-:W-:Y:S11]  /*58e0*/  ISETP.GE.AND P6, PT, R30, c[0x0][0x1d4], PT ;  /* 0x000075001e007a0c */ /* 0x000ff60003fc6270 */
[----:B------:R-:W4:Y:S01]  /*58f0*/  @!P4 LDS.128 R16, [R90+0x2400] ;  /* 0x002400005a10c984 */ /* 0x000f220000000c00 */
[CC--:B---3--:R-:W-:Y:S04]  /*5900*/  @!P4 LEA R10, P0, R28.reuse, R4.reuse, 0x1 ;  /* 0x000000041c0ac211 */ /* 0x0c8fe800078008ff */
[-C--:B--2---:R-:W-:Y:S02]  /*5910*/  @!P4 LEA.HI.X R11, R28, R5.reuse, R29, 0x1, P0 ;  /* 0x000000051c0bc211 */ /* 0x084fe400000f0c1d */
[----:B------:R-:W-:Y:S11]  /*5920*/  ISETP.GE.AND P0, PT, R27, c[0x0][0x1d4], PT ;  /* 0x000075001b007a0c */ /* 0x000ff60003f06270 */
[----:B------:R-:W-:Y:S02]  /*5930*/  @!UPT UIADD3 URZ, URZ, URZ, URZ ;  /* 0x0000003f3f3ff290 */ /* 0x000fe4000fffe03f */
[CC--:B------:R-:W-:Y:S04]  /*5940*/  @!P0 LEA R8, P5, R96.reuse, R4.reuse, 0x1 ;  /* 0x0000000460088211 */ /* 0x0c0fe800078a08ff */
[-C--:B------:R-:W-:Y:S02]  /*5950*/  @!P0 LEA.HI.X R9, R96, R5.reuse, R109, 0x1, P5 ;  /* 0x0000000560098211 */ /* 0x080fe400028f0c6d */
[CC--:B------:R-:W-:Y:S04]  /*5960*/  @!P6 LEA R12, P5, R95.reuse, R4.reuse, 0x1 ;  /* 0x000000045f0ce211 */ /* 0x0c0fe800078a08ff */
[-C--:B------:R-:W-:Y:S02]  /*5970*/  @!P6 LEA.HI.X R13, R95, R5.reuse, R108, 0x1, P5 ;  /* 0x000000055f0de211 */ /* 0x080fe400028f0c6c */
[----:B------:R-:W-:Y:S01]  /*5980*/  ISETP.GE.AND P5, PT, R103, c[0x0][0x1d4], PT ;  /* 0x0000750067007a0c */ /* 0x000fe20003fa6270 */
[----:B----4-:R2:W-:Y:S04]  /*5990*/  @!P4 ST.E.128 [R10.64], R16 ;  /* 0x000000100a00c985 */ /* 0x0105e8000c101d0c */
[----:B------:R-:W3:Y:S08]  /*59a0*/  @!P0 LDS.128 R16, [R91+0x2400] ;  /* 0x002400005b108984 */ /* 0x000ef00000000c00 */
[CC--:B--2---:R-:W-:Y:S04]  /*59b0*/  @!P5 LEA R10, P4, R99.reuse, R4.reuse, 0x1 ;  /* 0x00000004630ad211 */ /* 0x0c4fe800078808ff */
[-C--:B------:R-:W-:Y:S02]  /*59c0*/  @!P5 LEA.HI.X R11, R99, R5.reuse, R112, 0x1, P4 ;  /* 0x00000005630bd211 */ /* 0x080fe400020f0c70 */
[----:B------:R-:W-:Y:S01]  /*59d0*/  ISETP.GE.AND P4, PT, R102, c[0x0][0x1d4], PT ;  /* 0x0000750066007a0c */ /* 0x000fe20003f86270 */
[----:B---3--:R2:W-:Y:S04]  /*59e0*/  @!P0 ST.E.128 [R8.64], R16 ;  /* 0x0000001008008985 */ /* 0x0085e8000c101d0c */
[----:B------:R-:W3:Y:S08]  /*59f0*/  @!P6 LDS.128 R16, [R90+0x3000] ;  /* 0x003000005a10e984 */ /* 0x000ef00000000c00 */
[CC--:B--2---:R-:W-:Y:S04]  /*5a00*/  @!P4 LEA R8, P0, R98.reuse, R4.reuse, 0x1 ;  /* 0x000000046208c211 */ /* 0x0c4fe800078008ff */
[-C--:B------:R-:W-:Y:S02]  /*5a10*/  @!P4 LEA.HI.X R9, R98, R5.reuse, R111, 0x1, P0 ;  /* 0x000000056209c211 */ /* 0x080fe400000f0c6f */
[----:B------:R-:W-:Y:S01]  /*5a20*/  ISETP.GE.AND P0, PT, R101, c[0x0][0x1d4], PT ;  /* 0x0000750065007a0c */ /* 0x000fe20003f06270 */
[----:B---3--:R-:W-:Y:S04]  /*5a30*/  @!P6 ST.E.128 [R12.64], R16 ;  /* 0x000000100c00e985 */ /* 0x008fe8000c101d0c */
[----:B------:R-:W2:Y:S08]  /*5a40*/  @!P5 LDS.128 R12, [R91+0x3000] ;  /* 0x003000005b0cd984 */ /* 0x000eb00000000c00 */
[C---:B------:R-:W-:Y:S04]  /*5a50*/  @!P0 LEA R4, P6, R97.reuse, R4, 0x1 ;  /* 0x0000000461048211 */ /* 0x040fe800078c08ff */
[----:B------:R-:W-:Y:S01]  /*5a60*/  @!P0 LEA.HI.X R5, R97, R5, R110, 0x1, P6 ;  /* 0x0000000561058211 */ /* 0x000fe200030f0c6e */
[----:B--2---:R-:W-:Y:S04]  /*5a70*/  @!P5 ST.E.128 [R10.64], R12 ;  /* 0x0000000c0a00d985 */ /* 0x004fe8000c101d0c */
[----:B------:R-:W2:Y:S04]  /*5a80*/  @!P4 LDS.128 R12, [R90+0x3c00] ;  /* 0x003c00005a0cc984 */ /* 0x000ea80000000c00 */
[----:B--2---:R-:W-:Y:S04]  /*5a90*/  @!P4 ST.E.128 [R8.64], R12 ;  /* 0x0000000c0800c985 */ /* 0x004fe8000c101d0c */
[----:B------:R-:W2:Y:S04]  /*5aa0*/  @!P0 LDS.128 R8, [R91+0x3c00] ;  /* 0x003c00005b088984 */ /* 0x000ea80000000c00 */
[----:B--2---:R2:W-:Y:S02]  /*5ab0*/  @!P0 ST.E.128 [R4.64], R8 ;  /* 0x0000000804008985 */ /* 0x0045e4000c101d0c */
.L_x_412:
[----:B------:R-:W-:Y:S05]  /*5ac0*/  BSYNC B1 ;  /* 0x0000000000017941 */ /* 0x000fea0003800000 */
.L_x_407:
[----:B------:R-:W-:Y:S01]  /*5ad0*/  IMAD.IADD R3, R92, 0x1, -R119 ;  /* 0x000000015c037824 */ /* 0x000fe200078e0a77 */
[----:B------:R-:W-:Y:S01]  /*5ae0*/  ISETP.NE.AND P6, PT, R117, RZ, PT ;  /* 0x000000ff7500720c */ /* 0x000fe20003fc5270 */
[----:B-12--5:R-:W-:Y:S01]  /*5af0*/  IMAD.WIDE R8, R43, 0x30, R120 ;  /* 0x000000302b087825 */ /* 0x026fe200078e0278 */
[----:B------:R-:W-:Y:S01]  /*5b00*/  P2R R13, PR, RZ, 0x2 ;  /* 0x00000002ff0d7803 */ /* 0x000fe20000000000 */
[----:B------:R-:W-:Y:S01]  /*5b10*/  BSSY B0, `(.L_x_429) ;  /* 0x0000058000007945 */ /* 0x000fe20003800000 */
[----:B------:R-:W-:Y:S01]  /*5b20*/  ISETP.GE.AND P0, PT, R3, 0x21, PT ;  /* 0x000000210300780c */ /* 0x000fe20003f06270 */
[----:B------:R-:W-:Y:S01]  /*5b30*/  IMAD R6, R105, c[0x0][0x218], RZ ;  /* 0x0000860069067a24 */ /* 0x000fe200078e02ff */
[----:B------:R-:W-:Y:S03]  /*5b40*/  ISETP.NE.AND P1, PT, R100, RZ, PT ;  /* 0x000000ff6400720c */ /* 0x000fe60003f25270 */
[----:B------:R-:W-:Y:S08]  /*5b50*/  IMAD R6, R93, c[0x0][0x21c], R6 ;  /* 0x000087005d067a24 */ /* 0x000ff000078e0206 */
[C---:B------:R-:W-:Y:S01]  /*5b60*/  @P0 IADD3 R12, P4, R8.reuse, 0x20, RZ ;  /* 0x00000020080c0810 */ /* 0x040fe20007f9e0ff */
[----:B------:R-:W-:Y:S04]  /*5b70*/  @P0 IMAD.MOV.U32 R11, RZ, RZ, R116 ;  /* 0x000000ffff0b0224 */ /* 0x000fe800078e0074 */
[----:B------:R-:W-:Y:S01]  /*5b80*/  @P0 IMAD.X R10, RZ, RZ, R9, P4 ;  /* 0x000000ffff0a0224 */ /* 0x000fe200020e0609 */
[----:B------:R-:W-:Y:S11]  /*5b90*/  ISETP.GE.AND P4, PT, R3, 0x1, PT ;  /* 0x000000010300780c */ /* 0x000ff60003f86270 */
[----:B------:R-:W-:Y:S02]  /*5ba0*/  @!UPT UIADD3 URZ, URZ, URZ, URZ ;  /* 0x0000003f3f3ff290 */ /* 0x000fe4000fffe03f */
[----:B------:R-:W-:Y:S01]  /*5bb0*/  @P4 MOV R5, R116 ;  /* 0x0000007400054202 */ /* 0x000fe20000000f00 */
[----:B------:R-:W-:Y:S02]  /*5bc0*/  @P4 IMAD R3, R9, c[0x0][0x258], RZ ;  /* 0x0000960009034a24 */ /* 0x000fe400078e02ff */
[----:B---3--:R-:W-:Y:S04]  /*5bd0*/  @P4 IMAD.MOV.U32 R4, RZ, RZ, R114 ;  /* 0x000000ffff044224 */ /* 0x008fe800078e0072 */
[C---:B------:R-:W-:Y:S04]  /*5be0*/  @P4 IMAD.WIDE.U32 R4, R8.reuse, c[0x0][0x258], R4 ;  /* 0x0000960008044a25 */ /* 0x040fe800078e0004 */
[----:B------:R-:W-:Y:S04]  /*5bf0*/  @P4 IMAD R8, R8, c[0x0][0x25c], R3 ;  /* 0x0000970008084a24 */ /* 0x000fe800078e0203 */
[----:B------:R-:W-:Y:S01]  /*5c00*/  @P4 IMAD.IADD R3, R5, 0x1, R8 ;  /* 0x0000000105034824 */ /* 0x000fe200078e0208 */
[C---:B------:R-:W-:Y:S04]  /*5c10*/  @P4 LEA R8, P5, R4.reuse, c[0x0][0x250], 0x1 ;  /* 0x0000940004084a11 */ /* 0x040fe800078a08ff */
[----:B------:R-:W-:Y:S01]  /*5c20*/  @P4 LEA.HI.X R9, R4, c[0x0][0x254], R3, 0x1, P5 ;  /* 0x0000950004094a11 */ /* 0x000fe200028f0c03 */
[----:B------:R-:W-:Y:S02]  /*5c30*/  IMAD R3, R104, c[0x0][0x208], RZ ;  /* 0x0000820068037a24 */ /* 0x000fe400078e02ff */
[C---:B------:R-:W-:Y:S02]  /*5c40*/  IMAD.WIDE.U32 R4, R94.reuse, c[0x0][0x208], RZ ;  /* 0x000082005e047a25 */ /* 0x040fe400078e00ff */
[----:B------:R-:W-:Y:S01]  /*5c50*/  @!PT LDS RZ, [RZ] ;  /* 0x00000000fffff984 */ /* 0x000fe20000000800 */
[----:B------:R-:W-:Y:S01]  /*5c60*/  @!PT LDS RZ, [RZ] ;  /* 0x00000000fffff984 */ /* 0x000fe20000000800 */
[----:B------:R-:W-:Y:S01]  /*5c70*/  @!PT LDS RZ, [RZ] ;  /* 0x00000000fffff984 */ /* 0x000fe20000000800 */
[----:B------:R1:W-:Y:S01]  /*5c80*/  @P4 LDGSTS.E.BYPASS.LTC128B.128 [R89+0x1880], [R8.64], !P1 ;  /* 0x0188000008594fae */ /* 0x0003e2000c901d4c */
[----:B------:R-:W-:Y:S01]  /*5c90*/  ISETP.NE.AND P1, PT, R13, RZ, PT ;  /* 0x000000ff0d00720c */ /* 0x000fe20003f25270 */
[----:B------:R-:W-:Y:S04]  /*5ca0*/  IMAD R3, R94, c[0x0][0x20c], R3 ;  /* 0x000083005e037a24 */ /* 0x000fe800078e0203 */
[----:B------:R-:W-:Y:S04]  /*5cb0*/  IMAD.IADD R5, R5, 0x1, R3 ;  /* 0x0000000105057824 */ /* 0x000fe800078e0203 */
[----:B------:R-:W-:Y:S05]  /*5cc0*/  IMAD.WIDE.U32 R4, R93, c[0x0][0x218], R4 ;  /* 0x000086005d047a25 */ /* 0x000fea00078e0004 */
[----:B------:R-:W-:Y:S01]  /*5cd0*/  IADD3 R3, P5, R162, R4, RZ ;  /* 0x00000004a2037210 */ /* 0x000fe20007fbe0ff */
[----:B------:R-:W-:Y:S01]  /*5ce0*/  @P0 IMAD R4, R10, c[0x0][0x258], RZ ;  /* 0x000096000a040a24 */ /* 0x000fe200078e02ff */
[----:B------:R-:W-:Y:S02]  /*5cf0*/  @P0 MOV R10, R114 ;  /* 0x00000072000a0202 */ /* 0x000fe40000000f00 */
[----:B------:R-:W-:Y:S01]  /*5d00*/  IADD3.X R6, R151, R5, R6, P5, !PT ;  /* 0x0000000597067210 */ /* 0x000fe20002ffe406 */
[C---:B------:R-:W-:Y:S02]  /*5d10*/  @P0 IMAD R4, R12.reuse, c[0x0][0x25c], R4 ;  /* 0x000097000c040a24 */ /* 0x040fe400078e0204 */
[----:B------:R-:W-:Y:S05]  /*5d20*/  @P0 IMAD.WIDE.U32 R10, R12, c[0x0][0x258], R10 ;  /* 0x000096000c0a0a25 */ /* 0x000fea00078e000a */
[----:B------:R-:W-:Y:S02]  /*5d30*/  @P0 IADD3 R5, R11, R4, RZ ;  /* 0x000000040b050210 */ /* 0x000fe40007ffe0ff */
[C---:B------:R-:W-:Y:S04]  /*5d40*/  @P0 LEA R4, P5, R10.reuse, c[0x0][0x250], 0x1 ;  /* 0x000094000a040a11 */ /* 0x040fe800078a08ff */
[----:B------:R-:W-:Y:S02]  /*5d50*/  @P0 LEA.HI.X R5, R10, c[0x0][0x254], R5, 0x1, P5 ;  /* 0x000095000a050a11 */ /* 0x000fe400028f0c05 */
[C---:B------:R-:W-:Y:S04]  /*5d60*/  LEA R10, P5, R3.reuse, c[0x0][0x1f8], 0x1 ;  /* 0x00007e00030a7a11 */ /* 0x040fe800078a08ff */
[----:B------:R-:W-:Y:S02]  /*5d70*/  LEA.HI.X R6, R3, c[0x0][0x1fc], R6, 0x1, P5 ;  /* 0x00007f0003067a11 */ /* 0x000fe400028f0c06 */
[----:B------:R1:W2:Y:S01]  /*5d80*/  SHFL.IDX PT, R3, R10, RZ, 0x1e1f ;  /* 0x001e1fff0a037589 */ /* 0x0002a200000e0000 */
[----:B------:R-:W-:Y:S11]  /*5d90*/  ISETP.NE.AND P5, PT, R118, RZ, PT ;  /* 0x000000ff7600720c */ /* 0x000ff60003fa5270 */
[----:B------:R-:W-:Y:S02]  /*5da0*/  @!UPT UIADD3 URZ, URZ, URZ, URZ ;  /* 0x0000003f3f3ff290 */ /* 0x000fe4000fffe03f */
[----:B------:R1:W-:Y:S04]  /*5db0*/  @P4 LDGSTS.E.BYPASS.LTC128B.128 [R89+0x2480], [R8.64+0x40], !P5 ;  /* 0x0248004008594fae */ /* 0x0003e8000e901d4c */
[----:B------:R1:W-:Y:S01]  /*5dc0*/  @P4 LDGSTS.E.BYPASS.LTC128B.128 [R89+0x3080], [R8.64+0x80], !P6 ;  /* 0x0308008008594fae */ /* 0x0003e2000f101d4c */
[----:B------:R-:W-:Y:S11]  /*5dd0*/  ISETP.NE.AND P4, PT, R100, RZ, PT ;  /* 0x000000ff6400720c */ /* 0x000ff60003f85270 */
[----:B------:R-:W-:Y:S02]  /*5de0*/  @!UPT UIADD3 URZ, URZ, URZ, URZ ;  /* 0x0000003f3f3ff290 */ /* 0x000fe4000fffe03f */
        /* <DEDUP_REMOVED lines=10> */
[----:B------:R-:W-:Y:S11]  /*5e90*/  ISETP.GE.AND P6, PT, R30, c[0x0][0x1d4], PT ;  /* 0x000075001e007a0c */ /* 0x000ff60003fc6270 */
[----:B------:R-:W2:Y:S01]  /*5ea0*/  @!P4 LDS.128 R16, [R90] ;  /* 0x000000005a10c984 */ /* 0x000ea20000000c00 */
[CC--:B-1----:R-:W-:Y:S04]  /*5eb0*/  @!P4 LEA R10, P0, R28.reuse, R3.reuse, 0x1 ;  /* 0x000000031c0ac211 */ /* 0x0c2fe800078008ff */
[-C--:B---3--:R-:W-:Y:S02]  /*5ec0*/  @!P4 LEA.HI.X R11, R28, R4.reuse, R29, 0x1, P0 ;  /* 0x000000041c0bc211 */ /* 0x088fe400000f0c1d */
[----:B------:R-:W-:Y:S11]  /*5ed0*/  ISETP.GE.AND P0, PT, R27, c[0x0][0x1d4], PT ;  /* 0x000075001b007a0c */ /* 0x000ff60003f06270 */
[----:B------:R-:W-:Y:S02]  /*5ee0*/  @!UPT UIADD3 URZ, URZ, URZ, URZ ;  /* 0x0000003f3f3ff290 */ /* 0x000fe4000fffe03f */
[CC--:B------:R-:W-:Y:S04]  /*5ef0*/  @!P0 LEA R8, P5, R96.reuse, R3.reuse, 0x1 ;  /* 0x0000000360088211 */ /* 0x0c0fe800078a08ff */
[-C--:B------:R-:W-:Y:S02]  /*5f00*/  @!P0 LEA.HI.X R9, R96, R4.reuse, R109, 0x1, P5 ;  /* 0x0000000460098211 */ /* 0x080fe400028f0c6d */
[CC--:B------:R-:W-:Y:S04]  /*5f10*/  @!P6 LEA R14, P5, R95.reuse, R3.reuse, 0x1 ;  /* 0x000000035f0ee211 */ /* 0x0c0fe800078a08ff */
[-C--:B------:R-:W-:Y:S02]  /*5f20*/  @!P6 LEA.HI.X R15, R95, R4.reuse, R108, 0x1, P5 ;  /* 0x000000045f0fe211 */ /* 0x080fe400028f0c6c */
[----:B------:R-:W-:Y:S01]  /*5f30*/  ISETP.GE.AND P5, PT, R103, c[0x0][0x1d4], PT ;  /* 0x0000750067007a0c */ /* 0x000fe20003fa6270 */
[----:B--2---:R-:W-:Y:S04]  /*5f40*/  @!P4 ST.E.128 [R10.64], R16 ;  /* 0x000000100a00c985 */ /* 0x004fe8000c101d0c */
[----:B------:R-:W1:Y:S08]  /*5f50*/  @!P0 LDS.128 R16, [R91] ;  /* 0x000000005b108984 */ /* 0x000e700000000c00 */
[CC--:B------:R-:W-:Y:S04]  /*5f60*/  @!P5 LEA R12, P4, R99.reuse, R3.reuse, 0x1 ;  /* 0x00000003630cd211 */ /* 0x0c0fe800078808ff */
[-C--:B------:R-:W-:Y:S02]  /*5f70*/  @!P5 LEA.HI.X R13, R99, R4.reuse, R112, 0x1, P4 ;  /* 0x00000004630dd211 */ /* 0x080fe400020f0c70 */
[----:B------:R-:W-:Y:S01]  /*5f80*/  ISETP.GE.AND P4, PT, R102, c[0x0][0x1d4], PT ;  /* 0x0000750066007a0c */ /* 0x000fe20003f86270 */
[----:B-1----:R-:W-:Y:S11]  /*5f90*/  @!P0 ST.E.128 [R8.64], R16 ;  /* 0x0000001008008985 */ /* 0x002ff6000c101d0c */
[----:B------:R-:W-:Y:S01]  /*5fa0*/  @!UPT UIADD3 URZ, URZ, URZ, URZ ;  /* 0x0000003f3f3ff290 */ /* 0x000fe2000fffe03f */
[CC--:B------:R-:W-:Y:S01]  /*5fb0*/  @!P4 LEA R10, P0, R98.reuse, R3.reuse, 0x1 ;  /* 0x00000003620ac211 */ /* 0x0c0fe200078008ff */
[----:B------:R-:W1:Y:S03]  /*5fc0*/  @!P6 LDS.128 R16, [R90+0xc00] ;  /* 0x000c00005a10e984 */ /* 0x000e660000000c00 */
[-C--:B------:R-:W-:Y:S02]  /*5fd0*/  @!P4 LEA.HI.X R11, R98, R4.reuse, R111, 0x1, P0 ;  /* 0x00000004620bc211 */ /* 0x080fe400000f0c6f */
[----:B------:R-:W-:Y:S01]  /*5fe0*/  ISETP.GE.AND P0, PT, R101, c[0x0][0x1d4], PT ;  /* 0x0000750065007a0c */ /* 0x000fe20003f06270 */
[----:B-1----:R-:W-:Y:S11]  /*5ff0*/  @!P6 ST.E.128 [R14.64], R16 ;  /* 0x000000100e00e985 */ /* 0x002ff6000c101d0c */
[----:B------:R-:W-:Y:S01]  /*6000*/  @!UPT UIADD3 URZ, URZ, URZ, URZ ;  /* 0x0000003f3f3ff290 */ /* 0x000fe2000fffe03f */
[C---:B------:R-:W-:Y:S01]  /*6010*/  @!P0 LEA R8, P6, R97.reuse, R3, 0x1 ;  /* 0x0000000361088211 */ /* 0x040fe200078c08ff */
[----:B------:R-:W1:Y:S03]  /*6020*/  @!P5 LDS.128 R16, [R91+0xc00] ;  /* 0x000c00005b10d984 */ /* 0x000e660000000c00 */
[----:B------:R-:W-:Y:S01]  /*6030*/  @!P0 LEA.HI.X R9, R97, R4, R110, 0x1, P6 ;  /* 0x0000000461098211 */ /* 0x000fe200030f0c6e */
[----:B-1----:R-:W-:Y:S04]  /*6040*/  @!P5 ST.E.128 [R12.64], R16 ;  /* 0x000000100c00d985 */ /* 0x002fe8000c101d0c */
[----:B------:R-:W1:Y:S04]  /*6050*/  @!P4 LDS.128 R12, [R90+0x1800] ;  /* 0x001800005a0cc984 */ /* 0x000e680000000c00 */
[----:B-1----:R-:W-:Y:S04]  /*6060*/  @!P4 ST.E.128 [R10.64], R12 ;  /* 0x0000000c0a00c985 */ /* 0x002fe8000c101d0c */
[----:B------:R-:W1:Y:S04]  /*6070*/  @!P0 LDS.128 R12, [R91+0x1800] ;  /* 0x001800005b0c8984 */ /* 0x000e680000000c00 */
[----:B-1----:R1:W-:Y:S02]  /*6080*/  @!P0 ST.E.128 [R8.64], R12 ;  /* 0x0000000c08008985 */ /* 0x0023e4000c101d0c */
.L_x_430:
[----:B--2---:R-:W-:Y:S05]  /*6090*/  BSYNC B0 ;  /* 0x0000000000007941 */ /* 0x004fea0003800000 */
.L_x_429:
[----:B------:R-:W-:Y:S11]  /*60a0*/  ISETP.GT.AND P5, PT, R43, R150, PT ;  /* 0x000000962b00720c */ /* 0x000ff60003fa4270 */
[----:B------:R-:W-:Y:S02]  /*60b0*/  @!UPT UIADD3 URZ, URZ, URZ, URZ ;  /* 0x0000003f3f3ff290 */ /* 0x000fe4000fffe03f */
[----:B------:R-:W-:-:S05]  /*60c0*/  @!P5 BRA `(.L_x_431) ;  /* 0x000002300000d947 */ /* 0x000fca0003800000 */
[----:B------:R-:W-:Y:S01]  /*60d0*/  IADD3 R3, R43, -0x1, RZ ;  /* 0xffffffff2b037810 */ /* 0x000fe20007ffe0ff */
[----:B---3--:R-:W-:Y:S01]  /*60e0*/  IMAD.MOV.U32 R4, RZ, RZ, R126 ;  /* 0x000000ffff047224 */ /* 0x008fe200078e007e */
[----:B------:R-:W-:Y:S01]  /*60f0*/  ISETP.GE.AND P4, PT, R113, 0x1, PT ;  /* 0x000000017100780c */ /* 0x000fe20003f86270 */
[----:B------:R-:W-:Y:S01]  /*6100*/  IMAD.MOV.U32 R5, RZ, RZ, R123 ;  /* 0x000000ffff057224 */ /* 0x000fe200078e007b */
[----:B-1----:R-:W-:Y:S01]  /*6110*/  SHF.R.S32.HI R8, RZ, 0x1f, R3 ;  /* 0x0000001fff087819 */ /* 0x002fe20000011403 */
[C---:B------:R-:W-:Y:S01]  /*6120*/  IMAD R6, R3.reuse, UR7, RZ ;  /* 0x0000000703067c24 */ /* 0x040fe2000f8e02ff */
[----:B------:R-:W-:Y:S01]  /*6130*/  P2R R11, PR, RZ, 0x4 ;  /* 0x00000004ff0b7803 */ /* 0x000fe20000000000 */
[----:B------:R-:W-:Y:S01]  /*6140*/  IMAD.WIDE.U32 R4, R3, UR10, R4 ;  /* 0x0000000a03047c25 */ /* 0x000fe2000f8e0004 */
[----:B------:R-:W-:Y:S02]  /*6150*/  ISETP.NE.AND P2, PT, R100, RZ, PT ;  /* 0x000000ff6400720c */ /* 0x000fe40003f45270 */
[----:B------:R-:W-:Y:S01]  /*6160*/  P2R R10, PR, RZ, 0x2 ;  /* 0x00000002ff0a7803 */ /* 0x000fe20000000000 */
[----:B------:R-:W-:Y:S01]  /*6170*/  IMAD R3, R8, UR10, R6 ;  /* 0x0000000a08037c24 */ /* 0x000fe2000f8e0206 */
[----:B------:R-:W-:Y:S03]  /*6180*/  ISETP.NE.AND P1, PT, R118, RZ, PT ;  /* 0x000000ff7600720c */ /* 0x000fe60003f25270 */
[----:B------:R-:W-:Y:S01]  /*6190*/  IMAD.IADD R3, R5, 0x1, R3 ;  /* 0x0000000105037824 */ /* 0x000fe200078e0203 */
[C---:B------:R-:W-:Y:S04]  /*61a0*/  @P4 LEA R8, P0, R4.reuse, c[0x0][0x220], 0x1 ;  /* 0x0000880004084a11 */ /* 0x040fe800078008ff */
[C---:B------:R-:W-:Y:S02]  /*61b0*/  @P4 LEA.HI.X R9, R4.reuse, c[0x0][0x224], R3, 0x1, P0 ;  /* 0x0000890004094a11 */ /* 0x040fe400000f0c03 */
[----:B------:R-:W-:Y:S03]  /*61c0*/  ISETP.GE.AND P0, PT, R113, 0x21, PT ;  /* 0x000000217100780c */ /* 0x000fe60003f06270 */
[----:B------:R-:W-:Y:S01]  /*61d0*/  @!PT LDS RZ, [RZ] ;  /* 0x00000000fffff984 */ /* 0x000fe20000000800 */
[----:B------:R-:W-:Y:S01]  /*61e0*/  @!PT LDS RZ, [RZ] ;  /* 0x00000000fffff984 */ /* 0x000fe20000000800 */
[----:B------:R-:W-:Y:S01]  /*61f0*/  @!PT LDS RZ, [RZ] ;  /* 0x00000000fffff984 */ /* 0x000fe20000000800 */
[----:B------:R1:W-:Y:S01]  /*6200*/  @P4 LDGSTS.E.BYPASS.LTC128B.128 [R89+0x3c80], [R8.64], !P2 ;  /* 0x03c8000008594fae */ /* 0x0003e2000d101d4c */
[----:B------:R-:W-:Y:S03]  /*6210*/  ISETP.NE.AND P2, PT, R11, RZ, PT ;  /* 0x000000ff0b00720c */ /* 0x000fe60003f45270 */
[----:B------:R1:W-:Y:S06]  /*6220*/  @P4 LDGSTS.E.BYPASS.LTC128B.128 [R89+0x4880], [R8.64+0x40], !P1 ;  /* 0x0488004008594fae */ /* 0x0003ec000c901d4c */
[----:B------:R-:W-:Y:S04]  /*6230*/  @P0 IADD3 R5, P6, R4, UR8, RZ ;  /* 0x0000000804050c10 */ /* 0x000fe8000ffde0ff */
[----:B------:R-:W-:Y:S02]  /*6240*/  @P0 IADD3.X R3, R3, UR9, RZ, P6, !PT ;  /* 0x0000000903030c10 */ /* 0x000fe4000b7fe4ff */
[C---:B------:R-:W-:Y:S04]  /*6250*/  @P0 LEA R4, P6, R5.reuse, c[0x0][0x220], 0x1 ;  /* 0x0000880005040a11 */ /* 0x040fe800078c08ff */
[----:B------:R-:W-:Y:S02]  /*6260*/  @P0 LEA.HI.X R5, R5, c[0x0][0x224], R3, 0x1, P6 ;  /* 0x0000890005050a11 */ /* 0x000fe400030f0c03 */
[----:B------:R-:W-:Y:S11]  /*6270*/  ISETP.NE.AND P6, PT, R117, RZ, PT ;  /* 0x000000ff7500720c */ /* 0x000ff60003fc5270 */
[----:B------:R-:W-:Y:S02]  /*6280*/  @!UPT UIADD3 URZ, URZ, URZ, URZ ;  /* 0x0000003f3f3ff290 */ /* 0x000fe4000fffe03f */
[----:B------:R1:W-:Y:S01]  /*6290*/  @P4 LDGSTS.E.BYPASS.LTC128B.128 [R89+0x5480], [R8.64+0x80], !P6 ;  /* 0x0548008008594fae */ /* 0x0003e2000f101d4c */
[----:B------:R-:W-:Y:S11]  /*62a0*/  ISETP.NE.AND P4, PT, R100, RZ, PT ;  /* 0x000000ff6400720c */ /* 0x000ff60003f85270 */
[----:B------:R-:W-:Y:S02]  /*62b0*/  @!UPT UIADD3 URZ, URZ, URZ, URZ ;  /* 0x0000003f3f3ff290 */ /* 0x000fe4000fffe03f */
[----:B------:R1:W-:Y:S04]  /*62c0*/  @P0 LDGSTS.E.BYPASS.LTC128B.128 [R89+0x4480], [R4.64], !P4 ;  /* 0x0448000004590fae */ /* 0x0003e8000e101d4c */
[----:B------:R1:W-:Y:S01]  /*62d0*/  @P0 LDGSTS.E.BYPASS.LTC128B.128 [R89+0x5080], [R4.64+0x40], !P1 ;  /* 0x0508004004590fae */ /* 0x0003e2000c901d4c */
[----:B------:R-:W-:Y:S03]  /*62e0*/  ISETP.NE.AND P1, PT, R10, RZ, PT ;  /* 0x000000ff0a00720c */ /* 0x000fe60003f25270 */
[----:B------:R1:W-:Y:S04]  /*62f0*/  @P0 LDGSTS.E.BYPASS.LTC128B.128 [R89+0x5c80], [R4.64+0x80], !P6 ;  /* 0x05c8008004590fae */ /* 0x0003e8000f101d4c */
.L_x_431:
[----:B------:R-:W0:Y:S01]  /*6300*/  LDGDEPBAR ;  /* 0x00000000000079af */ /* 0x000e220000000000 */
[----:B------:R-:W-:Y:S01]  /*6310*/  IADD3 R43, R43, -0x1, RZ ;  /* 0xffffffff2b2b7810 */ /* 0x000fe20007ffe0ff */
[----:B------:R-:W-:-:S05]  /*6320*/  @P5 BRA `(.L_x_432) ;  /* 0xffffb9d000005947 */ /* 0x000fca000383ffff */
[----:B------:R-:W-:Y:S06]  /*6330*/  BAR.SYNC.DEFER_BLOCKING 0x0 ;  /* 0x0000000000007b1d */ /* 0x000fec0000010000 */
.L_x_406:
[----:B------:R-:W-:Y:S01]  /*6340*/  IMAD.MOV.U32 R7, RZ, RZ, c[0x0][0x2c4] ;  /* 0x0000b100ff077624 */ /* 0x000fe200078e00ff */
[----:B------:R-:W-:Y:S01]  /*6350*/  IADD3 R0, R196, 0x7f, RZ ;  /* 0x0000007fc4007810 */ /* 0x000fe20007ffe0ff */
[----:B------:R-:W-:-:S03]  /*6360*/  IMAD.MOV.U32 R3, RZ, RZ, c[0x0][0x32c] ;  /* 0x0000cb00ff037624 */ /* 0x000fc600078e00ff */
[----:B------:R-:W-:Y:S02]  /*6370*/  ISETP.NE.AND P2, PT, R7, 0x1, PT ;  /* 0x000000010700780c */ /* 0x000fe40003f45270 */
[----:B------:R-:W-:-:S11]  /*6380*/  ISETP.GE.AND P1, PT, R3, 0x1, PT ;  /* 0x000000010300780c */ /* 0x000fd60003f26270 */
[----:B------:R-:W-:-:S05]  /*6390*/  @P2 IMAD.HI.U32 R2, R0, c[0x0][0x2c8], RZ ;  /* 0x0000b20000022a27 */ /* 0x000fca00078e00ff */
[----:B------:R-:W-:-:S05]  /*63a0*/  @P2 SHF.R.U32.HI R0, RZ, c[0x0][0x2cc], R2 ;  /* 0x0000b300ff002a19 */ /* 0x000fca0000011602 */
[----:B------:R-:W-:-:S05]  /*63b0*/  IMAD.IADD R0, R154, 0x1, R0 ;  /* 0x000000019a007824 */ /* 0x000fca00078e0200 */
[----:B------:R-:W-:Y:S01]  /*63c0*/  IADD3 R3, R0, c[0x0][0x328], RZ ;  /* 0x0000ca0000037a10 */ /* 0x000fe20007ffe0ff */
[----:B------:R-:W-:Y:S05]  /*63d0*/  @!P1 BRA `(.L_x_433) ;  /* 0x000000f000009947 */ /* 0x000fea0003800000 */
[C---:B------:R-:W-:Y:S01]  /*63e0*/  ISETP.GT.AND P0, PT, R0.reuse, RZ, PT ;  /* 0x000000ff0000720c */ /* 0x040fe20003f04270 */
[----:B-1-3--:R-:W-:Y:S01]  /*63f0*/  IMAD.MOV.U32 R4, RZ, RZ, c[0x0][0x32c] ;  /* 0x0000cb00ff047624 */ /* 0x00afe200078e00ff */
        /* <DEDUP_REMOVED lines=8> */
.L_x_434:
[----:B------:R-:W-:-:S13]  /*6480*/  ISETP.NE.AND P0, PT, R4, 0x1, PT ;  /* 0x000000010400780c */ /* 0x000fda0003f05270 */
[----:B------:R-:W-:-:S05]  /*6490*/  @P0 IMAD.HI.U32 R0, R2, c[0x0][0x330], RZ ;  /* 0x0000cc0002000a27 */ /* 0x000fca00078e00ff */
[----:B------:R-:W-:-:S05]  /*64a0*/  @P0 SHF.R.U32.HI R2, RZ, c[0x0][0x334], R0 ;  /* 0x0000cd00ff020a19 */ /* 0x000fca0000011600 */
.L_x_435:
[----:B------:R-:W-:-:S05]  /*64b0*/  IMAD R2, R2, R4, c[0x0][0x32c] ;  /* 0x0000cb0002027624 */ /* 0x000fca00078e0204 */
[----:B------:R-:W-:-:S04]  /*64c0*/  IMNMX R3, R3, R2, PT ;  /* 0x0000000203037217 */ /* 0x000fc80003800200 */
.L_x_433:
[----:B------:R-:W-:Y:S01]  /*64d0*/  IADD3 R3, R3, 0x2f, RZ ;  /* 0x0000002f03037810 */ /* 0x000fe20007ffe0ff */
[----:B------:R-:W-:-:S04]  /*64e0*/  @P2 IMAD.HI.U32 R2, R196, c[0x0][0x2c8], RZ ;  /* 0x0000b200c4022a27 */ /* 0x000fc800078e00ff */
[----:B------:R-:W-:-:S04]  /*64f0*/  IMAD.HI R3, R3, 0x2aaaaaab, RZ ;  /* 0x2aaaaaab03037827 */ /* 0x000fc800078e02ff */
[----:B------:R-:W-:Y:S01]  /*6500*/  IMAD.MOV.U32 R0, RZ, RZ, R196 ;  /* 0x000000ffff007224 */ /* 0x000fe200078e00c4 */
[----:B------:R-:W-:Y:S02]  /*6510*/  @P2 SHF.R.U32.HI R0, RZ, c[0x0][0x2cc], R2 ;  /* 0x0000b300ff002a19 */ /* 0x000fe40000011602 */
[----:B------:R-:W-:-:S03]  /*6520*/  SHF.R.U32.HI R2, RZ, 0x1f, R3 ;  /* 0x0000001fff027819 */ /* 0x000fc60000011603 */
        /* <DEDUP_REMOVED lines=14> */
.L_x_437:
[----:B------:R-:W-:-:S04]  /*6610*/  MOV R2, c[0x0][0x32c] ;  /* 0x0000cb0000027a02 */ /* 0x000fc80000000f00 */
[----:B------:R-:W-:-:S13]  /*6620*/  ISETP.NE.AND P0, PT, R2, 0x1, PT ;  /* 0x000000010200780c */ /* 0x000fda0003f05270 */
[----:B------:R-:W-:-:S05]  /*6630*/  @P0 IMAD.HI.U32 R2, R0, c[0x0][0x330], RZ ;  /* 0x0000cc0000020a27 */ /* 0x000fca00078e00ff */
[----:B------:R-:W-:-:S05]  /*6640*/  @P0 SHF.R.U32.HI R0, RZ, c[0x0][0x334], R2 ;  /* 0x0000cd00ff000a19 */ /* 0x000fca0000011602 */
.L_x_438:
[----:B------:R-:W-:-:S05]  /*6650*/  IMAD R0, R0, c[0x0][0x32c], RZ ;  /* 0x0000cb0000007a24 */ /* 0x000fca00078e02ff */
[----:B------:R-:W-:-:S05]  /*6660*/  IMNMX R3, R3, R0, !PT ;  /* 0x0000000003037217 */ /* 0x000fca0007800200 */
.L_x_436:
        /* <DEDUP_REMOVED lines=8> */
[----:B-1----:R-:W-:Y:S01]  /*66f0*/  CS2R R12, SRZ ;  /* 0x00000000000c7805 */ /* 0x002fe2000001ff00 */
[----:B------:R-:W-:Y:S01]  /*6700*/  LEA.HI.SX32 R0, R0, R2, 0x1d ;  /* 0x0000000200007211 */ /* 0x000fe200078feaff */
[----:B------:R-:W-:Y:S01]  /*6710*/  CS2R R88, SRZ ;  /* 0x0000000000587805 */ /* 0x000fe2000001ff00 */
[----:B------:R-:W-:Y:S01]  /*6720*/  MOV R90, RZ ;  /* 0x000000ff005a7202 */ /* 0x000fe20000000f00 */
[----:B------:R-:W-:Y:S01]  /*6730*/  CS2R R86, SRZ ;  /* 0x0000000000567805 */ /* 0x000fe2000001ff00 */
[----:B---3--:R-:W-:Y:S01]  /*6740*/  IMNMX R4, RZ, R0, !PT ;  /* 0x00000000ff047217 */ /* 0x008fe20007800200 */
[----:B------:R-:W-:Y:S01]  /*6750*/  CS2R R84, SRZ ;  /* 0x0000000000547805 */ /* 0x000fe2000001ff00 */
[----:B------:R-:W-:Y:S01]  /*6760*/  CS2R R14, SRZ ;  /* 0x00000000000e7805 */ /* 0x000fe2000001ff00 */
[----:B----4-:R-:W-:Y:S01]  /*6770*/  IMAD.MOV.U32 R78, RZ, RZ, RZ ;  /* 0x000000ffff4e7224 */ /* 0x010fe200078e00ff */
        /* <DEDUP_REMOVED lines=59> */
[----:B-1----:R-:W3:Y:S01]  /*6b30*/  LDL R10, [R1+0x48] ;  /* 0x00004800010a7983 */ /* 0x002ee20000100800 */
[----:B------:R-:W-:-:S03]  /*6b40*/  ISETP.NE.U32.AND P0, PT, RZ, c[0x0][0x340], PT ;  /* 0x0000d000ff007a0c */ /* 0x000fc60003f05070 */
[----:B------:R-:W1:Y:S01]  /*6b50*/  S2R R109, SR_TID.X ;  /* 0x00000000006d7919 */ /* 0x000e620000002100 */
[----:B------:R-:W-:Y:S02]  /*6b60*/  ISETP.NE.AND.EX P2, PT, RZ, c[0x0][0x344], PT, P0 ;  /* 0x0000d100ff007a0c */ /* 0x000fe40003f45300 */
[----:B------:R-:W-:-:S05]  /*6b70*/  SHF.R.S32.HI R0, RZ, 0x1f, R160 ;  /* 0x0000001fff007819 */ /* 0x000fca00000114a0 */
[----:B------:R-:W-:-:S06]  /*6b80*/  IMAD R0, R0, c[0x0][0x178], RZ ;  /* 0x00005e0000007a24 */ /* 0x000fcc00078e02ff */
[----:B------:R-:W-:Y:S02]  /*6b90*/  @P2 IMAD.MOV.U32 R2, RZ, RZ, 0x4 ;  /* 0x00000004ff022424 */ /* 0x000fe400078e00ff */
[----:B------:R-:W-:Y:S01]  /*6ba0*/  IMAD R0, R160, c[0x0][0x17c], R0 ;  /* 0x00005f00a0007a24 */ /* 0x000fe200078e0200 */
[----:B-1----:R-:W-:-:S04]  /*6bb0*/  SHF.R.S32.HI R9, RZ, 0x1f, R109 ;  /* 0x0000001fff097819 */ /* 0x002fc8000001146d */
[----:B------:R-:W-:-:S04]  /*6bc0*/  LEA.HI R4, R9, R109, RZ, 0x2 ;  /* 0x0000006d09047211 */ /* 0x000fc800078f10ff */
[----:B------:R-:W-:Y:S01]  /*6bd0*/  SHF.R.S32.HI R112, RZ, 0x2, R4 ;  /* 0x00000002ff707819 */ /* 0x000fe20000011404 */
[----:B------:R-:W1:Y:S01]  /*6be0*/  S2R R5, SR_CTAID.Y ;  /* 0x0000000000057919 */ /* 0x000e620000002600 */
[----:B---3--:R-:W-:-:S05]  /*6bf0*/  @P2 IMAD.WIDE R2, R10, R2, c[0x0][0x340] ;  /* 0x0000d0000a022625 */ /* 0x008fca00078e0202 */
[----:B------:R3:W5:Y:S01]  /*6c00*/  @P2 LDG.E R14, [R2.64] ;  /* 0x0000000c020e2981 */ /* 0x000762000c1e1900 */
[----:B------:R-:W-:Y:S02]  /*6c10*/  ISETP.NE.AND P5, PT, R7, 0x1, PT ;  /* 0x000000010700780c */ /* 0x000fe40003fa5270 */
[----:B-1----:R-:W-:Y:S01]  /*6c20*/  SHF.R.S32.HI R48, RZ, 0x1f, R5 ;  /* 0x0000001fff307819 */ /* 0x002fe20000011405 */
[----:B------:R-:W1:Y:S01]  /*6c30*/  S2R R29, SR_CTAID.Y ;  /* 0x00000000001d7919 */ /* 0x000e620000002600 */
[----:B------:R-:W-:-:S03]  /*6c40*/  ISETP.NE.U32.AND P0, PT, RZ, c[0x0][0x348], PT ;  /* 0x0000d200ff007a0c */ /* 0x000fc60003f05070 */
[----:B------:R-:W-:Y:S01]  /*6c50*/  IMAD R6, R48, c[0x0][0x1b8], RZ ;  /* 0x00006e0030067a24 */ /* 0x000fe200078e02ff */
[----:B------:R-:W-:Y:S01]  /*6c60*/  ISETP.NE.AND.EX P0, PT, RZ, c[0x0][0x34c], PT, P0 ;  /* 0x0000d300ff007a0c */ /* 0x000fe20003f05300 */
[----:B---3--:R-:W-:-:S04]  /*6c70*/  IMAD.WIDE.U32 R2, R160, c[0x0][0x178], RZ ;  /* 0x00005e00a0027a25 */ /* 0x008fc800078e00ff */
[----:B------:R-:W-:Y:S01]  /*6c80*/  IMAD.IADD R3, R3, 0x1, R0 ;  /* 0x0000000103037824 */ /* 0x000fe200078e0200 */
[----:B------:R-:W-:Y:S01]  /*6c90*/  LOP3.LUT R0, R4, 0xfffffffc, RZ, 0xc0, !PT ;  /* 0xfffffffc04007812 */ /* 0x000fe200078ec0ff */
[C---:B-1----:R-:W-:Y:S02]  /*6ca0*/  IMAD R6, R29.reuse, c[0x0][0x1bc], R6 ;  /* 0x00006f001d067a24 */ /* 0x042fe400078e0206 */
[----:B------:R-:W-:-:S04]  /*6cb0*/  IMAD.WIDE.U32 R2, R29, c[0x0][0x1b8], R2 ;  /* 0x00006e001d027a25 */ /* 0x000fc800078e0002 */
[----:B------:R-:W-:Y:S01]  /*6cc0*/  IMAD.IADD R121, R109, 0x1, -R0 ;  /* 0x000000016d797824 */ /* 0x000fe200078e0a00 */
[----:B------:R-:W-:-:S03]  /*6cd0*/  SHF.R.S32.HI R0, RZ, 0x1f, R10 ;  /* 0x0000001fff007819 */ /* 0x000fc6000001140a */
[----:B------:R-:W-:Y:S01]  /*6ce0*/  IMAD R15, R121, 0x20, R112 ;  /* 0x00000020790f7824 */ /* 0x000fe200078e0270 */
[----:B------:R-:W-:-:S03]  /*6cf0*/  SEL R7, R0, RZ, !P0 ;  /* 0x000000ff00077207 */ /* 0x000fc60004000000 */
[----:B------:R-:W-:Y:S01]  /*6d00*/  IMAD.IADD R5, R196, 0x1, R15 ;  /* 0x00000001c4057824 */ /* 0x000fe200078e020f */
[----:B------:R1:W-:Y:S04]  /*6d10*/  STL [R1+0x24], R15 ;  /* 0x0000240f01007387 */ /* 0x0003e80000100800 */
[----:B------:R-:W3:Y:S01]  /*6d20*/  LDL R11, [R1+0x18] ;  /* 0x00001800010b7983 */ /* 0x000ee20000100800 */
[----:B--2---:R-:W-:Y:S01]  /*6d30*/  @P5 IMAD.HI.U32 R8, R5, c[0x0][0x2c8], RZ ;  /* 0x0000b20005085a27 */ /* 0x004fe200078e00ff */
[----:B------:R-:W-:Y:S01]  /*6d40*/  SEL R4, R10, RZ, !P0 ;  /* 0x000000ff0a047207 */ /* 0x000fe20004000000 */
[----:B------:R-:W-:Y:S01]  /*6d50*/  BSSY B0, `(.L_x_440) ;  /* 0x000004b000007945 */ /* 0x000fe20003800000 */
[-C--:B------:R-:W-:Y:S01]  /*6d60*/  LEA.HI R108, R9, R109.reuse, RZ, 0x3 ;  /* 0x0000006d096c7211 */ /* 0x080fe200078f18ff */
[----:B------:R-:W-:Y:S01]  /*6d70*/  IMAD.IADD R3, R3, 0x1, R6 ;  /* 0x0000000103037824 */ /* 0x000fe200078e0206 */
[----:B------:R-:W-:Y:S01]  /*6d80*/  LEA.HI R126, R9, R109, RZ, 0x5 ;  /* 0x0000006d097e7211 */ /* 0x000fe200078f28ff */
[----:B------:R-:W-:Y:S01]  /*6d90*/  IMAD.MOV.U32 R0, RZ, RZ, R5 ;  /* 0x000000ffff007224 */ /* 0x000fe200078e0005 */
[----:B------:R-:W-:Y:S01]  /*6da0*/  @P5 SHF.R.U32.HI R0, RZ, c[0x0][0x2cc], R8 ;  /* 0x0000b300ff005a19 */ /* 0x000fe20000011608 */
[----:B------:R-:W-:Y:S01]  /*6db0*/  IMAD R6, R7, c[0x0][0x1c0], RZ ;  /* 0x0000700007067a24 */ /* 0x000fe200078e02ff */
[----:B------:R-:W-:Y:S01]  /*6dc0*/  SHF.R.S32.HI R107, RZ, 0x3, R108 ;  /* 0x00000003ff6b7819 */ /* 0x000fe2000001146c */
[----:B------:R-:W-:Y:S01]  /*6dd0*/  IMAD.WIDE.U32 R2, R4, c[0x0][0x1c0], R2 ;  /* 0x0000700004027a25 */ /* 0x000fe200078e0002 */
[----:B------:R-:W-:-:S03]  /*6de0*/  SHF.R.S32.HI R124, RZ, 0x5, R126 ;  /* 0x00000005ff7c7819 */ /* 0x000fc6000001147e */
[----:B------:R-:W-:Y:S01]  /*6df0*/  IMAD R7, R4, c[0x0][0x1c4], R6 ;  /* 0x0000710004077a24 */ /* 0x000fe200078e0206 */
[--C-:B------:R-:W-:Y:S01]  /*6e00*/  SHF.R.S32.HI R6, RZ, 0x1f, R0.reuse ;  /* 0x0000001fff067819 */ /* 0x100fe20000011400 */
[----:B------:R-:W-:Y:S02]  /*6e10*/  IMAD.MOV R4, RZ, RZ, -R0 ;  /* 0x000000ffff047224 */ /* 0x000fe400078e0a00 */
[----:B------:R-:W-:Y:S02]  /*6e20*/  IMAD.IADD R3, R3, 0x1, R7 ;  /* 0x0000000103037824 */ /* 0x000fe400078e0207 */
[----:B------:R-:W-:Y:S02]  /*6e30*/  IMAD R6, R6, c[0x0][0x1b0], RZ ;  /* 0x00006c0006067a24 */ /* 0x000fe400078e02ff */
[----:B------:R-:W-:Y:S02]  /*6e40*/  IMAD R4, R4, c[0x0][0x2c4], R5 ;  /* 0x0000b10004047a24 */ /* 0x000fe400078e0205 */
[C---:B------:R-:W-:Y:S01]  /*6e50*/  IMAD R5, R0.reuse, c[0x0][0x1b4], R6 ;  /* 0x00006d0000057a24 */ /* 0x040fe200078e0206 */
[----:B------:R-:W-:Y:S01]  /*6e60*/  LEA.HI R6, R9, R109, RZ, 0x4 ;  /* 0x0000006d09067211 */ /* 0x000fe200078f20ff */
[----:B------:R-:W-:Y:S01]  /*6e70*/  IMAD.WIDE.U32 R2, R0, c[0x0][0x1b0], R2 ;  /* 0x00006c0000027a25 */ /* 0x000fe200078e0002 */
[----:B------:R-:W-:-:S02]  /*6e80*/  SHF.R.S32.HI R0, RZ, 0x1f, R4 ;  /* 0x0000001fff007819 */ /* 0x000fc40000011404 */
[----:B------:R-:W-:Y:S01]  /*6e90*/  LOP3.LUT R6, R6, 0xfffffff0, RZ, 0xc0, !PT ;  /* 0xfffffff006067812 */ /* 0x000fe200078ec0ff */
[----:B------:R-:W-:Y:S02]  /*6ea0*/  IMAD.IADD R3, R3, 0x1, R5 ;  /* 0x0000000103037824 */ /* 0x000fe400078e0205 */
[----:B------:R-:W-:Y:S02]  /*6eb0*/  IMAD R5, R0, c[0x0][0x1a8], RZ ;  /* 0x00006a0000057a24 */ /* 0x000fe400078e02ff */
[----:B------:R-:W-:Y:S02]  /*6ec0*/  IMAD.SHL.U32 R0, R107, 0x40, RZ ;  /* 0x000000406b007824 */ /* 0x000fe400078e00ff */
[----:B------:R-:W-:Y:S02]  /*6ed0*/  IMAD.IADD R98, R109, 0x1, -R6 ;  /* 0x000000016d627824 */ /* 0x000fe400078e0a06 */
[----:B------:R-:W-:Y:S01]  /*6ee0*/  IMAD.SHL.U32 R227, R121, 0x8, RZ ;  /* 0x0000000879e37824 */ /* 0x000fe200078e00ff */
[----:B------:R-:W-:Y:S01]  /*6ef0*/  LOP3.LUT R0, R0, 0xc0, RZ, 0xc0, !PT ;  /* 0x000000c000007812 */ /* 0x000fe200078ec0ff */
[----:B------:R-:W-:Y:S01]  /*6f00*/  IMAD R7, R4, c[0x0][0x1ac], R5 ;  /* 0x00006b0004077a24 */ /* 0x000fe200078e0205 */
[----:B------:R-:W-:Y:S01]  /*6f10*/  LEA.HI R103, R98, R98, RZ, 0x1 ;  /* 0x0000006262677211 */ /* 0x000fe200078f08ff */
[----:B------:R-:W-:Y:S01]  /*6f20*/  IMAD.WIDE.U32 R2, R4, c[0x0][0x1a8], R2 ;  /* 0x00006a0004027a25 */ /* 0x000fe200078e0002 */
[----:B------:R-:W-:-:S02]  /*6f30*/  SHF.R.U32.HI R5, RZ, 0x3, R0 ;  /* 0x00000003ff057819 */ /* 0x000fc40000011600 */
[----:B------:R-:W-:Y:S01]  /*6f40*/  LOP3.LUT R4, R0, 0x18, R227, 0xf8, !PT ;  /* 0x0000001800047812 */ /* 0x000fe200078ef8e3 */
[----:B------:R-:W-:Y:S01]  /*6f50*/  IMAD.IADD R0, R3, 0x1, R7 ;  /* 0x0000000103007824 */ /* 0x000fe200078e0207 */
[C---:B------:R-:W-:Y:S02]  /*6f60*/  LEA R13, P0, R2.reuse, c[0x0][0x160], 0x1 ;  /* 0x00005800020d7a11 */ /* 0x040fe400078008ff */
[--C-:B------:R-:W-:Y:S02]  /*6f70*/  SHF.R.S32.HI R6, RZ, 0x1, R103.reuse ;  /* 0x00000001ff067819 */ /* 0x100fe40000011467 */
[----:B------:R-:W-:Y:S02]  /*6f80*/  SHF.R.S32.HI R3, RZ, 0x1f, R103 ;  /* 0x0000001fff037819 */ /* 0x000fe40000011467 */
[----:B------:R-:W-:Y:S02]  /*6f90*/  LEA.HI.X R12, R2, c[0x0][0x164], R0, 0x1, P0 ;  /* 0x00005900020c7a11 */ /* 0x000fe400000f0c00 */
[----:B------:R-:W-:Y:S01]  /*6fa0*/  LOP3.LUT R7, R4, R5, RZ, 0x3c, !PT ;  /* 0x0000000504077212 */ /* 0x000fe200078e3cff */
[----:B------:R1:W2:Y:S01]  /*6fb0*/  SHFL.IDX PT, R2, R13, RZ, 0x1c1f ;  /* 0x001c1fff0d027589 */ /* 0x0002a200000e0000 */
[----:B------:R-:W-:-:S02]  /*6fc0*/  LEA.HI R0, R3, R6, RZ, 0x2 ;  /* 0x0000000603007211 */ /* 0x000fc400078f10ff */
[----:B------:R-:W-:Y:S01]  /*6fd0*/  LEA.HI R5, R112, R112, RZ, 0x1 ;  /* 0x0000007070057211 */ /* 0x000fe200078f08ff */
[----:B------:R1:W4:Y:S01]  /*6fe0*/  SHFL.IDX PT, R3, R12, RZ, 0x1c1f ;  /* 0x001c1fff0c037589 */ /* 0x00032200000e0000 */
[----:B------:R-:W-:Y:S02]  /*6ff0*/  LOP3.LUT R4, R0, 0xfffffffc, RZ, 0xc0, !PT ;  /* 0xfffffffc00047812 */ /* 0x000fe400078ec0ff */
[----:B------:R-:W-:Y:S02]  /*7000*/  LOP3.LUT R0, R5, 0x7fffffe, RZ, 0xc0, !PT ;  /* 0x07fffffe05007812 */ /* 0x000fe400078ec0ff */
[C---:B------:R-:W-:Y:S01]  /*7010*/  IADD3 R111, R227.reuse, 0x20, RZ ;  /* 0x00000020e36f7810 */ /* 0x040fe20007ffe0ff */
[----:B------:R-:W-:Y:S01]  /*7020*/  IMAD.IADD R106, R6, 0x1, -R4 ;  /* 0x00000001066a7824 */ /* 0x000fe200078e0a04 */
[C---:B------:R-:W-:Y:S01]  /*7030*/  IADD3 R110, R227.reuse, 0x40, RZ ;  /* 0x00000040e36e7810 */ /* 0x040fe20007ffe0ff */
[----:B------:R-:W-:Y:S01]  /*7040*/  IMAD.IADD R0, R112, 0x1, -R0 ;  /* 0x0000000170007824 */ /* 0x000fe200078e0a00 */
[----:B------:R-:W-:Y:S01]  /*7050*/  ISETP.GE.AND P1, PT, R227, c[0x0][0x198], PT ;  /* 0x00006600e3007a0c */ /* 0x000fe20003f26270 */
[----:B------:R-:W-:Y:S01]  /*7060*/  IMAD.MOV.U32 R4, RZ, RZ, 0x10 ;  /* 0x00000010ff047424 */ /* 0x000fe200078e00ff */
[----:B------:R-:W-:Y:S01]  /*7070*/  LOP3.LUT P0, RZ, R106, 0x2, RZ, 0xc0, !PT ;  /* 0x000000026aff7812 */ /* 0x000fe2000780c0ff */
[----:B------:R-:W-:Y:S01]  /*7080*/  IMAD R0, R124, 0x8, R0 ;  /* 0x000000087c007824 */ /* 0x000fe200078e0200 */
[----:B------:R-:W-:-:S02]  /*7090*/  ISETP.GE.AND P3, PT, R110, c[0x0][0x198], PT ;  /* 0x000066006e007a0c */ /* 0x000fc40003f66270 */
[----:B------:R-:W-:Y:S01]  /*70a0*/  SEL R4, R4, 0xfffffff0, !P0 ;  /* 0xfffffff004047807 */ /* 0x000fe20004000000 */
[----:B------:R-:W-:Y:S02]  /*70b0*/  IMAD.U32 R222, R0, 0x20, R7 ;  /* 0x0000002000de7824 */ /* 0x000fe400078e0007 */
[----:B------:R-:W-:Y:S01]  /*70c0*/  @!P2 IMAD.MOV.U32 R14, RZ, RZ, R10 ;  /* 0x000000ffff0ea224 */ /* 0x000fe200078e000a */
[----:B------:R-:W-:Y:S01]  /*70d0*/  ISETP.GE.AND P2, PT, R111, c[0x0][0x198], PT ;  /* 0x000066006f007a0c */ /* 0x000fe20003f46270 */
[----:B---3--:R-:W-:Y:S02]  /*70e0*/  IMAD R40, R11, c[0x0][0x2c4], RZ ;  /* 0x0000b1000b287a24 */ /* 0x008fe400078e02ff */
[----:B------:R-:W-:-:S05]  /*70f0*/  IMAD.IADD R11, R196, 0x1, R112 ;  /* 0x00000001c40b7824 */ /* 0x000fca00078e0270 */
[----:B------:R-:W-:-:S13]  /*7100*/  ISETP.GE.AND P4, PT, R11, R40, PT ;  /* 0x000000280b00720c */ /* 0x000fda0003f86270 */
[----:B------:R-:W-:Y:S05]  /*7110*/  @P4 BRA `(.L_x_441) ;  /* 0x000000e000004947 */ /* 0x000fea0003800000 */
[----:B-12-4-:R-:W-:Y:S01]  /*7120*/  SHF.R.S32.HI R5, RZ, 0x1f, R111 ;  /* 0x0000001fff057819 */ /* 0x016fe2000001146f */
[----:B------:R-:W-:Y:S01]  /*7130*/  IMAD.WIDE R8, R227, 0x2, R2 ;  /* 0x00000002e3087825 */ /* 0x000fe200078e0202 */
        /* <DEDUP_REMOVED lines=12> */
.L_x_441:
[----:B-12-4-:R-:W-:Y:S05]  /*7200*/  BSYNC B0 ;  /* 0x0000000000007941 */ /* 0x016fea0003800000 */
.L_x_440:
        /* <DEDUP_REMOVED lines=20> */
.L_x_443:
[----:B------:R-:W-:Y:S05]  /*7350*/  BSYNC B0 ;  /* 0x0000000000007941 */ /* 0x000fea0003800000 */
.L_x_442:
        /* <DEDUP_REMOVED lines=20> */
.L_x_445:
[----:B------:R-:W-:Y:S05]  /*74a0*/  BSYNC B0 ;  /* 0x0000000000007941 */ /* 0x000fea0003800000 */
.L_x_444:
[----:B--2---:R-:W2:Y:S04]  /*74b0*/  LDL R16, [R1+0x14] ;  /* 0x0000140001107983 */ /* 0x004ea80000100800 */
[----:B---3--:R-:W3:Y:S04]  /*74c0*/  LDL R9, [R1+0x3c] ;  /* 0x00003c0001097983 */ /* 0x008ee80000100800 */
[----:B------:R-:W-:Y:S04]  /*74d0*/  SHFL.IDX PT, R2, R13, 0x3, 0x1c1f ;  /* 0x007c1f000d027f89 */ /* 0x000fe800000e0000 */
[----:B----4-:R-:W4:Y:S01]  /*74e0*/  SHFL.IDX PT, R3, R12, 0x3, 0x1c1f ;  /* 0x007c1f000c037f89 */ /* 0x010f2200000e0000 */
[----:B------:R-:W-:-:S04]  /*74f0*/  IADD3 R0, R11, 0x60, RZ ;  /* 0x000000600b007810 */ /* 0x000fc80007ffe0ff */
[----:B------:R-:W-:Y:S01]  /*7500*/  ISETP.GE.AND P0, PT, R0, R40, PT ;  /* 0x000000280000720c */ /* 0x000fe20003f06270 */
[----:B------:R-:W-:-:S05]  /*7510*/  IMAD.MOV.U32 R5, RZ, RZ, c[0x0][0x2b8] ;  /* 0x0000ae00ff057624 */ /* 0x000fca00078e00ff */
[----:B------:R-:W-:-:S07]  /*7520*/  ISETP.NE.AND P4, PT, R5, 0x1, PT ;  /* 0x000000010500780c */ /* 0x000fce0003f85270 */
[----:B------:R-:W-:Y:S01]  /*7530*/  @!P0 IMAD.SHL.U32 R11, R222, 0x2, RZ ;  /* 0x00000002de0b8824 */ /* 0x000fe200078e00ff */
[----:B------:R-:W-:Y:S01]  /*7540*/  @!P0 SHF.R.S32.HI R5, RZ, 0x1f, R111 ;  /* 0x0000001fff058819 */ /* 0x000fe2000001146f */
[----:B----4-:R-:W-:Y:S01]  /*7550*/  @!P0 IMAD.WIDE R6, R227, 0x2, R2 ;  /* 0x00000002e3068825 */ /* 0x010fe200078e0202 */
[----:B-----5:R-:W-:-:S04]  /*7560*/  SHF.R.S32.HI R8, RZ, 0x1f, R14 ;  /* 0x0000001fff087819 */ /* 0x020fc8000001140e */
[----:B------:R-:W-:Y:S01]  /*7570*/  @!PT LDS RZ, [RZ] ;  /* 0x00000000fffff984 */ /* 0x000fe20000000800 */
[----:B------:R4:W-:Y:S01]  /*7580*/  @!P0 LDGSTS.E.BYPASS.LTC128B.128 [R11+0x7880], [R6.64], !P1 ;  /* 0x07880000060b8fae */ /* 0x0009e2000c901d4c */
[----:B------:R-:W-:-:S04]  /*7590*/  IMAD.MOV.U32 R120, RZ, RZ, 0x30 ;  /* 0x00000030ff787424 */ /* 0x000fc800078e00ff */
[----:B------:R-:W-:-:S04]  /*75a0*/  IMAD R123, R247, R120, -0x30 ;  /* 0xffffffd0f77b7424 */ /* 0x000fc800078e0278 */
[----:B------:R-:W-:Y:S01]  /*75b0*/  IMAD.IADD R0, R15, 0x1, R123 ;  /* 0x000000010f007824 */ /* 0x000fe200078e027b */
[----:B----4-:R-:W-:Y:S01]  /*75c0*/  @!P0 LEA.HI R6, R5, R111, RZ, 0x3 ;  /* 0x0000006f05068211 */ /* 0x010fe200078f18ff */
[----:B------:R-:W-:-:S03]  /*75d0*/  IMAD R5, R8, c[0x0][0x2b0], RZ ;  /* 0x0000ac0008057a24 */ /* 0x000fc600078e02ff */
[----:B------:R-:W-:Y:S02]  /*75e0*/  @!P0 LOP3.LUT R6, R6, 0xfffffff8, RZ, 0xc0, !PT ;  /* 0xfffffff806068812 */ /* 0x000fe400078ec0ff */
[----:B------:R-:W-:-:S03]  /*75f0*/  @!P0 SHF.R.S32.HI R8, RZ, 0x1f, R110 ;  /* 0x0000001fff088819 */ /* 0x000fc6000001146e */
[----:B------:R-:W-:Y:S01]  /*7600*/  @!P0 IMAD.WIDE R6, R6, 0x2, R2 ;  /* 0x0000000206068825 */ /* 0x000fe200078e0202 */
[----:B------:R-:W-:-:S04]  /*7610*/  @!P0 LEA.HI R8, R8, R110, RZ, 0x3 ;  /* 0x0000006e08088211 */ /* 0x000fc800078f18ff */
[----:B------:R4:W-:Y:S01]  /*7620*/  @!P0 LDGSTS.E.BYPASS.LTC128B.128 [R11+0x9880], [R6.64], !P2 ;  /* 0x09880000060b8fae */ /* 0x0009e2000d101d4c */
[C---:B------:R-:W-:Y:S02]  /*7630*/  IMAD R10, R14.reuse, c[0x0][0x2b4], R5 ;  /* 0x0000ad000e0a7a24 */ /* 0x040fe400078e0205 */
[----:B------:R-:W-:Y:S01]  /*7640*/  IMAD.WIDE.U32 R18, R14, c[0x0][0x2b0], RZ ;  /* 0x0000ac000e127a25 */ /* 0x000fe200078e00ff */
[----:B----4-:R-:W-:-:S05]  /*7650*/  @!P0 LOP3.LUT R7, R8, 0xfffffff8, RZ, 0xc0, !PT ;  /* 0xfffffff808078812 */ /* 0x010fca00078ec0ff */
[----:B------:R-:W-:-:S05]  /*7660*/  @!P0 IMAD.WIDE R2, R7, 0x2, R2 ;  /* 0x0000000207028825 */ /* 0x000fca00078e0202 */
[----:B------:R4:W-:Y:S04]  /*7670*/  @!P0 LDGSTS.E.BYPASS.LTC128B.128 [R11+0xb880], [R2.64], !P3 ;  /* 0x0b880000020b8fae */ /* 0x0009e8000d901d4c */
[----:B------:R-:W0:Y:S01]  /*7680*/  LDGDEPBAR ;  /* 0x00000000000079af */ /* 0x000e220000000000 */
[----:B-1----:R-:W-:Y:S02]  /*7690*/  IMAD.IADD R12, R19, 0x1, R10 ;  /* 0x00000001130c7824 */ /* 0x002fe400078e020a */
[----:B------:R-:W-:Y:S01]  /*76a0*/  IMAD.MOV.U32 R224, RZ, RZ, RZ ;  /* 0x000000ffffe07224 */ /* 0x000fe200078e00ff */
[C---:B--2---:R-:W-:Y:S01]  /*76b0*/  ISETP.GE.AND P1, PT, R0.reuse, R16, PT ;  /* 0x000000100000720c */ /* 0x044fe20003f26270 */
[----:B---3--:R-:W-:-:S03]  /*76c0*/  IMAD.IADD R9, R0, 0x1, R9 ;  /* 0x0000000100097824 */ /* 0x008fc600078e0209 */
[----:B------:R-:W-:Y:S01]  /*76d0*/  ISETP.GT.OR P1, PT, R15, 0x2f, P1 ;  /* 0x0000002f0f00780c */ /* 0x000fe20000f24670 */
[----:B------:R-:W-:-:S04]  /*76e0*/  @P4 IMAD.HI.U32 R5, R9, c[0x0][0x2bc], RZ ;  /* 0x0000af0009054a27 */ /* 0x000fc800078e00ff */
[----:B------:R-:W-:Y:S01]  /*76f0*/  IMAD.MOV.U32 R0, RZ, RZ, R9 ;  /* 0x000000ffff007224 */ /* 0x000fe200078e0009 */
[----:B------:R-:W-:Y:S01]  /*7700*/  @P4 SHF.R.U32.HI R0, RZ, c[0x0][0x2c0], R5 ;  /* 0x0000b000ff004a19 */ /* 0x000fe20000011605 */
[----:B------:R-:W-:Y:S06]  /*7710*/  BAR.SYNC.DEFER_BLOCKING 0x0 ;  /* 0x0000000000007b1d */ /* 0x000fec0000010000 */
[----:B------:R-:W-:-:S04]  /*7720*/  @!P1 IADD3 R5, P2, R0, R18, RZ ;  /* 0x0000001200059210 */ /* 0x000fc80007f5e0ff */
[----:B------:R-:W-:Y:S02]  /*7730*/  @!P1 LEA.HI.X.SX32 R8, R0, R12, 0x1, P2 ;  /* 0x0000000c00089211 */ /* 0x000fe400010f0eff */
[----:B------:R-:W-:-:S04]  /*7740*/  @!P1 LEA R6, P2, R5, c[0x0][0x2a0], 0x2 ;  /* 0x0000a80005069a11 */ /* 0x000fc800078410ff */
[----:B------:R-:W-:-:S05]  /*7750*/  @!P1 LEA.HI.X R7, R5, c[0x0][0x2a4], R8, 0x2, P2 ;  /* 0x0000a90005079a11 */ /* 0x000fca00010f1408 */
[----:B------:R1:W2:Y:S01]  /*7760*/  @!P1 LDG.E R224, [R6.64] ;  /* 0x0000000c06e09981 */ /* 0x0002a2000c1e1900 */
[----:B------:R-:W-:-:S04]  /*7770*/  IMAD.MOV R0, RZ, RZ, -R0 ;  /* 0x000000ffff007224 */ /* 0x000fc800078e0a00 */
[----:B------:R-:W-:-:S05]  /*7780*/  IMAD R226, R0, c[0x0][0x2b8], R9 ;  /* 0x0000ae0000e27a24 */ /* 0x000fca00078e0209 */
[----:B------:R-:W-:Y:S01]  /*7790*/  SHF.R.S32.HI R104, RZ, 0x1f, R226 ;  /* 0x0000001fff687819 */ /* 0x000fe200000114e2 */
[----:B----4-:R-:W-:-:S04]  /*77a0*/  IMAD.WIDE.U32 R2, R226, c[0x0][0x1e0], RZ ;  /* 0x00007800e2027a25 */ /* 0x010fc800078e00ff */
[----:B------:R-:W-:-:S04]  /*77b0*/  IMAD R0, R104, c[0x0][0x1e0], RZ ;  /* 0x0000780068007a24 */ /* 0x000fc800078e02ff */
[----:B------:R-:W-:Y:S01]  /*77c0*/  IMAD R0, R226, c[0x0][0x1e4], R0 ;  /* 0x00007900e2007a24 */ /* 0x000fe200078e0200 */
[----:B------:R-:W-:Y:S03]  /*77d0*/  STL.64 [R1+0x30], R18 ;  /* 0x0000301201007387 */ /* 0x000fe60000100a00 */
[----:B------:R-:W-:Y:S02]  /*77e0*/  IMAD.IADD R3, R3, 0x1, R0 ;  /* 0x0000000103037824 */ /* 0x000fe400078e0200 */
[----:B------:R-:W-:Y:S01]  /*77f0*/  IMAD R0, R48, c[0x0][0x1e8], RZ ;  /* 0x00007a0030007a24 */ /* 0x000fe200078e02ff */
[----:B------:R3:W-:Y:S01]  /*7800*/  STL [R1+0x38], R12 ;  /* 0x0000380c01007387 */ /* 0x0007e20000100800 */
[----:B------:R-:W-:Y:S02]  /*7810*/  IMAD R120, R247, -0x30, R120 ;  /* 0xffffffd0f7787824 */ /* 0x000fe400078e0278 */
[----:B------:R-:W-:-:S02]  /*7820*/  IMAD R0, R29, c[0x0][0x1ec], R0 ;  /* 0x00007b001d007a24 */ /* 0x000fc400078e0200 */
[----:B------:R-:W-:-:S05]  /*7830*/  IMAD.IADD R122, R16, 0x1, R120 ;  /* 0x00000001107a7824 */ /* 0x000fca00078e0278 */
[----:B-1----:R-:W-:Y:S01]  /*7840*/  IMNMX R6, R122, 0x30, PT ;  /* 0x000000307a067817 */ /* 0x002fe20003800200 */
[----:B---3--:R-:W-:-:S04]  /*7850*/  IMAD.WIDE.U32 R12, R29, c[0x0][0x1e8], RZ ;  /* 0x00007a001d0c7a25 */ /* 0x008fc800078e00ff */
[----:B------:R-:W-:Y:S02]  /*7860*/  IMAD.IADD R10, R13, 0x1, R0 ;  /* 0x000000010d0a7824 */ /* 0x000fe400078e0200 */
[----:B------:R-:W-:Y:S01]  /*7870*/  IMAD.IADD R14, R6, 0x1, -R112 ;  /* 0x00000001060e7824 */ /* 0x000fe200078e0a70 */
[----:B------:R-:W-:Y:S02]  /*7880*/  LOP3.LUT R157, R157, 0xfffff7ff, RZ, 0xc0, !PT ;  /* 0xfffff7ff9d9d7812 */ /* 0x000fe400078ec0ff */
[----:B------:R-:W-:Y:S02]  /*7890*/  ISETP.GE.AND P2, PT, R227, c[0x0][0x1d4], PT ;  /* 0x00007500e3007a0c */ /* 0x000fe40003f46270 */
[----:B------:R-:W-:Y:S02]  /*78a0*/  @P4 LOP3.LUT R157, R157, 0x800, RZ, 0xfc, !PT ;  /* 0x000008009d9d4812 */ /* 0x000fe400078efcff */
[----:B------:R-:W-:Y:S02]  /*78b0*/  ISETP.GE.AND P6, PT, R111, c[0x0][0x1d4], PT ;  /* 0x000075006f007a0c */ /* 0x000fe40003fc6270 */
[----:B------:R-:W-:-:S02]  /*78c0*/  ISETP.GE.AND P4, PT, R110, c[0x0][0x1d4], PT ;  /* 0x000075006e007a0c */ /* 0x000fc40003f86270 */
[----:B------:R-:W-:-:S05]  /*78d0*/  LOP3.LUT R157, R157, 0xfffffdff, RZ, 0xc0, !PT ;  /* 0xfffffdff9d9d7812 */ /* 0x000fca00078ec0ff */
[----:B------:R-:W-:-:S04]  /*78e0*/  @P2 LOP3.LUT R157, R157, 0x200, RZ, 0xfc, !PT ;  /* 0x000002009d9d2812 */ /* 0x000fc800078efcff */
[----:B------:R-:W-:-:S04]  /*78f0*/  LOP3.LUT R157, R157, 0xfffffeff, RZ, 0xc0, !PT ;  /* 0xfffffeff9d9d7812 */ /* 0x000fc800078ec0ff */
[----:B------:R-:W-:-:S04]  /*7900*/  @P6 LOP3.LUT R157, R157, 0x100, RZ, 0xfc, !PT ;  /* 0x000001009d9d6812 */ /* 0x000fc800078efcff */
[----:B------:R-:W-:-:S04]  /*7910*/  LOP3.LUT R157, R157, 0xffffff7f, RZ, 0xc0, !PT ;  /* 0xffffff7f9d9d7812 */ /* 0x000fc800078ec0ff */
[----:B------:R-:W-:-:S04]  /*7920*/  @P4 LOP3.LUT R157, R157, 0x80, RZ, 0xfc, !PT ;  /* 0x000000809d9d4812 */ /* 0x000fc800078efcff */
[----:B------:R-:W-:Y:S01]  /*7930*/  LOP3.LUT R157, R157, 0xffffffbf, RZ, 0xc0, !PT ;  /* 0xffffffbf9d9d7812 */ /* 0x000fe200078ec0ff */
[----:B------:R-:W-:Y:S01]  /*7940*/  IMAD.WIDE.U32 R114, R29, c[0x0][0x210], RZ ;  /* 0x000084001d727a25 */ /* 0x000fe200078e00ff */
[----:B------:R-:W-:Y:S02]  /*7950*/  IADD3 R125, R247, -0x1, RZ ;  /* 0xfffffffff77d7810 */ /* 0x000fe40007ffe0ff */
        /* <DEDUP_REMOVED lines=8> */
[----:B------:R-:W-:Y:S01]  /*79e0*/  ISETP.GE.AND P0, PT, R14, 0x1, PT ;  /* 0x000000010e00780c */ /* 0x000fe20003f06270 */
[----:B------:R-:W-:Y:S04]  /*79f0*/  SHFL.IDX PT, R2, R13, RZ, 0x1c1f ;  /* 0x001c1fff0d027589 */ /* 0x000fe800000e0000 */
[----:B------:R-:W1:Y:S08]  /*7a00*/  SHFL.IDX PT, R3, R12, RZ, 0x1c1f ;  /* 0x001c1fff0c037589 */ /* 0x000e7000000e0000 */
[----:B------:R-:W-:-:S02]  /*7a10*/  @P0 SHF.R.S32.HI R5, RZ, 0x1f, R111 ;  /* 0x0000001fff050819 */ /* 0x000fc4000001146f */
[----:B------:R-:W-:Y:S02]  /*7a20*/  @P0 SHF.R.S32.HI R0, RZ, 0x1f, R110 ;  /* 0x0000001fff000819 */ /* 0x000fe4000001146e */
[----:B------:R-:W-:Y:S02]  /*7a30*/  @P0 LEA.HI R5, R5, R111, RZ, 0x3 ;  /* 0x0000006f05050211 */ /* 0x000fe400078f18ff */
[----:B------:R-:W-:Y:S02]  /*7a40*/  @P0 LEA.HI R0, R0, R110, RZ, 0x3 ;  /* 0x0000006e00000211 */ /* 0x000fe400078f18ff */
[----:B------:R-:W-:Y:S02]  /*7a50*/  @P0 LOP3.LUT R8, R5, 0xfffffff8, RZ, 0xc0, !PT ;  /* 0xfffffff805080812 */ /* 0x000fe400078ec0ff */
[----:B------:R-:W-:Y:S01]  /*7a60*/  @P0 LOP3.LUT R0, R0, 0xfffffff8, RZ, 0xc0, !PT ;  /* 0xfffffff800000812 */ /* 0x000fe200078ec0ff */
[----:B------:R-:W-:Y:S02]  /*7a70*/  @P0 IMAD.SHL.U32 R5, R222, 0x2, RZ ;  /* 0x00000002de050824 */ /* 0x000fe400078e00ff */
[----:B-1----:R-:W-:-:S04]  /*7a80*/  @P0 IMAD.WIDE R10, R227, 0x2, R2 ;  /* 0x00000002e30a0825 */ /* 0x002fc800078e0202 */
[--C-:B------:R-:W-:Y:S01]  /*7a90*/  @P0 IMAD.WIDE R8, R8, 0x2, R2.reuse ;  /* 0x0000000208080825 */ /* 0x100fe200078e0202 */
[----:B------:R-:W-:Y:S01]  /*7aa0*/  @!PT LDS RZ, [RZ] ;  /* 0x00000000fffff984 */ /* 0x000fe20000000800 */
[----:B------:R1:W-:Y:S03]  /*7ab0*/  @P0 LDGSTS.E.BYPASS.LTC128B.128 [R5+0x3c80], [R10.64], !P2 ;  /* 0x03c800000a050fae */ /* 0x0003e6000d101d4c */
[----:B------:R-:W-:Y:S01]  /*7ac0*/  @P0 IMAD.WIDE R6, R0, 0x2, R2 ;  /* 0x0000000200060825 */ /* 0x000fe200078e0202 */
[----:B------:R1:W-:Y:S04]  /*7ad0*/  @P0 LDGSTS.E.BYPASS.LTC128B.128 [R5+0x4880], [R8.64], !P6 ;  /* 0x0488000008050fae */ /* 0x0003e8000f101d4c */
[----:B------:R1:W-:Y:S01]  /*7ae0*/  @P0 LDGSTS.E.BYPASS.LTC128B.128 [R5+0x5480], [R6.64], !P4 ;  /* 0x0548000006050fae */ /* 0x0003e2000e101d4c */
[----:B------:R-:W-:-:S03]  /*7af0*/  ISETP.GE.AND P0, PT, R14, 0x21, PT ;  /* 0x000000210e00780c */ /* 0x000fc60003f06270 */
[----:B------:R-:W-:Y:S04]  /*7b00*/  SHFL.IDX PT, R2, R13, 0x1, 0x1c1f ;  /* 0x003c1f000d027f89 */ /* 0x000fe800000e0000 */
[----:B------:R-:W2:Y:S06]  /*7b10*/  SHFL.IDX PT, R3, R12, 0x1, 0x1c1f ;  /* 0x003c1f000c037f89 */ /* 0x000eac00000e0000 */
[----:B------:R-:W-:-:S02]  /*7b20*/  @P0 SHF.R.S32.HI R0, RZ, 0x1f, R110 ;  /* 0x0000001fff000819 */ /* 0x000fc4000001146e */
[----:B-1----:R-:W-:-:S04]  /*7b30*/  @P0 SHF.R.S32.HI R5, RZ, 0x1f, R111 ;  /* 0x0000001fff050819 */ /* 0x002fc8000001146f */
[----:B------:R-:W-:Y:S02]  /*7b40*/  @P0 LEA.HI R6, R5, R111, RZ, 0x3 ;  /* 0x0000006f05060211 */ /* 0x000fe400078f18ff */
[----:B------:R-:W-:Y:S02]  /*7b50*/  @P0 LEA.HI R5, R0, R110, RZ, 0x3 ;  /* 0x0000006e00050211 */ /* 0x000fe400078f18ff */
[----:B------:R-:W-:Y:S02]  /*7b60*/  @P0 LOP3.LUT R6, R6, 0xfffffff8, RZ, 0xc0, !PT ;  /* 0xfffffff806060812 */ /* 0x000fe400078ec0ff */
[----:B------:R-:W-:Y:S01]  /*7b70*/  @P0 LOP3.LUT R5, R5, 0xfffffff8, RZ, 0xc0, !PT ;  /* 0xfffffff805050812 */ /* 0x000fe200078ec0ff */
[----:B------:R-:W-:Y:S02]  /*7b80*/  @P0 IMAD.SHL.U32 R0, R222, 0x2, RZ ;  /* 0x00000002de000824 */ /* 0x000fe400078e00ff */
[----:B--2---:R-:W-:-:S04]  /*7b90*/  @P0 IMAD.WIDE R8, R227, 0x2, R2 ;  /* 0x00000002e3080825 */ /* 0x004fc800078e0202 */
[--C-:B------:R-:W-:Y:S01]  /*7ba0*/  @P0 IMAD.WIDE R6, R6, 0x2, R2.reuse ;  /* 0x0000000206060825 */ /* 0x100fe200078e0202 */
[----:B------:R1:W-:Y:S03]  /*7bb0*/  @P0 LDGSTS.E.BYPASS.LTC128B.128 [R0+0x4480], [R8.64], !P2 ;  /* 0x0448000008000fae */ /* 0x0003e6000d101d4c */
[----:B------:R-:W-:Y:S01]  /*7bc0*/  @P0 IMAD.WIDE R2, R5, 0x2, R2 ;  /* 0x0000000205020825 */ /* 0x000fe200078e0202 */
[----:B------:R1:W-:Y:S04]  /*7bd0*/  @P0 LDGSTS.E.BYPASS.LTC128B.128 [R0+0x5080], [R6.64], !P6 ;  /* 0x0508000006000fae */ /* 0x0003e8000f101d4c */
[----:B------:R1:W-:Y:S01]  /*7be0*/  @P0 LDGSTS.E.BYPASS.LTC128B.128 [R0+0x5c80], [R2.64], !P4 ;  /* 0x05c8000002000fae */ /* 0x0003e2000e101d4c */
[----:B------:R-:W-:-:S02]  /*7bf0*/  ISETP.GT.AND P0, PT, R15, 0x2f, PT ;  /* 0x0000002f0f00780c */ /* 0x000fc40003f04270 */
[----:B------:R-:W-:Y:S01]  /*7c00*/  SHF.R.S32.HI R5, RZ, 0x1f, R109 ;  /* 0x0000001fff057819 */ /* 0x000fe2000001146d */
[----:B------:R-:W0:Y:S10]  /*7c10*/  LDGDEPBAR ;  /* 0x00000000000079af */ /* 0x000e340000000000 */
[----:B------:R-:W-:-:S02]  /*7c20*/  @P0 LOP3.LUT R157, R157, 0x40, RZ, 0xfc, !PT ;  /* 0x000000409d9d0812 */ /* 0x000fc400078efcff */
[----:B------:R-:W-:Y:S01]  /*7c30*/  ISETP.LT.AND P0, PT, RZ, c[0x0][0x27c], PT ;  /* 0x00009f00ff007a0c */ /* 0x000fe20003f01270 */
[----:B-1----:R-:W-:Y:S01]  /*7c40*/  IMAD R0, R48, c[0x0][0x210], RZ ;  /* 0x0000840030007a24 */ /* 0x002fe200078e02ff */
[----:B------:R-:W-:-:S03]  /*7c50*/  LEA.HI R2, R5, R109, RZ, 0x4 ;  /* 0x0000006d05027211 */ /* 0x000fc600078f20ff */
[----:B------:R-:W-:Y:S01]  /*7c60*/  IMAD R0, R29, c[0x0][0x214], R0 ;  /* 0x000085001d007a24 */ /* 0x000fe200078e0200 */
[----:B------:R-:W-:-:S03]  /*7c70*/  SHF.R.S32.HI R89, RZ, 0x4, R2 ;  /* 0x00000004ff597819 */ /* 0x000fc60000011402 */
[----:B------:R-:W-:-:S04]  /*7c80*/  IMAD.IADD R113, R115, 0x1, R0 ;  /* 0x0000000173717824 */ /* 0x000fc800078e0200 */
[----:B------:R-:W-:Y:S05]  /*7c90*/  @P0 BRA `(.L_x_446) ;  /* 0x0000002000000947 */ /* 0x000fea0003800000 */
[----:B------:R-:W-:-:S04]  /*7ca0*/  DEPBAR.LE SB0, 0x1 ;  /* 0x000080400000791a */ /* 0x000fc80000000000 */
[----:B------:R-:W-:Y:S05]  /*7cb0*/  BRA `(.L_x_447) ;  /* 0x000075a000007947 */ /* 0x000fea0003800000 */
.L_x_446:
[----:B------:R-:W-:Y:S01]  /*7cc0*/  ULDC.U8 UR4, c[0x0][0x298] ;  /* 0x0000a60000047ab9 */ /* 0x000fe20000000000 */
[----:B------:R-:W-:Y:S01]  /*7cd0*/  SHF.R.S32.HI R0, RZ, 0x1f, R159 ;  /* 0x0000001fff007819 */ /* 0x000fe2000001149f */
[----:B------:R-:W-:Y:S01]  /*7ce0*/  IMAD.WIDE.U32 R10, R159, c[0x0][0x280], RZ ;  /* 0x0000a0009f0a7a25 */ /* 0x000fe200078e00ff */
[----:B------:R-:W-:Y:S01]  /*7cf0*/  ISETP.NE.AND P0, PT, RZ, UR4, PT ;  /* 0x00000004ff007c0c */ /* 0x000fe2000bf05270 */
[----:B------:R-:W-:Y:S01]  /*7d00*/  BSSY B2, `(.L_x_447) ;  /* 0x0000755000027945 */ /* 0x000fe20003800000 */
[-C--:B------:R-:W-:Y:S01]  /*7d10*/  LEA.HI R3, R109, R109.reuse, RZ, 0x1 ;  /* 0x0000006d6d037211 */ /* 0x080fe200078f08ff */
[C---:B------:R-:W-:Y:S02]  /*7d20*/  IMAD R2, R0.reuse, c[0x0][0x280], RZ ;  /* 0x0000a00000027a24 */ /* 0x040fe400078e02ff */
[----:B------:R-:W-:Y:S01]  /*7d30*/  IMAD R0, R0, c[0x0][0x290], RZ ;  /* 0x0000a40000007a24 */ /* 0x000fe200078e02ff */
[----:B------:R-:W-:Y:S01]  /*7d40*/  SHF.R.S32.HI R56, RZ, 0x1, R3 ;  /* 0x00000001ff387819 */ /* 0x000fe20000011403 */
[----:B------:R-:W-:Y:S01]  /*7d50*/  IMAD R2, R159, c[0x0][0x284], R2 ;  /* 0x0000a1009f027a24 */ /* 0x000fe200078e0202 */
[----:B------:R-:W-:Y:S01]  /*7d60*/  LOP3.LUT R3, R3, 0xfffffffe, RZ, 0xc0, !PT ;  /* 0xfffffffe03037812 */ /* 0x000fe200078ec0ff */
[C---:B------:R-:W-:Y:S01]  /*7d70*/  IMAD R0, R159.reuse, c[0x0][0x294], R0 ;  /* 0x0000a5009f007a24 */ /* 0x040fe200078e0200 */
[----:B------:R-:W-:Y:S01]  /*7d80*/  IADD3 R28, R196, R56, RZ ;  /* 0x00000038c41c7210 */ /* 0x000fe20007ffe0ff */
[----:B------:R-:W-:Y:S01]  /*7d90*/  IMAD.WIDE.U32 R8, R159, c[0x0][0x290], RZ ;  /* 0x0000a4009f087a25 */ /* 0x000fe200078e00ff */
[----:B------:R-:W-:-:S02]  /*7da0*/  IADD3 R45, -R3, R109, RZ ;  /* 0x0000006d032d7210 */ /* 0x000fc40007ffe1ff */
[----:B------:R-:W-:Y:S01]  /*7db0*/  IADD3 R7, R2, R11, RZ ;  /* 0x0000000b02077210 */ /* 0x000fe20007ffe0ff */
[----:B------:R-:W-:Y:S01]  /*7dc0*/  IMAD.IADD R3, R0, 0x1, R9 ;  /* 0x0000000100037824 */ /* 0x000fe200078e0209 */
[C---:B------:R-:W-:Y:S01]  /*7dd0*/  SHF.L.U32 R57, R45.reuse, 0x3, RZ ;  /* 0x000000032d397819 */ /* 0x040fe200000006ff */
[----:B------:R-:W-:Y:S01]  /*7de0*/  IMAD R0, R45, 0x40, R28 ;  /* 0x000000402d007824 */ /* 0x000fe200078e021c */
[----:B------:R-:W-:Y:S05]  /*7df0*/  @!P0 BRA `(.L_x_448) ;  /* 0x0000381000008947 */ /* 0x000fea0003800000 */
[----:B------:R-:W-:Y:S01]  /*7e00*/  @P5 IMAD.HI.U32 R2, R0, c[0x0][0x2c8], RZ ;  /* 0x0000b20000025a27 */ /* 0x000fe200078e00ff */
[----:B------:R-:W-:Y:S01]  /*7e10*/  MOV R6, R10 ;  /* 0x0000000a00067202 */ /* 0x000fe20000000f00 */
[----:B------:R-:W-:Y:S01]  /*7e20*/  BSSY B0, `(.L_x_449) ;  /* 0x0000062000007945 */ /* 0x000fe20003800000 */
[----:B------:R-:W-:Y:S01]  /*7e30*/  CS2R R68, SRZ ;  /* 0x0000000000447805 */ /* 0x000fe2000001ff00 */
[----:B------:R-:W-:Y:S01]  /*7e40*/  IMAD.SHL.U32 R18, R45, 0x4, RZ ;  /* 0x000000042d127824 */ /* 0x000fe200078e00ff */
[----:B------:R-:W-:Y:S01]  /*7e50*/  @P5 SHF.R.U32.HI R0, RZ, c[0x0][0x2cc], R2 ;  /* 0x0000b300ff005a19 */ /* 0x000fe20000011602 */
[----:B------:R-:W-:Y:S01]  /*7e60*/  CS2R R38, SRZ ;  /* 0x0000000000267805 */ /* 0x000fe2000001ff00 */
[----:B------:R-:W-:Y:S01]  /*7e70*/  CS2R R34, SRZ ;  /* 0x0000000000227805 */ /* 0x000fe2000001ff00 */
[----:B------:R-:W-:Y:S01]  /*7e80*/  CS2R R30, SRZ ;  /* 0x00000000001e7805 */ /* 0x000fe2000001ff00 */
[----:B------:R-:W-:Y:S01]  /*7e90*/  SHF.R.S32.HI R5, RZ, 0x1f, R0 ;  /* 0x0000001fff057819 */ /* 0x000fe20000011400 */
[----:B------:R-:W-:Y:S01]  /*7ea0*/  IMAD.WIDE.U32 R6, R0, c[0x0][0x280], R6 ;  /* 0x0000a00000067a25 */ /* 0x000fe200078e0006 */
[----:B------:R-:W-:Y:S01]  /*7eb0*/  CS2R R24, SRZ ;  /* 0x0000000000187805 */ /* 0x000fe2000001ff00 */
[----:B------:R-:W-:Y:S01]  /*7ec0*/  CS2R R20, SRZ ;  /* 0x0000000000147805 */ /* 0x000fe2000001ff00 */
[----:B------:R-:W-:Y:S01]  /*7ed0*/  CS2R R12, SRZ ;  /* 0x00000000000c7805 */ /* 0x000fe2000001ff00 */
[C---:B------:R-:W-:Y:S01]  /*7ee0*/  IMAD R2, R5.reuse, c[0x0][0x280], RZ ;  /* 0x0000a00005027a24 */ /* 0x040fe200078e02ff */
[----:B------:R-:W-:Y:S01]  /*7ef0*/  LEA R29, P0, R6, c[0x0][0x270], 0x1 ;  /* 0x00009c00061d7a11 */ /* 0x000fe200078008ff */
[----:B------:R-:W-:Y:S01]  /*7f00*/  IMAD R5, R5, c[0x0][0x290], RZ ;  /* 0x0000a40005057a24 */ /* 0x000fe200078e02ff */
[----:B------:R-:W-:Y:S01]  /*7f10*/  CS2R R42, SRZ ;  /* 0x00000000002a7805 */ /* 0x000fe2000001ff00 */
[----:B------:R-:W-:Y:S01]  /*7f20*/  IMAD R2, R0, c[0x0][0x284], R2 ;  /* 0x0000a10000027a24 */ /* 0x000fe200078e0202 */
[----:B------:R-:W-:Y:S01]  /*7f30*/  CS2R R36, SRZ ;  /* 0x0000000000247805 */ /* 0x000fe2000001ff00 */
[----:B------:R-:W-:Y:S01]  /*7f40*/  CS2R R32, SRZ ;  /* 0x0000000000207805 */ /* 0x000fe2000001ff00 */
[----:B------:R-:W-:Y:S01]  /*7f50*/  CS2R R26, SRZ ;  /* 0x00000000001a7805 */ /* 0x000fe2000001ff00 */
[----:B------:R-:W-:Y:S01]  /*7f60*/  CS2R R22, SRZ ;  /* 0x0000000000167805 */ /* 0x000fe2000001ff00 */
[----:B------:R-:W-:Y:S01]  /*7f70*/  IADD3 R2, R7, R2, RZ ;  /* 0x0000000207027210 */ /* 0x000fe20007ffe0ff */
[----:B------:R-:W-:-:S03]  /*7f80*/  CS2R R14, SRZ ;  /* 0x00000000000e7805 */ /* 0x000fc6000001ff00 */
[----:B------:R-:W-:Y:S01]  /*7f90*/  LEA.HI.X R19, R6, c[0x0][0x274], R2, 0x1, P0 ;  /* 0x00009d0006137a11 */ /* 0x000fe200000f0c02 */
[----:B------:R-:W-:Y:S02]  /*7fa0*/  IMAD.MOV.U32 R2, RZ, RZ, R8 ;  /* 0x000000ffff027224 */ /* 0x000fe400078e0008 */
[----:B------:R1:W2:Y:S02]  /*7fb0*/  SHFL.IDX PT, R8, R29, RZ, 0x1e1f ;  /* 0x001e1fff1d087589 */ /* 0x0002a400000e0000 */
[C---:B------:R-:W-:Y:S02]  /*7fc0*/  IMAD.WIDE.U32 R2, R0.reuse, c[0x0][0x290], R2 ;  /* 0x0000a40000027a25 */ /* 0x040fe400078e0002 */
[----:B------:R1:W3:Y:S02]  /*7fd0*/  SHFL.IDX PT, R9, R19, RZ, 0x1e1f ;  /* 0x001e1fff13097589 */ /* 0x0002e400000e0000 */
[----:B------:R-:W-:Y:S01]  /*7fe0*/  IMAD R0, R0, c[0x0][0x294], R5 ;  /* 0x0000a50000007a24 */ /* 0x000fe200078e0205 */
[----:B------:R-:W-:-:S04]  /*7ff0*/  LEA R17, P0, R2, c[0x0][0x288], 0x1 ;  /* 0x0000a20002117a11 */ /* 0x000fc800078008ff */
[----:B------:R-:W-:Y:S01]  /*8000*/  IADD3 R0, R3, R0, RZ ;  /* 0x0000000003007210 */ /* 0x000fe20007ffe0ff */
[----:B------:R1:W4:Y:S03]  /*8010*/  SHFL.IDX PT, R10, R17, RZ, 0x1e1f ;  /* 0x001e1fff110a7589 */ /* 0x00032600000e0000 */
[----:B------:R-:W-:Y:S02]  /*8020*/  LEA.HI.X R16, R2, c[0x0][0x28c], R0, 0x1, P0 ;  /* 0x0000a30002107a11 */ /* 0x000fe400000f0c00 */
[----:B------:R-:W-:-:S03]  /*8030*/  ISETP.GE.AND P0, PT, R28, R40, PT ;  /* 0x000000281c00720c */ /* 0x000fc60003f06270 */
[----:B------:R1:W1:Y:S10]  /*8040*/  SHFL.IDX PT, R11, R16, RZ, 0x1e1f ;  /* 0x001e1fff100b7589 */ /* 0x00027400000e0000 */
[----:B------:R-:W-:Y:S05]  /*8050*/  @P0 BRA `(.L_x_450) ;  /* 0x000003e000000947 */ /* 0x000fea0003800000 */
[----:B--23--:R-:W-:Y:S01]  /*8060*/  ISETP.GE.AND P0, PT, R18, c[0x0][0x27c], PT ;  /* 0x00009f0012007a0c */ /* 0x00cfe20003f06270 */
[----:B------:R-:W-:Y:S01]  /*8070*/  CS2R R14, SRZ ;  /* 0x00000000000e7805 */ /* 0x000fe2000001ff00 */
[----:B------:R-:W-:-:S11]  /*8080*/  CS2R R12, SRZ ;  /* 0x00000000000c7805 */ /* 0x000fd6000001ff00 */
[----:B-1--4-:R-:W-:-:S04]  /*8090*/  @!P0 IMAD.WIDE R2, R18, 0x2, R10 ;  /* 0x0000000212028825 */ /* 0x012fc800078e020a */
[C---:B------:R-:W-:Y:S01]  /*80a0*/  @!P0 IMAD.WIDE R6, R18.reuse, 0x2, R8 ;  /* 0x0000000212068825 */ /* 0x040fe200078e0208 */
[----:B------:R1:W5:Y:S04]  /*80b0*/  @!P0 LD.E.64 R14, [R2.64] ;  /* 0x0000000c020e8980 */ /* 0x000368000c101b00 */
[----:B------:R2:W5:Y:S01]  /*80c0*/  @!P0 LD.E.64 R12, [R6.64] ;  /* 0x0000000c060c8980 */ /* 0x000562000c101b00 */
[----:B-1----:R-:W-:-:S04]  /*80d0*/  IADD3 R2, R18, 0x8, RZ ;  /* 0x0000000812027810 */ /* 0x002fc80007ffe0ff */
[----:B------:R-:W-:Y:S01]  /*80e0*/  ISETP.GE.AND P0, PT, R2, c[0x0][0x27c], PT ;  /* 0x00009f0002007a0c */ /* 0x000fe20003f06270 */
[----:B------:R-:W-:-:S12]  /*80f0*/  CS2R R22, SRZ ;  /* 0x0000000000167805 */ /* 0x000fd8000001ff00 */
[----:B------:R-:W-:-:S04]  /*8100*/  @!P0 SHF.R.S32.HI R0, RZ, 0x1f, R2 ;  /* 0x0000001fff008819 */ /* 0x000fc80000011402 */
[----:B------:R-:W-:-:S04]  /*8110*/  @!P0 LEA.HI R0, R0, R2, RZ, 0x2 ;  /* 0x0000000200008211 */ /* 0x000fc800078f10ff */
[----:B------:R-:W-:Y:S01]  /*8120*/  @!P0 LOP3.LUT R0, R0, 0xfffffffc, RZ, 0xc0, !PT ;  /* 0xfffffffc00008812 */ /* 0x000fe200078ec0ff */
[----:B------:R-:W-:-:S04]  /*8130*/  CS2R R20, SRZ ;  /* 0x0000000000147805 */ /* 0x000fc8000001ff00 */
[----:B------:R-:W-:-:S04]  /*8140*/  @!P0 IMAD.WIDE R2, R0, 0x2, R10 ;  /* 0x0000000200028825 */ /* 0x000fc800078e020a */
[----:B--2---:R-:W-:Y:S01]  /*8150*/  @!P0 IMAD.WIDE R6, R0, 0x2, R8 ;  /* 0x0000000200068825 */ /* 0x004fe200078e0208 */
        /* <DEDUP_REMOVED lines=42> */
[----:B--2---:R-:W-:-:S04]  /*8400*/  @!P0 IMAD.WIDE R6, R0, 0x2, R8 ;  /* 0x0000000200068825 */ /* 0x004fc800078e0208 */
[----:B------:R-:W-:Y:S01]  /*8410*/  @!P0 IMAD.WIDE R2, R0, 0x2, R10 ;  /* 0x0000000200028825 */ /* 0x000fe200078e020a */
[----:B------:R1:W5:Y:S04]  /*8420*/  @!P0 LD.E.64 R38, [R6.64] ;  /* 0x0000000c06268980 */ /* 0x000368000c101b00 */
[----:B------:R1:W5:Y:S02]  /*8430*/  @!P0 LD.E.64 R42, [R2.64] ;  /* 0x0000000c022a8980 */ /* 0x000364000c101b00 */
.L_x_450:
[----:B--23--:R-:W-:Y:S05]  /*8440*/  BSYNC B0 ;  /* 0x0000000000007941 */ /* 0x00cfea0003800000 */
.L_x_449:
[----:B-1---5:R-:W-:Y:S01]  /*8450*/  IMAD.MOV.U32 R2, RZ, RZ, R38 ;  /* 0x000000ffff027224 */ /* 0x022fe200078e0026 */
[----:B------:R1:W2:Y:S01]  /*8460*/  SHFL.IDX PT, R11, R16, 0x1, 0x1e1f ;  /* 0x003e1f00100b7f89 */ /* 0x0002a200000e0000 */
[----:B------:R-:W-:Y:S01]  /*8470*/  IMAD.MOV.U32 R0, RZ, RZ, R39 ;  /* 0x000000ffff007224 */ /* 0x000fe200078e0027 */
[----:B------:R-:W-:Y:S01]  /*8480*/  BSSY B0, `(.L_x_451) ;  /* 0x0000072000007945 */ /* 0x000fe20003800000 */
[----:B------:R-:W-:Y:S01]  /*8490*/  IMAD.MOV.U32 R5, RZ, RZ, R34 ;  /* 0x000000ffff057224 */ /* 0x000fe200078e0022 */
[----:B------:R3:W4:Y:S01]  /*84a0*/  SHFL.IDX PT, R9, R19, 0x1, 0x1e1f ;  /* 0x003e1f0013097f89 */ /* 0x00072200000e0000 */
[----:B------:R-:W-:Y:S01]  /*84b0*/  IMAD.MOV.U32 R3, RZ, RZ, R35 ;  /* 0x000000ffff037224 */ /* 0x000fe200078e0023 */
[----:B------:R-:W-:Y:S01]  /*84c0*/  PRMT R82, R0, 0x5410, R2 ;  /* 0x0000541000527816 */ /* 0x000fe20000000002 */
[----:B------:R-:W-:Y:S01]  /*84d0*/  IMAD.MOV.U32 R0, RZ, RZ, R31 ;  /* 0x000000ffff007224 */ /* 0x000fe200078e001f */
[----:B------:R-:W-:Y:S01]  /*84e0*/  MOV R2, R30 ;  /* 0x0000001e00027202 */ /* 0x000fe20000000f00 */
[----:B------:R3:W1:Y:S01]  /*84f0*/  SHFL.IDX PT, R8, R29, 0x1, 0x1e1f ;  /* 0x003e1f001d087f89 */ /* 0x00066200000e0000 */
[----:B------:R-:W-:Y:S01]  /*8500*/  PRMT R78, R3, 0x5410, R5 ;  /* 0x00005410034e7816 */ /* 0x000fe20000000005 */
[----:B------:R-:W-:Y:S01]  /*8510*/  IMAD.MOV.U32 R5, RZ, RZ, R24 ;  /* 0x000000ffff057224 */ /* 0x000fe200078e0018 */
[----:B------:R-:W-:Y:S01]  /*8520*/  PRMT R75, R0, 0x5410, R2 ;  /* 0x00005410004b7816 */ /* 0x000fe20000000002 */
[----:B------:R-:W-:Y:S01]  /*8530*/  IMAD.MOV.U32 R0, RZ, RZ, R21 ;  /* 0x000000ffff007224 */ /* 0x000fe200078e0015 */
[----:B------:R-:W-:Y:S01]  /*8540*/  MOV R2, R20 ;  /* 0x0000001400027202 */ /* 0x000fe20000000f00 */
[----:B------:R-:W-:Y:S01]  /*8550*/  IMAD.MOV.U32 R3, RZ, RZ, R25 ;  /* 0x000000ffff037224 */ /* 0x000fe200078e0019 */
[----:B----4-:R3:W4:Y:S01]  /*8560*/  SHFL.IDX PT, R10, R17, 0x1, 0x1e1f ;  /* 0x003e1f00110a7f89 */ /* 0x01072200000e0000 */
[----:B------:R-:W-:Y:S01]  /*8570*/  CS2R R62, SRZ ;  /* 0x00000000003e7805 */ /* 0x000fe2000001ff00 */
[----:B------:R-:W-:Y:S01]  /*8580*/  PRMT R71, R0, 0x5410, R2 ;  /* 0x0000541000477816 */ /* 0x000fe20000000002 */
[----:B------:R-:W-:Y:S01]  /*8590*/  IMAD.MOV.U32 R0, RZ, RZ, R43 ;  /* 0x000000ffff007224 */ /* 0x000fe200078e002b */
[----:B------:R-:W-:Y:S01]  /*85a0*/  MOV R2, R42 ;  /* 0x0000002a00027202 */ /* 0x000fe20000000f00 */
[----:B------:R-:W-:Y:S01]  /*85b0*/  CS2R R58, SRZ ;  /* 0x00000000003a7805 */ /* 0x000fe2000001ff00 */
[----:B------:R-:W-:Y:S01]  /*85c0*/  PRMT R73, R3, 0x5410, R5 ;  /* 0x0000541003497816 */ /* 0x000fe20000000005 */
[----:B------:R-:W-:Y:S01]  /*85d0*/  IMAD.MOV.U32 R5, RZ, RZ, R12 ;  /* 0x000000ffff057224 */ /* 0x000fe200078e000c */
[----:B------:R-:W-:Y:S01]  /*85e0*/  PRMT R80, R0, 0x5410, R2 ;  /* 0x0000541000507816 */ /* 0x000fe20000000002 */
[----:B------:R-:W-:Y:S01]  /*85f0*/  IMAD.MOV.U32 R0, RZ, RZ, R33 ;  /* 0x000000ffff007224 */ /* 0x000fe200078e0021 */
[----:B------:R-:W-:Y:S01]  /*8600*/  MOV R2, R32 ;  /* 0x0000002000027202 */ /* 0x000fe20000000f00 */
[----:B------:R-:W-:Y:S01]  /*8610*/  IMAD.MOV.U32 R3, RZ, RZ, R13 ;  /* 0x000000ffff037224 */ /* 0x000fe200078e000d */
[----:B------:R-:W-:Y:S01]  /*8620*/  CS2R R52, SRZ ;  /* 0x0000000000347805 */ /* 0x000fe2000001ff00 */
        /* <DEDUP_REMOVED lines=13> */
[----:B-1----:R-:W-:Y:S01]  /*8700*/  PRMT R16, R0, 0x5410, R2 ;  /* 0x0000541000107816 */ /* 0x002fe20000000002 */
[----:B------:R-:W-:Y:S01]  /*8710*/  CS2R R60, SRZ ;  /* 0x00000000003c7805 */ /* 0x000fe2000001ff00 */
[----:B------:R-:W-:Y:S01]  /*8720*/  IADD3 R0, R28, 0x40, RZ ;  /* 0x000000401c007810 */ /* 0x000fe20007ffe0ff */
[----:B------:R-:W-:Y:S01]  /*8730*/  CS2R R54, SRZ ;  /* 0x0000000000367805 */ /* 0x000fe2000001ff00 */
[----:B------:R-:W-:Y:S01]  /*8740*/  PRMT R76, R3, 0x5410, R5 ;  /* 0x00005410034c7816 */ /* 0x000fe20000000005 */
[----:B------:R-:W-:Y:S01]  /*8750*/  IMAD.MOV.U32 R5, RZ, RZ, R22 ;  /* 0x000000ffff057224 */ /* 0x000fe200078e0016 */
[----:B------:R-:W-:Y:S01]  /*8760*/  ISETP.GE.AND P0, PT, R0, R40, PT ;  /* 0x000000280000720c */ /* 0x000fe20003f06270 */
[----:B------:R-:W-:Y:S01]  /*8770*/  IMAD.MOV.U32 R3, RZ, RZ, R23 ;  /* 0x000000ffff037224 */ /* 0x000fe200078e0017 */
[----:B------:R-:W-:Y:S01]  /*8780*/  CS2R R50, SRZ ;  /* 0x0000000000327805 */ /* 0x000fe2000001ff00 */
[----:B------:R-:W-:-:S03]  /*8790*/  CS2R R46, SRZ ;  /* 0x00000000002e7805 */ /* 0x000fc6000001ff00 */
[----:B------:R-:W-:-:S07]  /*87a0*/  PRMT R70, R3, 0x5410, R5 ;  /* 0x0000541003467816 */ /* 0x000fce0000000005 */
[----:B------:R-:W-:Y:S05]  /*87b0*/  @P0 BRA `(.L_x_452) ;  /* 0x000003e000000947 */ /* 0x000fea0003800000 */
[----:B--234-:R-:W-:Y:S01]  /*87c0*/  ISETP.GE.AND P0, PT, R18, c[0x0][0x27c], PT ;  /* 0x00009f0012007a0c */ /* 0x01cfe20003f06270 */
[----:B------:R-:W-:Y:S01]  /*87d0*/  CS2R R46, SRZ ;  /* 0x00000000002e7805 */ /* 0x000fe2000001ff00 */
[----:B------:R-:W-:-:S11]  /*87e0*/  CS2R R44, SRZ ;  /* 0x00000000002c7805 */ /* 0x000fd6000001ff00 */
[----:B------:R-:W-:-:S04]  /*87f0*/  @!P0 IMAD.WIDE R2, R18, 0x2, R10 ;  /* 0x0000000212028825 */ /* 0x000fc800078e020a */
        /* <DEDUP_REMOVED lines=58> */
.L_x_452:
[----:B--234-:R-:W-:Y:S05]  /*8ba0*/  BSYNC B0 ;  /* 0x0000000000007941 */ /* 0x01cfea0003800000 */
.L_x_451:
[----:B------:R-:W-:Y:S01]  /*8bb0*/  SHF.R.S32.HI R0, RZ, 0x1f, R112 ;  /* 0x0000001fff007819 */ /* 0x000fe20000011470 */
[----:B------:R-:W-:-:S04]  /*8bc0*/  DEPBAR.LE SB0, 0x1 ;  /* 0x000080400000791a */ /* 0x000fc80000000000 */
[----:B------:R-:W-:Y:S01]  /*8bd0*/  LEA.HI R0, R0, R112, RZ, 0x2 ;  /* 0x0000007000007211 */ /* 0x000fe200078f10ff */
[----:B------:R-:W-:Y:S01]  /*8be0*/  BSSY B1, `(.L_x_453) ;  /* 0x000016f000017945 */ /* 0x000fe20003800000 */
[----:B-1----:R-:W-:Y:S02]  /*8bf0*/  LEA.HI R2, R56, R56, RZ, 0x1 ;  /* 0x0000003838027211 */ /* 0x002fe400078f08ff */
[----:B------:R-:W-:Y:S02]  /*8c00*/  LOP3.LUT R0, R0, 0xfffffffc, RZ, 0xc0, !PT ;  /* 0xfffffffc00007812 */ /* 0x000fe400078ec0ff */
[----:B------:R-:W-:-:S03]  /*8c10*/  LOP3.LUT R2, R2, 0x7fffffe, RZ, 0xc0, !PT ;  /* 0x07fffffe02027812 */ /* 0x000fc600078ec0ff */
[----:B------:R-:W-:Y:S02]  /*8c20*/  IMAD.IADD R3, R112, 0x1, -R0 ;  /* 0x0000000170037824 */ /* 0x000fe400078e0a00 */
[----:B------:R-:W-:Y:S02]  /*8c30*/  IMAD.IADD R2, R56, 0x1, -R2 ;  /* 0x0000000138027824 */ /* 0x000fe400078e0a02 */
[----:B------:R-:W-:Y:S01]  /*8c40*/  IMAD.SHL.U32 R0, R3, 0x40, RZ ;  /* 0x0000004003007824 */ /* 0x000fe200078e00ff */
[----:B------:R-:W-:Y:S01]  /*8c50*/  BAR.SYNC.DEFER_BLOCKING 0x0 ;  /* 0x0000000000007b1d */ /* 0x000fe20000010000 */
[----:B------:R-:W-:Y:S01]  /*8c60*/  IMAD R2, R89, 0x8, R2 ;  /* 0x0000000859027824 */ /* 0x000fe200078e0202 */
[----:B------:R-:W-:Y:S01]  /*8c70*/  LOP3.LUT P0, RZ, R3, 0x2, RZ, 0xc0, !PT ;  /* 0x0000000203ff7812 */ /* 0x000fe2000780c0ff */
[----:B-----5:R-:W-:Y:S01]  /*8c80*/  IMAD.MOV.U32 R3, RZ, RZ, R62 ;  /* 0x000000ffff037224 */ /* 0x020fe200078e003e */
[----:B------:R-:W-:-:S04]  /*8c90*/  LOP3.LUT R0, R0, 0xc0, RZ, 0xc0, !PT ;  /* 0x000000c000007812 */ /* 0x000fc800078ec0ff */
[----:B------:R-:W-:Y:S02]  /*8ca0*/  LOP3.LUT R5, R0, 0x8, R57, 0xf8, !PT ;  /* 0x0000000800057812 */ /* 0x000fe400078ef839 */
[----:B------:R-:W-:-:S04]  /*8cb0*/  SHF.R.U32.HI R0, RZ, 0x3, R0 ;  /* 0x00000003ff007819 */ /* 0x000fc80000011600 */
[----:B------:R-:W-:Y:S01]  /*8cc0*/  LOP3.LUT R0, R5, R0, RZ, 0x3c, !PT ;  /* 0x0000000005007212 */ /* 0x000fe200078e3cff */
[----:B------:R-:W-:-:S04]  /*8cd0*/  IMAD.MOV.U32 R5, RZ, RZ, R69 ;  /* 0x000000ffff057224 */ /* 0x000fc800078e0045 */
[----:B------:R-:W-:Y:S02]  /*8ce0*/  IMAD.U32 R6, R2, 0x20, R0 ;  /* 0x0000002002067824 */ /* 0x000fe400078e0000 */
[----:B------:R-:W-:Y:S02]  /*8cf0*/  IMAD.MOV.U32 R0, RZ, RZ, R68 ;  /* 0x000000ffff007224 */ /* 0x000fe400078e0044 */
[----:B------:R-:W-:Y:S01]  /*8d00*/  IMAD.MOV.U32 R2, RZ, RZ, R63 ;  /* 0x000000ffff027224 */ /* 0x000fe200078e003f */
[----:B------:R-:W-:Y:S02]  /*8d10*/  IADD3 R7, R6, 0x10, RZ ;  /* 0x0000001006077810 */ /* 0x000fe40007ffe0ff */
[----:B------:R-:W-:Y:S01]  /*8d20*/  PRMT R91, R5, 0x5410, R0 ;  /* 0x00005410055b7816 */ /* 0x000fe20000000000 */
[----:B------:R-:W-:Y:S01]  /*8d30*/  IMAD.MOV.U32 R0, RZ, RZ, R58 ;  /* 0x000000ffff007224 */ /* 0x000fe200078e003a */
[----:B------:R-:W-:Y:S01]  /*8d40*/  PRMT R88, R2, 0x5410, R3 ;  /* 0x0000541002587816 */ /* 0x000fe20000000003 */
[----:B------:R-:W-:Y:S01]  /*8d50*/  IMAD.MOV.U32 R5, RZ, RZ, R59 ;  /* 0x000000ffff057224 */ /* 0x000fe200078e003b */
[----:B------:R-:W-:Y:S01]  /*8d60*/  @P0 IADD3 R7, R6, -0x10, RZ ;  /* 0xfffffff006070810 */ /* 0x000fe20007ffe0ff */
[----:B------:R-:W-:Y:S01]  /*8d70*/  IMAD.MOV.U32 R3, RZ, RZ, R52 ;  /* 0x000000ffff037224 */ /* 0x000fe200078e0034 */
[----:B------:R-:W-:Y:S01]  /*8d80*/  PRMT R86, R86, 0x5410, R0 ;  /* 0x0000541056567816 */ /* 0x000fe20000000000 */
[----:B------:R-:W-:Y:S01]  /*8d90*/  IMAD.MOV.U32 R0, RZ, RZ, R48 ;  /* 0x000000ffff007224 */ /* 0x000fe200078e0030 */
[----:B------:R-:W-:Y:S01]  /*8da0*/  LEA R28, R6, 0x6080, 0x1 ;  /* 0x00006080061c7811 */ /* 0x000fe200078e08ff */
[----:B------:R-:W-:Y:S01]  /*8db0*/  IMAD.MOV.U32 R2, RZ, RZ, R53 ;  /* 0x000000ffff027224 */ /* 0x000fe200078e0035 */
[----:B------:R-:W-:Y:S01]  /*8dc0*/  PRMT R86, R5, 0x7610, R86 ;  /* 0x0000761005567816 */ /* 0x000fe20000000056 */
        /* <DEDUP_REMOVED lines=18> */
[----:B------:R-:W-:Y:S01]  /*8ef0*/  IMAD.IADD R5, R40, 0x1, -R196 ;  /* 0x0000000128057824 */ /* 0x000fe200078e0ac4 */
[----:B------:R-:W-:Y:S01]  /*8f00*/  PRMT R79, R79, 0x5410, R0 ;  /* 0x000054104f4f7816 */ /* 0x000fe20000000000 */
[----:B------:R-:W-:-:S02]  /*8f10*/  IMAD.MOV.U32 R2, RZ, RZ, R65 ;  /* 0x000000ffff027224 */ /* 0x000fc400078e0041 */
[----:B------:R-:W-:Y:S01]  /*8f20*/  IMAD.MOV.U32 R0, RZ, RZ, R47 ;  /* 0x000000ffff007224 */ /* 0x000fe200078e002f */
[----:B------:R-:W-:Y:S02]  /*8f30*/  IMNMX R40, R5, 0x80, PT ;  /* 0x0000008005287817 */ /* 0x000fe40003800200 */
[----:B------:R-:W-:Y:S01]  /*8f40*/  PRMT R87, R2, 0x5410, R3 ;  /* 0x0000541002577816 */ /* 0x000fe20000000003 */
[----:B------:R-:W-:Y:S01]  /*8f50*/  IMAD.MOV.U32 R3, RZ, RZ, R54 ;  /* 0x000000ffff037224 */ /* 0x000fe200078e0036 */
[----:B------:R-:W-:Y:S01]  /*8f60*/  ISETP.GE.AND P0, PT, R56, R40, PT ;  /* 0x000000283800720c */ /* 0x000fe20003f06270 */
[----:B------:R-:W-:-:S05]  /*8f70*/  IMAD.MOV.U32 R2, RZ, RZ, R55 ;  /* 0x000000ffff027224 */ /* 0x000fca00078e0037 */
[----:B------:R-:W-:Y:S01]  /*8f80*/  PRMT R83, R2, 0x5410, R3 ;  /* 0x0000541002537816 */ /* 0x000fe20000000003 */
[----:B------:R-:W-:Y:S02]  /*8f90*/  IMAD.MOV.U32 R3, RZ, RZ, R51 ;  /* 0x000000ffff037224 */ /* 0x000fe400078e0033 */
[----:B------:R-:W-:-:S03]  /*8fa0*/  IMAD.MOV.U32 R2, RZ, RZ, R46 ;  /* 0x000000ffff027224 */ /* 0x000fc600078e002e */
[----:B------:R-:W-:Y:S02]  /*8fb0*/  PRMT R79, R3, 0x7610, R79 ;  /* 0x00007610034f7816 */ /* 0x000fe4000000004f */
[----:B------:R-:W-:Y:S01]  /*8fc0*/  PRMT R57, R0, 0x5410, R2 ;  /* 0x0000541000397816 */ /* 0x000fe20000000002 */
[----:B------:R-:W-:Y:S05]  /*8fd0*/  @P0 BRA `(.L_x_454) ;  /* 0x000012f000000947 */ /* 0x000fea0003800000 */
[----:B------:R-:W-:Y:S01]  /*8fe0*/  ISETP.GE.AND P0, PT, R18, c[0x0][0x27c], PT ;  /* 0x00009f0012007a0c */ /* 0x000fe20003f06270 */
[----:B------:R-:W-:-:S12]  /*8ff0*/  BSSY B0, `(.L_x_455) ;  /* 0x0000030000007945 */ /* 0x000fd80003800000 */
[----:B------:R-:W-:Y:S05]  /*9000*/  @P0 BRA `(.L_x_456) ;  /* 0x000002e000000947 */ /* 0x000fea0003800000 */
[----:B------:R-:W1:Y:S01]  /*9010*/  LDS.128 R8, [R28] ;  /* 0x000000001c087984 */ /* 0x000e620000000c00 */
[----:B------:R-:W-:Y:S02]  /*9020*/  SHF.R.U64 R0, R12, 0x10, R13 ;  /* 0x000000100c007819 */ /* 0x000fe4000000120d */
[----:B------:R-:W-:Y:S02]  /*9030*/  SHF.R.U32.HI R5, RZ, 0x10, R15 ;  /* 0x00000010ff057819 */ /* 0x000fe4000001160f */
[----:B------:R-:W-:Y:S02]  /*9040*/  SHF.R.U32.HI R2, RZ, 0x10, R13 ;  /* 0x00000010ff027819 */ /* 0x000fe4000001160d */
[----:B------:R-:W-:Y:S02]  /*9050*/  SHF.R.U64 R3, R14, 0x10, R15 ;  /* 0x000000100e037819 */ /* 0x000fe4000000120f */
[----:B------:R-:W-:Y:S02]  /*9060*/  PRMT R13, R41, 0x5432, R0 ;  /* 0x00005432290d7816 */ /* 0x000fe40000000000 */
[----:B------:R-:W-:-:S02]  /*9070*/  PRMT R0, R16, 0x5410, R5 ;  /* 0x0000541010007816 */ /* 0x000fc40000000005 */
[----:B------:R-:W-:Y:S02]  /*9080*/  PRMT R2, R41, 0x5410, R2 ;  /* 0x0000541029027816 */ /* 0x000fe40000000002 */
[----:B------:R-:W-:Y:S01]  /*9090*/  PRMT R12, R16, 0x5432, R3 ;  /* 0x00005432100c7816 */ /* 0x000fe20000000003 */
[C---:B------:R-:W-:Y:S01]  /*90a0*/  IMAD.U32 R16, R0.reuse, 0x10000, RZ ;  /* 0x0001000000107824 */ /* 0x040fe200078e00ff */
[----:B------:R-:W-:Y:S01]  /*90b0*/  LOP3.LUT R19, R0, 0xffff0000, RZ, 0xc0, !PT ;  /* 0xffff000000137812 */ /* 0x000fe200078ec0ff */
[----:B------:R-:W-:Y:S01]  /*90c0*/  IMAD.U32 R17, R2, 0x10000, RZ ;  /* 0x0001000002117824 */ /* 0x000fe200078e00ff */
[C---:B-1----:R-:W-:Y:S01]  /*90d0*/  LOP3.LUT R3, R10.reuse, 0xffff0000, RZ, 0xc0, !PT ;  /* 0xffff00000a037812 */ /* 0x042fe200078ec0ff */
[----:B------:R-:W-:Y:S01]  /*90e0*/  IMAD.U32 R5, R10, 0x10000, RZ ;  /* 0x000100000a057824 */ /* 0x000fe200078e00ff */
[C---:B------:R-:W-:Y:S01]  /*90f0*/  LOP3.LUT R10, R11.reuse, 0xffff0000, RZ, 0xc0, !PT ;  /* 0xffff00000b0a7812 */ /* 0x040fe200078ec0ff */
[----:B------:R-:W-:Y:S01]  /*9100*/  IMAD.U32 R7, R11, 0x10000, RZ ;  /* 0x000100000b077824 */ /* 0x000fe200078e00ff */
[----:B------:R-:W-:Y:S01]  /*9110*/  LOP3.LUT R11, R2, 0xffff0000, RZ, 0xc0, !PT ;  /* 0xffff0000020b7812 */ /* 0x000fe200078ec0ff */
[CC--:B------:R-:W-:Y:S01]  /*9120*/  FMUL.FTZ R0, R3.reuse, R16.reuse ;  /* 0x0000001003007220 */ /* 0x0c0fe20000410000 */
[C---:B------:R-:W-:Y:S01]  /*9130*/  SHF.L.U32 R14, R8.reuse, 0x10, RZ ;  /* 0x00000010080e7819 */ /* 0x040fe200000006ff */
[-C--:B------:R-:W-:Y:S01]  /*9140*/  FMUL.FTZ R3, R3, R17.reuse ;  /* 0x0000001103037220 */ /* 0x080fe20000410000 */
[----:B------:R-:W-:Y:S01]  /*9150*/  LOP3.LUT R6, R8, 0xffff0000, RZ, 0xc0, !PT ;  /* 0xffff000008067812 */ /* 0x000fe200078ec0ff */
[----:B------:R-:W-:Y:S01]  /*9160*/  FFMA.FTZ R17, R5, R17, -R0 ;  /* 0x0000001105117223 */ /* 0x000fe20000010800 */
[C---:B------:R-:W-:Y:S01]  /*9170*/  SHF.L.U32 R15, R9.reuse, 0x10, RZ ;  /* 0x00000010090f7819 */ /* 0x040fe200000006ff */
[C---:B------:R-:W-:Y:S01]  /*9180*/  FMUL.FTZ R2, R10.reuse, R19 ;  /* 0x000000130a027220 */ /* 0x040fe20000410000 */
[----:B------:R-:W-:Y:S01]  /*9190*/  LOP3.LUT R8, R9, 0xffff0000, RZ, 0xc0, !PT ;  /* 0xffff000009087812 */ /* 0x000fe200078ec0ff */
[-C--:B------:R-:W-:Y:S01]  /*91a0*/  FMUL.FTZ R0, R10, R11.reuse ;  /* 0x0000000b0a007220 */ /* 0x080fe20000410000 */
[----:B------:R-:W-:Y:S01]  /*91b0*/  SHF.L.U32 R9, R13, 0x10, RZ ;  /* 0x000000100d097819 */ /* 0x000fe200000006ff */
[C---:B------:R-:W-:Y:S01]  /*91c0*/  IMAD.U32 R10, R12.reuse, 0x10000, RZ ;  /* 0x000100000c0a7824 */ /* 0x040fe200078e00ff */
[----:B------:R-:W-:Y:S01]  /*91d0*/  LOP3.LUT R12, R12, 0xffff0000, RZ, 0xc0, !PT ;  /* 0xffff00000c0c7812 */ /* 0x000fe200078ec0ff */
[----:B------:R-:W-:Y:S01]  /*91e0*/  FFMA.FTZ R16, R5, R16, R3 ;  /* 0x0000001005107223 */ /* 0x000fe20000010003 */
[----:B------:R-:W-:Y:S01]  /*91f0*/  LOP3.LUT R13, R13, 0xffff0000, RZ, 0xc0, !PT ;  /* 0xffff00000d0d7812 */ /* 0x000fe200078ec0ff */
[----:B------:R-:W-:-:S02]  /*9200*/  FFMA.FTZ R5, R7, R11, -R2 ;  /* 0x0000000b07057223 */ /* 0x000fc40000010802 */
[----:B------:R-:W-:Y:S02]  /*9210*/  FFMA.FTZ R11, R7, R19, R0 ;  /* 0x00000013070b7223 */ /* 0x000fe40000010000 */
[----:B------:R-:W-:Y:S02]  /*9220*/  FMUL.FTZ R3, R6, R10 ;  /* 0x0000000a06037220 */ /* 0x000fe40000410000 */
[----:B------:R-:W-:Y:S01]  /*9230*/  FMUL.FTZ R0, R8, R12 ;  /* 0x0000000c08007220 */ /* 0x000fe20000410000 */
[----:B------:R-:W-:Y:S01]  /*9240*/  F2FP.BF16.PACK_AB R11, R11, R5 ;  /* 0x000000050b0b723e */ /* 0x000fe200000010ff */
[----:B------:R-:W-:Y:S02]  /*9250*/  FMUL.FTZ R2, R6, R9 ;  /* 0x0000000906027220 */ /* 0x000fe40000410000 */
[----:B------:R-:W-:Y:S02]  /*9260*/  FMUL.FTZ R8, R8, R13 ;  /* 0x0000000d08087220 */ /* 0x000fe40000410000 */
[----:B------:R-:W-:-:S02]  /*9270*/  FFMA.FTZ R3, R14, R9, -R3 ;  /* 0x000000090e037223 */ /* 0x000fc40000010803 */
[----:B------:R-:W-:Y:S01]  /*9280*/  FFMA.FTZ R2, R14, R10, R2 ;  /* 0x0000000a0e027223 */ /* 0x000fe20000010002 */
[----:B------:R-:W-:Y:S01]  /*9290*/  F2FP.BF16.PACK_AB R10, R16, R17 ;  /* 0x00000011100a723e */ /* 0x000fe200000010ff */
[C---:B------:R-:W-:Y:S02]  /*92a0*/  FFMA.FTZ R0, R15.reuse, R13, -R0 ;  /* 0x0000000d0f007223 */ /* 0x040fe40000010800 */
[----:B------:R-:W-:Y:S01]  /*92b0*/  FFMA.FTZ R9, R15, R12, R8 ;  /* 0x0000000c0f097223 */ /* 0x000fe20000010008 */
[----:B------:R-:W-:-:S04]  /*92c0*/  F2FP.BF16.PACK_AB R8, R2, R3 ;  /* 0x000000030208723e */ /* 0x000fc800000010ff */
[----:B------:R-:W-:-:S05]  /*92d0*/  F2FP.BF16.PACK_AB R9, R9, R0 ;  /* 0x000000000909723e */ /* 0x000fca00000010ff */
[----:B------:R1:W-:Y:S02]  /*92e0*/  STS.128 [R28], R8 ;  /* 0x000000081c007388 */ /* 0x0003e40000000c00 */
.L_x_456:
[----:B------:R-:W-:Y:S05]  /*92f0*/  BSYNC B0 ;  /* 0x0000000000007941 */ /* 0x000fea0003800000 */
.L_x_455:
[----:B------:R-:W-:Y:S01]  /*9300*/  IADD3 R0, R18, 0x8, RZ ;  /* 0x0000000812007810 */ /* 0x000fe20007ffe0ff */
[----:B------:R-:W-:Y:S03]  /*9310*/  BSSY B0, `(.L_x_457) ;  /* 0x0000031000007945 */ /* 0x000fe60003800000 */
[----:B------:R-:W-:-:S13]  /*9320*/  ISETP.GE.AND P0, PT, R0, c[0x0][0x27c], PT ;  /* 0x00009f0000007a0c */ /* 0x000fda0003f06270 */
[----:B------:R-:W-:Y:S05]  /*9330*/  @P0 BRA `(.L_x_458) ;  /* 0x000002e000000947 */ /* 0x000fea0003800000 */
[----:B-1----:R-:W1:Y:S01]  /*9340*/  LDS.128 R8, [R29] ;  /* 0x000000001d087984 */ /* 0x002e620000000c00 */
        /* <DEDUP_REMOVED lines=45> */
.L_x_458:
[----:B------:R-:W-:Y:S05]  /*9620*/  BSYNC B0 ;  /* 0x0000000000007941 */ /* 0x000fea0003800000 */
.L_x_457:
[----:B------:R-:W-:Y:S01]  /*9630*/  IADD3 R0, R18, 0x10, RZ ;  /* 0x0000001012007810 */ /* 0x000fe20007ffe0ff */
[----:B------:R-:W-:Y:S03]  /*9640*/  BSSY B0, `(.L_x_459) ;  /* 0x0000031000007945 */ /* 0x000fe60003800000 */
[----:B------:R-:W-:-:S13]  /*9650*/  ISETP.GE.AND P0, PT, R0, c[0x0][0x27c], PT ;  /* 0x00009f0000007a0c */ /* 0x000fda0003f06270 */
[----:B------:R-:W-:Y:S05]  /*9660*/  @P0 BRA `(.L_x_460) ;  /* 0x000002e000000947 */ /* 0x000fea0003800000 */
[----:B-1----:R-:W1:Y:S01]  /*9670*/  LDS.128 R8, [R28+0x2000] ;  /* 0x002000001c087984 */ /* 0x002e620000000c00 */
        /* <DEDUP_REMOVED lines=44> */
[----:B------:R1:W-:Y:S02]  /*9940*/  STS.128 [R28+0x2000], R8 ;  /* 0x002000081c007388 */ /* 0x0003e40000000c00 */
.L_x_460:
[----:B------:R-:W-:Y:S05]  /*9950*/  BSYNC B0 ;  /* 0x0000000000007941 */ /* 0x000fea0003800000 */
.L_x_459:
        /* <DEDUP_REMOVED lines=50> */
.L_x_462:
[----:B------:R-:W-:Y:S05]  /*9c80*/  BSYNC B0 ;  /* 0x0000000000007941 */ /* 0x000fea0003800000 */
.L_x_461:
        /* <DEDUP_REMOVED lines=50> */
.L_x_464:
[----:B------:R-:W-:Y:S05]  /*9fb0*/  BSYNC B0 ;  /* 0x0000000000007941 */ /* 0x000fea0003800000 */
.L_x_463:
[----:B------:R-:W-:-:S04]  /*9fc0*/  IADD3 R0, R18, 0x28, RZ ;  /* 0x0000002812007810 */ /* 0x000fc80007ffe0ff */
        /* <DEDUP_REMOVED lines=48> */
.L_x_454:
[----:B------:R-:W-:Y:S05]  /*a2d0*/  BSYNC B1 ;  /* 0x0000000000017941 */ /* 0x000fea0003800000 */
.L_x_453:
[----:B------:R-:W-:-:S04]  /*a2e0*/  IADD3 R0, R56, 0x40, RZ ;  /* 0x0000004038007810 */ /* 0x000fc80007ffe0ff */
[----:B------:R-:W-:-:S13]  /*a2f0*/  ISETP.GE.AND P0, PT, R0, R40, PT ;  /* 0x000000280000720c */ /* 0x000fda0003f06270 */
[----:B------:R-:W-:Y:S05]  /*a300*/  @P0 BRA `(.L_x_465) ;  /* 0x00004f4000000947 */ /* 0x000fea0003800000 */
[----:B------:R-:W-:Y:S01]  /*a310*/  ISETP.GE.AND P0, PT, R18, c[0x0][0x27c], PT ;  /* 0x00009f0012007a0c */ /* 0x000fe20003f06270 */
[----:B------:R-:W-:-:S12]  /*a320*/  BSSY B0, `(.L_x_466) ;  /* 0x0000030000007945 */ /* 0x000fd80003800000 */
        /* <DEDUP_REMOVED lines=47> */
.L_x_467:
[----:B------:R-:W-:Y:S05]  /*a620*/  BSYNC B0 ;  /* 0x0000000000007941 */ /* 0x000fea0003800000 */
.L_x_466:
        /* <DEDUP_REMOVED lines=50> */
.L_x_469:
[----:B------:R-:W-:Y:S05]  /*a950*/  BSYNC B0 ;  /* 0x0000000000007941 */ /* 0x000fea0003800000 */
.L_x_468:
        /* <DEDUP_REMOVED lines=50> */
.L_x_471:
[----:B------:R-:W-:Y:S05]  /*ac80*/  BSYNC B0 ;  /* 0x0000000000007941 */ /* 0x000fea0003800000 */
.L_x_470:
        /* <DEDUP_REMOVED lines=50> */
.L_x_473:
[----:B------:R-:W-:Y:S05]  /*afb0*/  BSYNC B0 ;  /* 0x0000000000007941 */ /* 0x000fea0003800000 */
.L_x_472:
        /* <DEDUP_REMOVED lines=50> */
.L_x_475:
[----:B------:R-:W-:Y:S05]  /*b2e0*/  BSYNC B0 ;  /* 0x0000000000007941 */ /* 0x000fea0003800000 */
.L_x_474:
        /* <DEDUP_REMOVED lines=48> */
[----:B------:R1:W-:Y:S01]  /*b5f0*/  STS.128 [R29+0x5000], R8 ;  /* 0x005000081d007388 */ /* 0x0003e20000000c00 */
[----:B------:R-:W-:Y:S05]  /*b600*/  BRA `(.L_x_465) ;  /* 0x00003c4000007947 */ /* 0x000fea0003800000 */
.L_x_448:
[----:B------:R-:W-:Y:S01]  /*b610*/  @P5 IMAD.HI.U32 R2, R0, c[0x0][0x2c8], RZ ;  /* 0x0000b20000025a27 */ /* 0x000fe200078e00ff */
[----:B------:R-:W-:Y:S01]  /*b620*/  BSSY B0, `(.L_x_476) ;  /* 0x0000047000007945 */ /* 0x000fe20003800000 */
[----:B------:R-:W-:Y:S01]  /*b630*/  CS2R R82, SRZ ;  /* 0x0000000000527805 */ /* 0x000fe2000001ff00 */
[----:B------:R-:W-:Y:S01]  /*b640*/  CS2R R50, SRZ ;  /* 0x0000000000327805 */ /* 0x000fe2000001ff00 */
[----:B------:R-:W-:Y:S01]  /*b650*/  IMAD.MOV.U32 R6, RZ, RZ, R10 ;  /* 0x000000ffff067224 */ /* 0x000fe200078e000a */
        /* <DEDUP_REMOVED lines=17> */
[----:B------:R-:W-:Y:S01]  /*b770*/  IMAD.IADD R2, R7, 0x1, R2 ;  /* 0x0000000107027824 */ /* 0x000fe200078e0202 */
[----:B------:R-:W-:-:S04]  /*b780*/  CS2R R20, SRZ ;  /* 0x0000000000147805 */ /* 0x000fc8000001ff00 */
[----:B------:R-:W-:Y:S02]  /*b790*/  LEA.HI.X R14, R6, c[0x0][0x274], R2, 0x1, P0 ;  /* 0x00009d00060e7a11 */ /* 0x000fe400000f0c02 */
[----:B------:R-:W-:Y:S01]  /*b7a0*/  MOV R2, R8 ;  /* 0x0000000800027202 */ /* 0x000fe20000000f00 */
[----:B------:R1:W2:Y:S04]  /*b7b0*/  SHFL.IDX PT, R6, R15, RZ, 0x1e1f ;  /* 0x001e1fff0f067589 */ /* 0x0002a800000e0000 */
[C---:B------:R-:W-:Y:S01]  /*b7c0*/  IMAD.WIDE.U32 R2, R0.reuse, c[0x0][0x290], R2 ;  /* 0x0000a40000027a25 */ /* 0x040fe200078e0002 */
[----:B------:R1:W3:Y:S03]  /*b7d0*/  SHFL.IDX PT, R7, R14, RZ, 0x1e1f ;  /* 0x001e1fff0e077589 */ /* 0x0002e600000e0000 */
[----:B------:R-:W-:Y:S01]  /*b7e0*/  IMAD R0, R0, c[0x0][0x294], R5 ;  /* 0x0000a50000007a24 */ /* 0x000fe200078e0205 */
[----:B------:R-:W-:-:S04]  /*b7f0*/  LEA R13, P0, R2, c[0x0][0x288], 0x1 ;  /* 0x0000a200020d7a11 */ /* 0x000fc800078008ff */
[----:B------:R-:W-:-:S04]  /*b800*/  IADD3 R0, R3, R0, RZ ;  /* 0x0000000003007210 */ /* 0x000fc80007ffe0ff */
[----:B------:R-:W-:Y:S02]  /*b810*/  LEA.HI.X R12, R2, c[0x0][0x28c], R0, 0x1, P0 ;  /* 0x0000a300020c7a11 */ /* 0x000fe400000f0c00 */
[----:B------:R-:W-:Y:S01]  /*b820*/  ISETP.GE.AND P0, PT, R28, R40, PT ;  /* 0x000000281c00720c */ /* 0x000fe20003f06270 */
[----:B------:R1:W4:Y:S04]  /*b830*/  SHFL.IDX PT, R2, R13, RZ, 0x1e1f ;  /* 0x001e1fff0d027589 */ /* 0x00032800000e0000 */
[----:B------:R1:W1:Y:S08]  /*b840*/  SHFL.IDX PT, R3, R12, RZ, 0x1e1f ;  /* 0x001e1fff0c037589 */ /* 0x00027000000e0000 */
[----:B------:R-:W-:Y:S05]  /*b850*/  @P0 BRA `(.L_x_477) ;  /* 0x0000023000000947 */ /* 0x000fea0003800000 */
[C---:B--23--:R-:W-:Y:S01]  /*b860*/  ISETP.GE.AND P0, PT, R57.reuse, c[0x0][0x27c], PT ;  /* 0x00009f0039007a0c */ /* 0x04cfe20003f06270 */
[----:B------:R-:W-:Y:S01]  /*b870*/  CS2R R18, SRZ ;  /* 0x0000000000127805 */ /* 0x000fe2000001ff00 */
[----:B------:R-:W-:Y:S01]  /*b880*/  CS2R R16, SRZ ;  /* 0x0000000000107805 */ /* 0x000fe2000001ff00 */
[----:B------:R-:W-:Y:S01]  /*b890*/  CS2R R22, SRZ ;  /* 0x0000000000167805 */ /* 0x000fe2000001ff00 */
[----:B------:R-:W-:Y:S01]  /*b8a0*/  CS2R R20, SRZ ;  /* 0x0000000000147805 */ /* 0x000fe2000001ff00 */
[----:B------:R-:W-:-:S08]  /*b8b0*/  IADD3 R5, R57, 0x10, RZ ;  /* 0x0000001039057810 */ /* 0x000fd00007ffe0ff */
[----:B------:R-:W-:-:S04]  /*b8c0*/  @!P0 IMAD.WIDE R10, R57, 0x2, R6 ;  /* 0x00000002390a8825 */ /* 0x000fc800078e0206 */
[----:B-1--4-:R-:W-:Y:S01]  /*b8d0*/  @!P0 IMAD.WIDE R8, R57, 0x2, R2 ;  /* 0x0000000239088825 */ /* 0x012fe200078e0202 */
[----:B------:R1:W5:Y:S04]  /*b8e0*/  @!P0 LD.E.128 R16, [R10.64] ;  /* 0x0000000c0a108980 */ /* 0x000368000c101d00 */
[----:B------:R2:W5:Y:S01]  /*b8f0*/  @!P0 LD.E.128 R20, [R8.64] ;  /* 0x0000000c08148980 */ /* 0x000562000c101d00 */
[----:B------:R-:W-:Y:S01]  /*b900*/  ISETP.GE.AND P0, PT, R5, c[0x0][0x27c], PT ;  /* 0x00009f0005007a0c */ /* 0x000fe20003f06270 */
[----:B------:R-:W-:Y:S01]  /*b910*/  CS2R R34, SRZ ;  /* 0x0000000000227805 */ /* 0x000fe2000001ff00 */
[----:B------:R-:W-:Y:S01]  /*b920*/  CS2R R32, SRZ ;  /* 0x0000000000207805 */ /* 0x000fe2000001ff00 */
[----:B------:R-:W-:Y:S01]  /*b930*/  CS2R R38, SRZ ;  /* 0x0000000000267805 */ /* 0x000fe2000001ff00 */
[----:B------:R-:W-:-:S09]  /*b940*/  CS2R R36, SRZ ;  /* 0x0000000000247805 */ /* 0x000fd2000001ff00 */
[----:B------:R-:W-:-:S04]  /*b950*/  @!P0 SHF.R.S32.HI R0, RZ, 0x1f, R5 ;  /* 0x0000001fff008819 */ /* 0x000fc80000011405 */
[----:B------:R-:W-:-:S04]  /*b960*/  @!P0 LEA.HI R0, R0, R5, RZ, 0x3 ;  /* 0x0000000500008211 */ /* 0x000fc800078f18ff */
[----:B------:R-:W-:Y:S02]  /*b970*/  @!P0 LOP3.LUT R0, R0, 0xfffffff8, RZ, 0xc0, !PT ;  /* 0xfffffff800008812 */ /* 0x000fe400078ec0ff */
[----:B------:R-:W-:-:S03]  /*b980*/  IADD3 R5, R57, 0x20, RZ ;  /* 0x0000002039057810 */ /* 0x000fc60007ffe0ff */
[----:B-1----:R-:W-:-:S04]  /*b990*/  @!P0 IMAD.WIDE R10, R0, 0x2, R6 ;  /* 0x00000002000a8825 */ /* 0x002fc800078e0206 */
[----:B--2---:R-:W-:Y:S01]  /*b9a0*/  @!P0 IMAD.WIDE R8, R0, 0x2, R2 ;  /* 0x0000000200088825 */ /* 0x004fe200078e0202 */
        /* <DEDUP_REMOVED lines=9> */
[----:B------:R-:W-:-:S05]  /*ba40*/  @!P0 LOP3.LUT R0, R0, 0xfffffff8, RZ, 0xc0, !PT ;  /* 0xfffffff800008812 */ /* 0x000fca00078ec0ff */
[----:B------:R-:W-:-:S04]  /*ba50*/  @!P0 IMAD.WIDE R6, R0, 0x2, R6 ;  /* 0x0000000200068825 */ /* 0x000fc800078e0206 */
[----:B------:R-:W-:Y:S01]  /*ba60*/  @!P0 IMAD.WIDE R2, R0, 0x2, R2 ;  /* 0x0000000200028825 */ /* 0x000fe200078e0202 */
[----:B------:R1:W5:Y:S04]  /*ba70*/  @!P0 LD.E.128 R48, [R6.64] ;  /* 0x0000000c06308980 */ /* 0x000368000c101d00 */
[----:B------:R1:W5:Y:S02]  /*ba80*/  @!P0 LD.E.128 R52, [R2.64] ;  /* 0x0000000c02348980 */ /* 0x000364000c101d00 */
.L_x_477:
[----:B--23--:R-:W-:Y:S05]  /*ba90*/  BSYNC B0 ;  /* 0x0000000000007941 */ /* 0x00cfea0003800000 */
.L_x_476:
[----:B-1--45:R-:W-:Y:S01]  /*baa0*/  IMAD.MOV.U32 R2, RZ, RZ, R50 ;  /* 0x000000ffff027224 */ /* 0x032fe200078e0032 */
[----:B------:R1:W2:Y:S01]  /*bab0*/  SHFL.IDX PT, R9, R14, 0x1, 0x1e1f ;  /* 0x003e1f000e097f89 */ /* 0x0002a200000e0000 */
[----:B------:R-:W-:Y:S01]  /*bac0*/  IMAD.MOV.U32 R0, RZ, RZ, R51 ;  /* 0x000000ffff007224 */ /* 0x000fe200078e0033 */
[----:B------:R-:W-:Y:S01]  /*bad0*/  BSSY B0, `(.L_x_478) ;  /* 0x0000057000007945 */ /* 0x000fe20003800000 */
[----:B------:R-:W-:Y:S01]  /*bae0*/  IMAD.MOV.U32 R5, RZ, RZ, R48 ;  /* 0x000000ffff057224 */ /* 0x000fe200078e0030 */
[----:B------:R1:W3:Y:S01]  /*baf0*/  SHFL.IDX PT, R8, R15, 0x1, 0x1e1f ;  /* 0x003e1f000f087f89 */ /* 0x0002e200000e0000 */
[----:B------:R-:W-:Y:S01]  /*bb00*/  IMAD.MOV.U32 R3, RZ, RZ, R49 ;  /* 0x000000ffff037224 */ /* 0x000fe200078e0031 */
[----:B------:R-:W-:Y:S01]  /*bb10*/  PRMT R88, R0, 0x5410, R2 ;  /* 0x0000541000587816 */ /* 0x000fe20000000002 */
[----:B------:R-:W-:Y:S01]  /*bb20*/  IMAD.MOV.U32 R0, RZ, RZ, R35 ;  /* 0x000000ffff007224 */ /* 0x000fe200078e0023 */
[----:B------:R-:W-:Y:S01]  /*bb30*/  MOV R2, R34 ;  /* 0x0000002200027202 */ /* 0x000fe20000000f00 */
[----:B------:R1:W4:Y:S01]  /*bb40*/  SHFL.IDX PT, R11, R12, 0x1, 0x1e1f ;  /* 0x003e1f000c0b7f89 */ /* 0x00032200000e0000 */
[----:B------:R-:W-:Y:S01]  /*bb50*/  PRMT R87, R3, 0x5410, R5 ;  /* 0x0000541003577816 */ /* 0x000fe20000000005 */
[----:B------:R-:W-:Y:S01]  /*bb60*/  IMAD.MOV.U32 R5, RZ, RZ, R32 ;  /* 0x000000ffff057224 */ /* 0x000fe200078e0020 */
[----:B------:R-:W-:Y:S01]  /*bb70*/  PRMT R84, R0, 0x5410, R2 ;  /* 0x0000541000547816 */ /* 0x000fe20000000002 */
[----:B------:R-:W-:Y:S01]  /*bb80*/  IMAD.MOV.U32 R0, RZ, RZ, R19 ;  /* 0x000000ffff007224 */ /* 0x000fe200078e0013 */
[----:B------:R-:W-:Y:S01]  /*bb90*/  MOV R2, R18 ;  /* 0x0000001200027202 */ /* 0x000fe20000000f00 */
[----:B------:R-:W-:Y:S01]  /*bba0*/  IMAD.MOV.U32 R3, RZ, RZ, R33 ;  /* 0x000000ffff037224 */ /* 0x000fe200078e0021 */
[----:B------:R1:W1:Y:S01]  /*bbb0*/  SHFL.IDX PT, R10, R13, 0x1, 0x1e1f ;  /* 0x003e1f000d0a7f89 */ /* 0x00026200000e0000 */
        /* <DEDUP_REMOVED lines=37> */
[----:B-1234-:R-:W-:Y:S01]  /*be10*/  ISETP.GE.AND P0, PT, R57, c[0x0][0x27c], PT ;  /* 0x00009f0039007a0c */ /* 0x01efe20003f06270 */
[----:B------:R-:W-:Y:S01]  /*be20*/  CS2R R66, SRZ ;  /* 0x0000000000427805 */ /* 0x000fe2000001ff00 */
[----:B------:R-:W-:Y:S01]  /*be30*/  CS2R R64, SRZ ;  /* 0x0000000000407805 */ /* 0x000fe2000001ff00 */
[----:B------:R-:W-:Y:S01]  /*be40*/  CS2R R62, SRZ ;  /* 0x00000000003e7805 */ /* 0x000fe2000001ff00 */
[----:B------:R-:W-:-:S09]  /*be50*/  CS2R R60, SRZ ;  /* 0x00000000003c7805 */ /* 0x000fd2000001ff00 */
[----:B------:R-:W-:-:S04]  /*be60*/  @!P0 IMAD.WIDE R2, R57, 0x2, R10 ;  /* 0x0000000239028825 */ /* 0x000fc800078e020a */
[C---:B------:R-:W-:Y:S01]  /*be70*/  @!P0 IMAD.WIDE R6, R57.reuse, 0x2, R8 ;  /* 0x0000000239068825 */ /* 0x040fe200078e0208 */
[----:B------:R1:W5:Y:S04]  /*be80*/  @!P0 LD.E.128 R64, [R2.64] ;  /* 0x0000000c02408980 */ /* 0x000368000c101d00 */
[----:B------:R2:W5:Y:S01]  /*be90*/  @!P0 LD.E.128 R60, [R6.64] ;  /* 0x0000000c063c8980 */ /* 0x000562000c101d00 */
[----:B-1----:R-:W-:-:S04]  /*bea0*/  IADD3 R2, R57, 0x10, RZ ;  /* 0x0000001039027810 */ /* 0x002fc80007ffe0ff */
[----:B------:R-:W-:Y:S01]  /*beb0*/  ISETP.GE.AND P0, PT, R2, c[0x0][0x27c], PT ;  /* 0x00009f0002007a0c */ /* 0x000fe20003f06270 */
[----:B------:R-:W-:-:S12]  /*bec0*/  CS2R R74, SRZ ;  /* 0x00000000004a7805 */ /* 0x000fd8000001ff00 */
[----:B------:R-:W-:-:S04]  /*bed0*/  @!P0 SHF.R.S32.HI R0, RZ, 0x1f, R2 ;  /* 0x0000001fff008819 */ /* 0x000fc80000011402 */
[----:B------:R-:W-:-:S04]  /*bee0*/  @!P0 LEA.HI R0, R0, R2, RZ, 0x3 ;  /* 0x0000000200008211 */ /* 0x000fc800078f18ff */
[----:B------:R-:W-:Y:S01]  /*bef0*/  @!P0 LOP3.LUT R0, R0, 0xfffffff8, RZ, 0xc0, !PT ;  /* 0xfffffff800008812 */ /* 0x000fe200078ec0ff */
[----:B------:R-:W-:Y:S01]  /*bf00*/  CS2R R72, SRZ ;  /* 0x0000000000487805 */ /* 0x000fe2000001ff00 */
[----:B------:R-:W-:-:S03]  /*bf10*/  CS2R R70, SRZ ;  /* 0x0000000000467805 */ /* 0x000fc6000001ff00 */
[----:B------:R-:W-:Y:S01]  /*bf20*/  @!P0 IMAD.WIDE R2, R0, 0x2, R10 ;  /* 0x0000000200028825 */ /* 0x000fe200078e020a */
[----:B------:R-:W-:-:S03]  /*bf30*/  CS2R R68, SRZ ;  /* 0x0000000000447805 */ /* 0x000fc6000001ff00 */
[----:B--2---:R-:W-:Y:S01]  /*bf40*/  @!P0 IMAD.WIDE R6, R0, 0x2, R8 ;  /* 0x0000000200068825 */ /* 0x004fe200078e0208 */
        /* <DEDUP_REMOVED lines=9> */
[----:B------:R-:W-:Y:S01]  /*bfe0*/  CS2R R78, SRZ ;  /* 0x00000000004e7805 */ /* 0x000fe2000001ff00 */
[----:B------:R-:W-:Y:S02]  /*bff0*/  CS2R R76, SRZ ;  /* 0x00000000004c7805 */ /* 0x000fe4000001ff00 */
[----:B--2---:R-:W-:-:S04]  /*c000*/  @!P0 IMAD.WIDE R6, R0, 0x2, R8 ;  /* 0x0000000200068825 */ /* 0x004fc800078e0208 */
[----:B------:R-:W-:Y:S01]  /*c010*/  @!P0 IMAD.WIDE R2, R0, 0x2, R10 ;  /* 0x0000000200028825 */ /* 0x000fe200078e020a */
[----:B------:R1:W5:Y:S04]  /*c020*/  @!P0 LD.E.128 R80, [R6.64] ;  /* 0x0000000c06508980 */ /* 0x000368000c101d00 */
[----:B------:R1:W5:Y:S02]  /*c030*/  @!P0 LD.E.128 R76, [R2.64] ;  /* 0x0000000c024c8980 */ /* 0x000364000c101d00 */
.L_x_479:
[----:B-1234-:R-:W-:Y:S05]  /*c040*/  BSYNC B0 ;  /* 0x0000000000007941 */ /* 0x01efea0003800000 */
.L_x_478:
[----:B-----5:R-:W-:Y:S01]  /*c050*/  IMAD.MOV.U32 R0, RZ, RZ, R80 ;  /* 0x000000ffff007224 */ /* 0x020fe200078e0050 */
[----:B------:R-:W-:-:S04]  /*c060*/  DEPBAR.LE SB0, 0x1 ;  /* 0x000080400000791a */ /* 0x000fc80000000000 */
[----:B------:R-:W-:Y:S01]  /*c070*/  IMAD.MOV.U32 R5, RZ, RZ, R81 ;  /* 0x000000ffff057224 */ /* 0x000fe200078e0051 */
[----:B------:R-:W-:Y:S01]  /*c080*/  PRMT R101, R101, 0x5410, R0 ;  /* 0x0000541065657816 */ /* 0x000fe20000000000 */
[----:B------:R-:W-:Y:S01]  /*c090*/  IMAD.MOV.U32 R3, RZ, RZ, R82 ;  /* 0x000000ffff037224 */ /* 0x000fe200078e0052 */
[----:B------:R-:W-:Y:S01]  /*c0a0*/  MOV R0, R68 ;  /* 0x0000004400007202 */ /* 0x000fe20000000f00 */
        /* <DEDUP_REMOVED lines=11> */
[----:B------:R-:W-:Y:S01]  /*c160*/  MOV R5, R61 ;  /* 0x0000003d00057202 */ /* 0x000fe20000000f00 */
[----:B------:R-:W-:Y:S01]  /*c170*/  BSSY B1, `(.L_x_480) ;  /* 0x0000190000017945 */ /* 0x000fe20003800000 */
[----:B------:R-:W-:Y:S01]  /*c180*/  PRMT R97, R2, 0x5410, R3 ;  /* 0x0000541002617816 */ /* 0x000fe20000000003 */
[----:B------:R-:W-:Y:S01]  /*c190*/  IMAD.MOV.U32 R3, RZ, RZ, R62 ;  /* 0x000000ffff037224 */ /* 0x000fe200078e003e */
[----:B------:R-:W-:Y:S01]  /*c1a0*/  PRMT R92, R5, 0x7610, R92 ;  /* 0x00007610055c7816 */ /* 0x000fe2000000005c */
[----:B------:R-:W-:Y:S01]  /*c1b0*/  IMAD.MOV.U32 R2, RZ, RZ, R63 ;  /* 0x000000ffff027224 */ /* 0x000fe200078e003f */
[----:B------:R-:W-:Y:S01]  /*c1c0*/  PRMT R99, R99, 0x5410, R0 ;  /* 0x0000541063637816 */ /* 0x000fe20000000000 */
[----:B------:R-:W-:-:S02]  /*c1d0*/  IMAD.MOV.U32 R5, RZ, RZ, R77 ;  /* 0x000000ffff057224 */ /* 0x000fc400078e004d */
[----:B------:R-:W-:Y:S01]  /*c1e0*/  IMAD.MOV.U32 R0, RZ, RZ, R72 ;  /* 0x000000ffff007224 */ /* 0x000fe200078e0048 */
[----:B------:R-:W-:Y:S01]  /*c1f0*/  PRMT R93, R2, 0x5410, R3 ;  /* 0x00005410025d7816 */ /* 0x000fe20000000003 */
[----:B------:R-:W-:Y:S01]  /*c200*/  IMAD.MOV.U32 R3, RZ, RZ, R78 ;  /* 0x000000ffff037224 */ /* 0x000fe200078e004e */
[----:B------:R-:W-:Y:S01]  /*c210*/  PRMT R99, R5, 0x7610, R99 ;  /* 0x0000761005637816 */ /* 0x000fe20000000063 */
[----:B------:R-:W-:Y:S01]  /*c220*/  IMAD.MOV.U32 R2, RZ, RZ, R79 ;  /* 0x000000ffff027224 */ /* 0x000fe200078e004f */
[----:B------:R-:W-:Y:S02]  /*c230*/  IADD3 R5, -R196, R40, RZ ;  /* 0x00000028c4057210 */ /* 0x000fe40007ffe1ff */
[----:B------:R-:W-:Y:S01]  /*c240*/  PRMT R94, R94, 0x5410, R0 ;  /* 0x000054105e5e7816 */ /* 0x000fe20000000000 */
[----:B------:R-:W-:Y:S01]  /*c250*/  IMAD.MOV.U32 R0, RZ, RZ, R66 ;  /* 0x000000ffff007224 */ /* 0x000fe200078e0042 */
[----:B------:R-:W-:Y:S02]  /*c260*/  IMNMX R46, R5, 0x80, PT ;  /* 0x00000080052e7817 */ /* 0x000fe40003800200 */
[----:B------:R-:W-:Y:S01]  /*c270*/  PRMT R100, R2, 0x5410, R3 ;  /* 0x0000541002647816 */ /* 0x000fe20000000003 */
[----:B------:R-:W-:Y:S01]  /*c280*/  IMAD.MOV.U32 R2, RZ, RZ, R75 ;  /* 0x000000ffff027224 */ /* 0x000fe200078e004b */
[----:B------:R-:W-:Y:S01]  /*c290*/  MOV R3, R74 ;  /* 0x0000004a00037202 */ /* 0x000fe20000000f00 */
[----:B------:R-:W-:Y:S01]  /*c2a0*/  BAR.SYNC.DEFER_BLOCKING 0x0 ;  /* 0x0000000000007b1d */ /* 0x000fe20000010000 */
[----:B------:R-:W-:-:S02]  /*c2b0*/  ISETP.GE.AND P0, PT, R56, R46, PT ;  /* 0x0000002e3800720c */ /* 0x000fc40003f06270 */
[----:B------:R-:W-:Y:S01]  /*c2c0*/  PRMT R95, R2, 0x5410, R3 ;  /* 0x00005410025f7816 */ /* 0x000fe20000000003 */
[----:B------:R-:W-:Y:S01]  /*c2d0*/  IMAD.MOV.U32 R2, RZ, RZ, R73 ;  /* 0x000000ffff027224 */ /* 0x000fe200078e0049 */
[----:B------:R-:W-:Y:S01]  /*c2e0*/  PRMT R91, R91, 0x5410, R0 ;  /* 0x000054105b5b7816 */ /* 0x000fe20000000000 */
[----:B------:R-:W-:Y:S02]  /*c2f0*/  IMAD.MOV.U32 R3, RZ, RZ, R67 ;  /* 0x000000ffff037224 */ /* 0x000fe400078e0043 */
[----:B------:R-:W-:Y:S01]  /*c300*/  IMAD.MOV.U32 R0, RZ, RZ, R65 ;  /* 0x000000ffff007224 */ /* 0x000fe200078e0041 */
[----:B------:R-:W-:Y:S01]  /*c310*/  PRMT R94, R2, 0x7610, R94 ;  /* 0x00007610025e7816 */ /* 0x000fe2000000005e */
[----:B------:R-:W-:Y:S01]  /*c320*/  IMAD.MOV.U32 R2, RZ, RZ, R64 ;  /* 0x000000ffff027224 */ /* 0x000fe200078e0040 */
[----:B------:R-:W-:-:S04]  /*c330*/  PRMT R91, R3, 0x7610, R91 ;  /* 0x00007610035b7816 */ /* 0x000fc8000000005b */
[----:B------:R-:W-:Y:S01]  /*c340*/  PRMT R90, R0, 0x5410, R2 ;  /* 0x00005410005a7816 */ /* 0x000fe20000000002 */
[----:B------:R-:W-:Y:S05]  /*c350*/  @P0 BRA `(.L_x_481) ;  /* 0x0000171000000947 */ /* 0x000fea0003800000 */
[----:B------:R-:W-:Y:S01]  /*c360*/  ISETP.GE.AND P0, PT, R57, c[0x0][0x27c], PT ;  /* 0x00009f0039007a0c */ /* 0x000fe20003f06270 */
[----:B------:R-:W-:-:S12]  /*c370*/  BSSY B0, `(.L_x_482) ;  /* 0x0000075000007945 */ /* 0x000fd80003800000 */
[----:B------:R-:W-:Y:S05]  /*c380*/  @P0 BRA `(.L_x_483) ;  /* 0x0000073000000947 */ /* 0x000fea0003800000 */
[----:B------:R-:W-:Y:S01]  /*c390*/  IMAD.MOV.U32 R3, RZ, RZ, c[0x0][0x27c] ;  /* 0x00009f00ff037624 */ /* 0x000fe200078e00ff */
[----:B------:R-:W-:Y:S01]  /*c3a0*/  LEA.HI R2, R56, R56, RZ, 0x1 ;  /* 0x0000003838027211 */ /* 0x000fe200078f08ff */
[----:B------:R-:W-:-:S03]  /*c3b0*/  IMAD.SHL.U32 R0, R112, 0x40, RZ ;  /* 0x0000004070007824 */ /* 0x000fc600078e00ff */
[----:B------:R-:W-:Y:S02]  /*c3c0*/  LOP3.LUT R2, R2, 0x7fffffe, RZ, 0xc0, !PT ;  /* 0x07fffffe02027812 */ /* 0x000fe400078ec0ff */
[----:B------:R-:W-:Y:S02]  /*c3d0*/  LEA.HI R3, R3, R45, RZ, 0x1d ;  /* 0x0000002d03037211 */ /* 0x000fe400078fe8ff */
[----:B------:R-:W-:Y:S01]  /*c3e0*/  LOP3.LUT R0, R0, 0xc0, RZ, 0xc0, !PT ;  /* 0x000000c000007812 */ /* 0x000fe200078ec0ff */
[----:B------:R-:W-:Y:S01]  /*c3f0*/  IMAD.IADD R2, R56, 0x1, -R2 ;  /* 0x0000000138027824 */ /* 0x000fe200078e0a02 */
[----:B------:R-:W-:Y:S02]  /*c400*/  SHF.R.S32.HI R6, RZ, 0x1f, R3 ;  /* 0x0000001fff067819 */ /* 0x000fe40000011403 */
[----:B------:R-:W-:Y:S01]  /*c410*/  LOP3.LUT R5, R0, 0x18, R57, 0xf8, !PT ;  /* 0x0000001800057812 */ /* 0x000fe200078ef839 */
[----:B------:R-:W-:Y:S01]  /*c420*/  IMAD R2, R89, 0x8, R2 ;  /* 0x0000000859027824 */ /* 0x000fe200078e0202 */
[----:B------:R-:W-:-:S02]  /*c430*/  SHF.R.U32.HI R8, RZ, 0x3, R0 ;  /* 0x00000003ff087819 */ /* 0x000fc40000011600 */
[----:B------:R-:W-:Y:S01]  /*c440*/  LEA.HI R6, R6, R3, RZ, 0x2 ;  /* 0x0000000306067211 */ /* 0x000fe200078f10ff */
[----:B------:R-:W-:Y:S01]  /*c450*/  IMAD.SHL.U32 R3, R3, 0x8, RZ ;  /* 0x0000000803037824 */ /* 0x000fe200078e00ff */
[-C--:B------:R-:W-:Y:S01]  /*c460*/  LOP3.LUT R7, R5, R8.reuse, RZ, 0x3c, !PT ;  /* 0x0000000805077212 */ /* 0x080fe200078e3cff */
[----:B------:R-:W-:Y:S01]  /*c470*/  IMAD.SHL.U32 R5, R2, 0x20, RZ ;  /* 0x0000002002057824 */ /* 0x000fe200078e00ff */
[----:B------:R-:W-:Y:S02]  /*c480*/  SHF.L.U32 R2, R6, 0xa, RZ ;  /* 0x0000000a06027819 */ /* 0x000fe400000006ff */
[----:B------:R-:W-:Y:S01]  /*c490*/  LOP3.LUT R0, R0, 0x18, R3, 0xf8, !PT ;  /* 0x0000001800007812 */ /* 0x000fe200078ef803 */
[----:B------:R-:W-:Y:S01]  /*c4a0*/  IMAD.IADD R3, R5, 0x1, R7 ;  /* 0x0000000105037824 */ /* 0x000fe200078e0207 */
[----:B------:R-:W-:Y:S02]  /*c4b0*/  LOP3.LUT R2, R2, 0x7ffff000, RZ, 0xc0, !PT ;  /* 0x7ffff00002027812 */ /* 0x000fe400078ec0ff */
[----:B------:R-:W-:Y:S01]  /*c4c0*/  LOP3.LUT R0, R0, R8, RZ, 0x3c, !PT ;  /* 0x0000000800007212 */ /* 0x000fe200078e3cff */
[----:B------:R-:W-:Y:S01]  /*c4d0*/  IMAD.SHL.U32 R43, R3, 0x2, RZ ;  /* 0x00000002032b7824 */ /* 0x000fe200078e00ff */
[----:B------:R-:W-:-:S02]  /*c4e0*/  SHF.R.U64 R3, R18, 0x10, R19 ;  /* 0x0000001012037819 */ /* 0x000fc40000001213 */
[----:B------:R-:W-:Y:S02]  /*c4f0*/  IADD3 R0, R0, R2, R5 ;  /* 0x0000000200007210 */ /* 0x000fe40007ffe005 */
[----:B------:R-:W1:Y:S01]  /*c500*/  LDS.128 R12, [R43+0x6080] ;  /* 0x006080002b0c7984 */ /* 0x000e620000000c00 */
[--C-:B------:R-:W-:Y:S02]  /*c510*/  SHF.R.U32.HI R2, RZ, 0x10, R17.reuse ;  /* 0x00000010ff027819 */ /* 0x100fe40000011611 */
[----:B------:R-:W-:Y:S01]  /*c520*/  IMAD.SHL.U32 R41, R0, 0x2, RZ ;  /* 0x0000000200297824 */ /* 0x000fe200078e00ff */
[----:B------:R-:W-:Y:S02]  /*c530*/  SHF.R.U64 R0, R16, 0x10, R17 ;  /* 0x0000001010007819 */ /* 0x000fe40000001211 */
[----:B------:R-:W-:Y:S02]  /*c540*/  SHF.R.U32.HI R5, RZ, 0x10, R19 ;  /* 0x00000010ff057819 */ /* 0x000fe40000011613 */
[----:B------:R-:W2:Y:S01]  /*c550*/  LDS.128 R8, [R41+0x6080] ;  /* 0x0060800029087984 */ /* 0x000ea20000000c00 */
[----:B------:R-:W-:-:S02]  /*c560*/  SHF.R.U64 R6, R20, 0x10, R21 ;  /* 0x0000001014067819 */ /* 0x000fc40000001215 */
[----:B------:R-:W-:Y:S02]  /*c570*/  SHF.R.U32.HI R7, RZ, 0x10, R21 ;  /* 0x00000010ff077819 */ /* 0x000fe40000011615 */
[C---:B------:R-:W-:Y:S02]  /*c580*/  PRMT R18, R25.reuse, 0x5432, R0 ;  /* 0x0000543219127816 */ /* 0x040fe40000000000 */
[----:B------:R-:W-:Y:S02]  /*c590*/  PRMT R21, R25, 0x5410, R2 ;  /* 0x0000541019157816 */ /* 0x000fe40000000002 */
[C---:B------:R-:W-:Y:S02]  /*c5a0*/  PRMT R25, R26.reuse, 0x5432, R3 ;  /* 0x000054321a197816 */ /* 0x040fe40000000003 */
[----:B------:R-:W-:Y:S02]  /*c5b0*/  PRMT R26, R26, 0x5410, R5 ;  /* 0x000054101a1a7816 */ /* 0x000fe40000000005 */
[----:B------:R-:W-:-:S02]  /*c5c0*/  PRMT R5, R24, 0x5432, R6 ;  /* 0x0000543218057816 */ /* 0x000fc40000000006 */
[--C-:B------:R-:W-:Y:S02]  /*c5d0*/  SHF.R.U32.HI R17, RZ, 0x10, R23.reuse ;  /* 0x00000010ff117819 */ /* 0x100fe40000011617 */
[----:B------:R-:W-:Y:S01]  /*c5e0*/  SHF.R.U64 R16, R22, 0x10, R23 ;  /* 0x0000001016107819 */ /* 0x000fe20000001217 */
[----:B------:R-:W-:Y:S01]  /*c5f0*/  IMAD.U32 R30, R5, 0x10000, RZ ;  /* 0x00010000051e7824 */ /* 0x000fe200078e00ff */
[----:B------:R-:W-:Y:S02]  /*c600*/  PRMT R19, R24, 0x5410, R7 ;  /* 0x0000541018137816 */ /* 0x000fe40000000007 */
[C---:B------:R-:W-:Y:S02]  /*c610*/  PRMT R23, R27.reuse, 0x5410, R17 ;  /* 0x000054101b177816 */ /* 0x040fe40000000011 */
[----:B------:R-:W-:Y:S02]  /*c620*/  PRMT R24, R27, 0x5432, R16 ;  /* 0x000054321b187816 */ /* 0x000fe40000000010 */
[----:B------:R-:W-:-:S02]  /*c630*/  SHF.L.U32 R29, R18, 0x10, RZ ;  /* 0x00000010121d7819 */ /* 0x000fc400000006ff */
[----:B------:R-:W-:Y:S01]  /*c640*/  LOP3.LUT R44, R5, 0xffff0000, RZ, 0xc0, !PT ;  /* 0xffff0000052c7812 */ /* 0x000fe200078ec0ff */
[----:B------:R-:W-:Y:S02]  /*c650*/  IMAD.U32 R5, R21, 0x10000, RZ ;  /* 0x0001000015057824 */ /* 0x000fe400078e00ff */
[C---:B-1----:R-:W-:Y:S01]  /*c660*/  IMAD.U32 R17, R13.reuse, 0x10000, RZ ;  /* 0x000100000d117824 */ /* 0x042fe200078e00ff */
[----:B------:R-:W-:Y:S01]  /*c670*/  LOP3.LUT R20, R13, 0xffff0000, RZ, 0xc0, !PT ;  /* 0xffff00000d147812 */ /* 0x000fe200078ec0ff */
[----:B------:R-:W-:Y:S01]  /*c680*/  IMAD.U32 R16, R12, 0x10000, RZ ;  /* 0x000100000c107824 */ /* 0x000fe200078e00ff */
[C---:B------:R-:W-:Y:S01]  /*c690*/  SHF.L.U32 R13, R15.reuse, 0x10, RZ ;  /* 0x000000100f0d7819 */ /* 0x040fe200000006ff */
[----:B------:R-:W-:Y:S01]  /*c6a0*/  IMAD.U32 R22, R14, 0x10000, RZ ;  /* 0x000100000e167824 */ /* 0x000fe200078e00ff */
[----:B------:R-:W-:Y:S02]  /*c6b0*/  LOP3.LUT R27, R15, 0xffff0000, RZ, 0xc0, !PT ;  /* 0xffff00000f1b7812 */ /* 0x000fe400078ec0ff */
[----:B------:R-:W-:Y:S01]  /*c6c0*/  LOP3.LUT R12, R12, 0xffff0000, RZ, 0xc0, !PT ;  /* 0xffff00000c0c7812 */ /* 0x000fe200078ec0ff */
[C---:B--2---:R-:W-:Y:S01]  /*c6d0*/  IMAD.U32 R2, R8.reuse, 0x10000, RZ ;  /* 0x0001000008027824 */ /* 0x044fe200078e00ff */
[----:B------:R-:W-:Y:S01]  /*c6e0*/  LOP3.LUT R3, R8, 0xffff0000, RZ, 0xc0, !PT ;  /* 0xffff000008037812 */ /* 0x000fe200078ec0ff */
[C---:B------:R-:W-:Y:S01]  /*c6f0*/  IMAD.U32 R6, R9.reuse, 0x10000, RZ ;  /* 0x0001000009067824 */ /* 0x040fe200078e00ff */
[----:B------:R-:W-:Y:S01]  /*c700*/  LOP3.LUT R8, R9, 0xffff0000, RZ, 0xc0, !PT ;  /* 0xffff000009087812 */ /* 0x000fe200078ec0ff */
[----:B------:R-:W-:Y:S01]  /*c710*/  FMUL.FTZ R0, R2, R30 ;  /* 0x0000001e02007220 */ /* 0x000fe20000410000 */
[C---:B------:R-:W-:Y:S01]  /*c720*/  LOP3.LUT R15, R10.reuse, 0xffff0000, RZ, 0xc0, !PT ;  /* 0xffff00000a0f7812 */ /* 0x040fe200078ec0ff */
[----:B------:R-:W-:Y:S01]  /*c730*/  IMAD.U32 R9, R10, 0x10000, RZ ;  /* 0x000100000a097824 */ /* 0x000fe200078e00ff */
[----:B------:R-:W-:Y:S01]  /*c740*/  LOP3.LUT R10, R18, 0xffff0000, RZ, 0xc0, !PT ;  /* 0xffff0000120a7812 */ /* 0x000fe200078ec0ff */
[----:B------:R-:W-:Y:S01]  /*c750*/  FFMA.FTZ R42, R16, R29, -R0 ;  /* 0x0000001d102a7223 */ /* 0x000fe20000010800 */
[----:B------:R-:W-:Y:S01]  /*c760*/  LOP3.LUT R28, R14, 0xffff0000, RZ, 0xc0, !PT ;  /* 0xffff00000e1c7812 */ /* 0x000fe200078ec0ff */
[----:B------:R-:W-:Y:S01]  /*c770*/  FMUL.FTZ R0, R3, R44 ;  /* 0x0000002c03007220 */ /* 0x000fe20000410000 */
[C---:B------:R-:W-:Y:S01]  /*c780*/  LOP3.LUT R14, R11.reuse, 0xffff0000, RZ, 0xc0, !PT ;  /* 0xffff00000b0e7812 */ /* 0x040fe200078ec0ff */
[----:B------:R-:W-:-:S02]  /*c790*/  IMAD.U32 R7, R11, 0x10000, RZ ;  /* 0x000100000b077824 */ /* 0x000fc400078e00ff */
[----:B------:R-:W-:Y:S02]  /*c7a0*/  FMUL.FTZ R2, R2, R29 ;  /* 0x0000001d02027220 */ /* 0x000fe40000410000 */
[----:B------:R-:W-:Y:S02]  /*c7b0*/  IMAD.U32 R11, R19, 0x10000, RZ ;  /* 0x00010000130b7824 */ /* 0x000fe400078e00ff */
[-C--:B------:R-:W-:Y:S02]  /*c7c0*/  FMUL.FTZ R3, R3, R10.reuse ;  /* 0x0000000a03037220 */ /* 0x080fe40000410000 */
[----:B------:R-:W-:Y:S01]  /*c7d0*/  FFMA.FTZ R31, R12, R10, -R0 ;  /* 0x0000000a0c1f7223 */ /* 0x000fe20000010800 */
[----:B------:R-:W-:Y:S01]  /*c7e0*/  LOP3.LUT R10, R21, 0xffff0000, RZ, 0xc0, !PT ;  /* 0xffff0000150a7812 */ /* 0x000fe200078ec0ff */
[----:B------:R-:W-:Y:S01]  /*c7f0*/  FFMA.FTZ R40, R16, R30, R2 ;  /* 0x0000001e10287223 */ /* 0x000fe20000010002 */
[----:B------:R-:W-:Y:S01]  /*c800*/  SHF.L.U32 R16, R23, 0x10, RZ ;  /* 0x0000001017107819 */ /* 0x000fe200000006ff */
[----:B------:R-:W-:-:S02]  /*c810*/  FMUL.FTZ R0, R6, R5 ;  /* 0x0000000506007220 */ /* 0x000fc40000410000 */
[-C--:B------:R-:W-:Y:S02]  /*c820*/  FMUL.FTZ R2, R6, R11.reuse ;  /* 0x0000000b06027220 */ /* 0x080fe40000410000 */
[----:B------:R-:W-:Y:S01]  /*c830*/  FFMA.FTZ R30, R12, R44, R3 ;  /* 0x0000002c0c1e7223 */ /* 0x000fe20000010003 */
[----:B------:R-:W-:Y:S01]  /*c840*/  LOP3.LUT R12, R24, 0xffff0000, RZ, 0xc0, !PT ;  /* 0xffff0000180c7812 */ /* 0x000fe200078ec0ff */
[----:B------:R-:W-:Y:S02]  /*c850*/  IMAD.U32 R3, R26, 0x10000, RZ ;  /* 0x000100001a037824 */ /* 0x000fe400078e00ff */
[----:B------:R-:W-:Y:S01]  /*c860*/  FFMA.FTZ R18, R17, R11, R0 ;  /* 0x0000000b11127223 */ /* 0x000fe20000010000 */
[----:B------:R-:W-:Y:S01]  /*c870*/  LOP3.LUT R11, R19, 0xffff0000, RZ, 0xc0, !PT ;  /* 0xffff0000130b7812 */ /* 0x000fe200078ec0ff */
[----:B------:R-:W-:Y:S02]  /*c880*/  FFMA.FTZ R29, R17, R5, -R2 ;  /* 0x00000005111d7223 */ /* 0x000fe40000010802 */
[----:B------:R-:W-:-:S02]  /*c890*/  FMUL.FTZ R2, R7, R16 ;  /* 0x0000001007027220 */ /* 0x000fc40000410000 */
[-C--:B------:R-:W-:Y:S02]  /*c8a0*/  FMUL.FTZ R0, R7, R3.reuse ;  /* 0x0000000307007220 */ /* 0x080fe40000410000 */
[----:B------:R-:W-:Y:S02]  /*c8b0*/  IMAD.U32 R7, R24, 0x10000, RZ ;  /* 0x0001000018077824 */ /* 0x000fe400078e00ff */
[----:B------:R-:W-:Y:S02]  /*c8c0*/  FFMA.FTZ R17, R13, R3, -R2 ;  /* 0x000000030d117223 */ /* 0x000fe40000010802 */
[----:B------:R-:W-:Y:S02]  /*c8d0*/  IMAD.U32 R6, R25, 0x10000, RZ ;  /* 0x0001000019067824 */ /* 0x000fe400078e00ff */
[----:B------:R-:W-:Y:S02]  /*c8e0*/  FMUL.FTZ R5, R8, R11 ;  /* 0x0000000b08057220 */ /* 0x000fe40000410000 */
[----:B------:R-:W-:-:S02]  /*c8f0*/  FMUL.FTZ R2, R9, R7 ;  /* 0x0000000709027220 */ /* 0x000fc40000410000 */
[----:B------:R-:W-:Y:S02]  /*c900*/  FFMA.FTZ R16, R13, R16, R0 ;  /* 0x000000100d107223 */ /* 0x000fe40000010000 */
[-C--:B------:R-:W-:Y:S01]  /*c910*/  FMUL.FTZ R3, R8, R10.reuse ;  /* 0x0000000a08037220 */ /* 0x080fe20000410000 */
[----:B------:R-:W-:Y:S01]  /*c920*/  LOP3.LUT R8, R26, 0xffff0000, RZ, 0xc0, !PT ;  /* 0xffff00001a087812 */ /* 0x000fe200078ec0ff */
[----:B------:R-:W-:Y:S02]  /*c930*/  FFMA.FTZ R13, R20, R10, -R5 ;  /* 0x0000000a140d7223 */ /* 0x000fe40000010805 */
[-C--:B------:R-:W-:Y:S01]  /*c940*/  FMUL.FTZ R0, R9, R6.reuse ;  /* 0x0000000609007220 */ /* 0x080fe20000410000 */
[----:B------:R-:W-:Y:S01]  /*c950*/  LOP3.LUT R9, R23, 0xffff0000, RZ, 0xc0, !PT ;  /* 0xffff000017097812 */ /* 0x000fe200078ec0ff */
[----:B------:R-:W-:Y:S01]  /*c960*/  FFMA.FTZ R10, R22, R6, -R2 ;  /* 0x00000006160a7223 */ /* 0x000fe20000010802 */
[----:B------:R-:W-:Y:S01]  /*c970*/  LOP3.LUT R6, R25, 0xffff0000, RZ, 0xc0, !PT ;  /* 0xffff000019067812 */ /* 0x000fe200078ec0ff */
[----:B------:R-:W-:Y:S01]  /*c980*/  FFMA.FTZ R11, R20, R11, R3 ;  /* 0x0000000b140b7223 */ /* 0x000fe20000010003 */
[----:B------:R-:W-:Y:S01]  /*c990*/  F2FP.BF16.PACK_AB R13, R13, R29 ;  /* 0x0000001d0d0d723e */ /* 0x000fe200000010ff */
[----:B------:R-:W-:-:S02]  /*c9a0*/  FFMA.FTZ R7, R22, R7, R0 ;  /* 0x0000000716077223 */ /* 0x000fc40000010000 */
[C---:B------:R-:W-:Y:S02]  /*c9b0*/  FMUL.FTZ R5, R15.reuse, R12 ;  /* 0x0000000c0f057220 */ /* 0x040fe40000410000 */
[CC--:B------:R-:W-:Y:S02]  /*c9c0*/  FMUL.FTZ R2, R14.reuse, R9.reuse ;  /* 0x000000090e027220 */ /* 0x0c0fe40000410000 */
[----:B------:R-:W-:Y:S02]  /*c9d0*/  FMUL.FTZ R3, R15, R6 ;  /* 0x000000060f037220 */ /* 0x000fe40000410000 */
[----:B------:R-:W-:Y:S02]  /*c9e0*/  FMUL.FTZ R0, R14, R8 ;  /* 0x000000080e007220 */ /* 0x000fe40000410000 */
        /* <DEDUP_REMOVED lines=9> */
[----:B------:R-:W-:Y:S02]  /*ca80*/  F2FP.BF16.PACK_AB R10, R3, R7 ;  /* 0x00000007030a723e */ /* 0x000fe400000010ff */
[----:B------:R-:W-:Y:S01]  /*ca90*/  F2FP.BF16.PACK_AB R11, R0, R16 ;  /* 0x00000010000b723e */ /* 0x000fe200000010ff */
[----:B------:R1:W-:Y:S04]  /*caa0*/  STS.128 [R43+0x6080], R12 ;  /* 0x0060800c2b007388 */ /* 0x0003e80000000c00 */
[----:B------:R1:W-:Y:S02]  /*cab0*/  STS.128 [R41+0x6080], R8 ;  /* 0x0060800829007388 */ /* 0x0003e40000000c00 */
.L_x_483:
[----:B------:R-:W-:Y:S05]  /*cac0*/  BSYNC B0 ;  /* 0x0000000000007941 */ /* 0x000fea0003800000 */
.L_x_482:
[----:B------:R-:W-:Y:S01]  /*cad0*/  IADD3 R0, R57, 0x10, RZ ;  /* 0x0000001039007810 */ /* 0x000fe20007ffe0ff */
[----:B------:R-:W-:Y:S03]  /*cae0*/  BSSY B0, `(.L_x_484) ;  /* 0x000007c000007945 */ /* 0x000fe60003800000 */
[----:B------:R-:W-:-:S13]  /*caf0*/  ISETP.GE.AND P0, PT, R0, c[0x0][0x27c], PT ;  /* 0x00009f0000007a0c */ /* 0x000fda0003f06270 */
[----:B------:R-:W-:Y:S05]  /*cb00*/  @P0 BRA `(.L_x_485) ;  /* 0x0000079000000947 */ /* 0x000fea0003800000 */
[----:B------:R-:W-:Y:S01]  /*cb10*/  SHF.R.S32.HI R5, RZ, 0x1f, R0 ;  /* 0x0000001fff057819 */ /* 0x000fe20000011400 */
[----:B------:R-:W-:Y:S01]  /*cb20*/  IMAD.SHL.U32 R6, R112, 0x40, RZ ;  /* 0x0000004070067824 */ /* 0x000fe200078e00ff */
[----:B------:R-:W-:Y:S01]  /*cb30*/  LEA.HI R7, R56, R56, RZ, 0x1 ;  /* 0x0000003838077211 */ /* 0x000fe200078f08ff */
[----:B-1----:R-:W-:Y:S01]  /*cb40*/  IMAD.MOV.U32 R8, RZ, RZ, c[0x0][0x27c] ;  /* 0x00009f00ff087624 */ /* 0x002fe200078e00ff */
[CC--:B------:R-:W-:Y:S02]  /*cb50*/  LEA.HI R3, R5.reuse, R0.reuse, RZ, 0x3 ;  /* 0x0000000005037211 */ /* 0x0c0fe400078f18ff */
[----:B------:R-:W-:Y:S02]  /*cb60*/  LEA.HI R5, R5, R0, RZ, 0x5 ;  /* 0x0000000005057211 */ /* 0x000fe400078f28ff */
[----:B------:R-:W-:Y:S02]  /*cb70*/  LOP3.LUT R7, R7, 0x7fffffe, RZ, 0xc0, !PT ;  /* 0x07fffffe07077812 */ /* 0x000fe400078ec0ff */
[----:B------:R-:W-:-:S02]  /*cb80*/  SHF.R.S32.HI R2, RZ, 0x3, R3 ;  /* 0x00000003ff027819 */ /* 0x000fc40000011403 */
[----:B------:R-:W-:Y:S01]  /*cb90*/  LOP3.LUT R0, R6, 0xc0, RZ, 0xc0, !PT ;  /* 0x000000c006007812 */ /* 0x000fe200078ec0ff */
[----:B------:R-:W-:Y:S01]  /*cba0*/  IMAD.SHL.U32 R6, R5, 0x80, RZ ;  /* 0x0000008005067824 */ /* 0x000fe200078e00ff */
[----:B------:R-:W-:Y:S01]  /*cbb0*/  LEA.HI R2, R8, R2, RZ, 0x1d ;  /* 0x0000000208027211 */ /* 0x000fe200078fe8ff */
[----:B------:R-:W-:Y:S01]  /*cbc0*/  IMAD.IADD R5, R56, 0x1, -R7 ;  /* 0x0000000138057824 */ /* 0x000fe200078e0a07 */
[----:B------:R-:W-:Y:S02]  /*cbd0*/  LOP3.LUT R7, R0, 0x18, R3, 0xf8, !PT ;  /* 0x0000001800077812 */ /* 0x000fe400078ef803 */
[----:B------:R-:W-:Y:S01]  /*cbe0*/  SHF.R.U32.HI R10, RZ, 0x3, R0 ;  /* 0x00000003ff0a7819 */ /* 0x000fe20000011600 */
[----:B------:R-:W-:Y:S01]  /*cbf0*/  IMAD R3, R89, 0x8, R5 ;  /* 0x0000000859037824 */ /* 0x000fe200078e0205 */
[----:B------:R-:W-:Y:S02]  /*cc00*/  SHF.R.S32.HI R5, RZ, 0x1f, R2 ;  /* 0x0000001fff057819 */ /* 0x000fe40000011402 */
[----:B------:R-:W-:Y:S01]  /*cc10*/  LOP3.LUT R8, R7, R10, RZ, 0x3c, !PT ;  /* 0x0000000a07087212 */ /* 0x000fe200078e3cff */
[----:B------:R-:W-:Y:S01]  /*cc20*/  IMAD.SHL.U32 R7, R2, 0x8, RZ ;  /* 0x0000000802077824 */ /* 0x000fe200078e00ff */
[----:B------:R-:W-:-:S02]  /*cc30*/  LEA.HI R2, R5, R2, RZ, 0x2 ;  /* 0x0000000205027211 */ /* 0x000fc400078f10ff */
[----:B------:R-:W-:Y:S01]  /*cc40*/  LOP3.LUT R9, R6, 0x7ffff000, RZ, 0xc0, !PT ;  /* 0x7ffff00006097812 */ /* 0x000fe200078ec0ff */
[----:B------:R-:W-:Y:S01]  /*cc50*/  IMAD.SHL.U32 R6, R3, 0x20, RZ ;  /* 0x0000002003067824 */ /* 0x000fe200078e00ff */
[----:B------:R-:W-:Y:S01]  /*cc60*/  LOP3.LUT R3, R0, 0x18, R7, 0xf8, !PT ;  /* 0x0000001800037812 */ /* 0x000fe200078ef807 */
[----:B------:R-:W-:Y:S01]  /*cc70*/  IMAD.SHL.U32 R0, R2, 0x400, RZ ;  /* 0x0000040002007824 */ /* 0x000fe200078e00ff */
[----:B------:R-:W-:Y:S02]  /*cc80*/  SHF.R.U32.HI R17, RZ, 0x10, R39 ;  /* 0x00000010ff117819 */ /* 0x000fe40000011627 */
[----:B------:R-:W-:Y:S02]  /*cc90*/  LOP3.LUT R2, R3, R10, RZ, 0x3c, !PT ;  /* 0x0000000a03027212 */ /* 0x000fe400078e3cff */
[----:B------:R-:W-:Y:S02]  /*cca0*/  LOP3.LUT R0, R0, 0x7ffff000, RZ, 0xc0, !PT ;  /* 0x7ffff00000007812 */ /* 0x000fe400078ec0ff */
[----:B------:R-:W-:-:S02]  /*ccb0*/  IADD3 R5, R8, R9, R6 ;  /* 0x0000000908057210 */ /* 0x000fc40007ffe006 */
[----:B------:R-:W-:Y:S02]  /*ccc0*/  IADD3 R0, R2, R0, R6 ;  /* 0x0000000002007210 */ /* 0x000fe40007ffe006 */
[----:B------:R-:W-:Y:S01]  /*ccd0*/  SHF.R.U64 R6, R36, 0x10, R37 ;  /* 0x0000001024067819 */ /* 0x000fe20000001225 */
[----:B------:R-:W-:Y:S01]  /*cce0*/  IMAD.SHL.U32 R41, R5, 0x2, RZ ;  /* 0x0000000205297824 */ /* 0x000fe200078e00ff */
[----:B------:R-:W-:Y:S01]  /*ccf0*/  SHF.R.U32.HI R5, RZ, 0x10, R35 ;  /* 0x00000010ff057819 */ /* 0x000fe20000011623 */
[----:B------:R-:W-:Y:S01]  /*cd00*/  IMAD.SHL.U32 R40, R0, 0x2, RZ ;  /* 0x0000000200287824 */ /* 0x000fe200078e00ff */
[----:B------:R-:W-:Y:S02]  /*cd10*/  SHF.R.U64 R0, R32, 0x10, R33 ;  /* 0x0000001020007819 */ /* 0x000fe40000001221 */
[----:B------:R-:W1:Y:S01]  /*cd20*/  LDS.128 R12, [R41+0x6080] ;  /* 0x00608000290c7984 */ /* 0x000e620000000c00 */
[----:B------:R-:W-:Y:S02]  /*cd30*/  PRMT R26, R84, 0x5410, R5 ;  /* 0x00005410541a7816 */ /* 0x000fe40000000005 */
[----:B------:R-:W-:Y:S01]  /*cd40*/  SHF.R.U32.HI R2, RZ, 0x10, R33 ;  /* 0x00000010ff027819 */ /* 0x000fe20000011621 */
[----:B------:R-:W2:Y:S01]  /*cd50*/  LDS.128 R8, [R40+0x6080] ;  /* 0x0060800028087984 */ /* 0x000ea20000000c00 */
[----:B------:R-:W-:-:S02]  /*cd60*/  PRMT R5, R47, 0x5432, R6 ;  /* 0x000054322f057816 */ /* 0x000fc40000000006 */
[----:B------:R-:W-:Y:S02]  /*cd70*/  SHF.R.U64 R3, R34, 0x10, R35 ;  /* 0x0000001022037819 */ /* 0x000fe40000001223 */
[----:B------:R-:W-:Y:S01]  /*cd80*/  SHF.R.U64 R16, R38, 0x10, R39 ;  /* 0x0000001026107819 */ /* 0x000fe20000001227 */
[----:B------:R-:W-:Y:S01]  /*cd90*/  IMAD.U32 R30, R5, 0x10000, RZ ;  /* 0x00010000051e7824 */ /* 0x000fe200078e00ff */
[C---:B------:R-:W-:Y:S02]  /*cda0*/  PRMT R18, R59.reuse, 0x5432, R0 ;  /* 0x000054323b127816 */ /* 0x040fe40000000000 */
[----:B------:R-:W-:Y:S02]  /*cdb0*/  PRMT R21, R59, 0x5410, R2 ;  /* 0x000054103b157816 */ /* 0x000fe40000000002 */
[----:B------:R-:W-:Y:S01]  /*cdc0*/  SHF.R.U32.HI R7, RZ, 0x10, R37 ;  /* 0x00000010ff077819 */ /* 0x000fe20000011625 */
[----:B------:R-:W-:Y:S01]  /*cdd0*/  IMAD.U32 R29, R18, 0x10000, RZ ;  /* 0x00010000121d7824 */ /* 0x000fe200078e00ff */
[----:B------:R-:W-:-:S02]  /*cde0*/  PRMT R25, R84, 0x5432, R3 ;  /* 0x0000543254197816 */ /* 0x000fc40000000003 */
[C---:B------:R-:W-:Y:S02]  /*cdf0*/  PRMT R23, R58.reuse, 0x5410, R17 ;  /* 0x000054103a177816 */ /* 0x040fe40000000011 */
[----:B------:R-:W-:Y:S02]  /*ce00*/  PRMT R24, R58, 0x5432, R16 ;  /* 0x000054323a187816 */ /* 0x000fe40000000010 */
[----:B------:R-:W-:Y:S01]  /*ce10*/  LOP3.LUT R32, R5, 0xffff0000, RZ, 0xc0, !PT ;  /* 0xffff000005207812 */ /* 0x000fe200078ec0ff */
[----:B------:R-:W-:Y:S01]  /*ce20*/  IMAD.U32 R5, R21, 0x10000, RZ ;  /* 0x0001000015057824 */ /* 0x000fe200078e00ff */
[----:B------:R-:W-:Y:S01]  /*ce30*/  PRMT R19, R47, 0x5410, R7 ;  /* 0x000054102f137816 */ /* 0x000fe20000000007 */
[C---:B-1----:R-:W-:Y:S01]  /*ce40*/  IMAD.U32 R17, R13.reuse, 0x10000, RZ ;  /* 0x000100000d117824 */ /* 0x042fe200078e00ff */
[----:B------:R-:W-:Y:S01]  /*ce50*/  LOP3.LUT R20, R13, 0xffff0000, RZ, 0xc0, !PT ;  /* 0xffff00000d147812 */ /* 0x000fe200078ec0ff */
[----:B------:R-:W-:Y:S01]  /*ce60*/  IMAD.U32 R16, R12, 0x10000, RZ ;  /* 0x000100000c107824 */ /* 0x000fe200078e00ff */
[C---:B------:R-:W-:Y:S01]  /*ce70*/  LOP3.LUT R27, R15.reuse, 0xffff0000, RZ, 0xc0, !PT ;  /* 0xffff00000f1b7812 */ /* 0x040fe200078ec0ff */
[C---:B--2---:R-:W-:Y:S01]  /*ce80*/  IMAD.U32 R2, R8.reuse, 0x10000, RZ ;  /* 0x0001000008027824 */ /* 0x044fe200078e00ff */
[----:B------:R-:W-:Y:S01]  /*ce90*/  LOP3.LUT R3, R8, 0xffff0000, RZ, 0xc0, !PT ;  /* 0xffff000008037812 */ /* 0x000fe200078ec0ff */
[----:B------:R-:W-:Y:S01]  /*cea0*/  IMAD.U32 R13, R15, 0x10000, RZ ;  /* 0x000100000f0d7824 */ /* 0x000fe200078e00ff */
[C---:B------:R-:W-:Y:S01]  /*ceb0*/  LOP3.LUT R8, R9.reuse, 0xffff0000, RZ, 0xc0, !PT ;  /* 0xffff000009087812 */ /* 0x040fe200078ec0ff */
[----:B------:R-:W-:Y:S01]  /*cec0*/  IMAD.U32 R6, R9, 0x10000, RZ ;  /* 0x0001000009067824 */ /* 0x000fe200078e00ff */
[----:B------:R-:W-:Y:S01]  /*ced0*/  LOP3.LUT R15, R10, 0xffff0000, RZ, 0xc0, !PT ;  /* 0xffff00000a0f7812 */ /* 0x000fe200078ec0ff */
[----:B------:R-:W-:Y:S01]  /*cee0*/  FMUL.FTZ R0, R2, R30 ;  /* 0x0000001e02007220 */ /* 0x000fe20000410000 */
[----:B------:R-:W-:Y:S01]  /*cef0*/  LOP3.LUT R12, R12, 0xffff0000, RZ, 0xc0, !PT ;  /* 0xffff00000c0c7812 */ /* 0x000fe200078ec0ff */
[----:B------:R-:W-:Y:S01]  /*cf00*/  IMAD.U32 R9, R10, 0x10000, RZ ;  /* 0x000100000a097824 */ /* 0x000fe200078e00ff */
[----:B------:R-:W-:Y:S01]  /*cf10*/  LOP3.LUT R10, R18, 0xffff0000, RZ, 0xc0, !PT ;  /* 0xffff0000120a7812 */ /* 0x000fe200078ec0ff */
[----:B------:R-:W-:Y:S01]  /*cf20*/  FFMA.FTZ R34, R16, R29, -R0 ;  /* 0x0000001d10227223 */ /* 0x000fe20000010800 */
[C---:B------:R-:W-:Y:S01]  /*cf30*/  LOP3.LUT R28, R14.reuse, 0xffff0000, RZ, 0xc0, !PT ;  /* 0xffff00000e1c7812 */ /* 0x040fe200078ec0ff */
[----:B------:R-:W-:Y:S01]  /*cf40*/  IMAD.U32 R22, R14, 0x10000, RZ ;  /* 0x000100000e167824 */ /* 0x000fe200078e00ff */
[----:B------:R-:W-:Y:S01]  /*cf50*/  LOP3.LUT R14, R11, 0xffff0000, RZ, 0xc0, !PT ;  /* 0xffff00000b0e7812 */ /* 0x000fe200078ec0ff */
[----:B------:R-:W-:-:S02]  /*cf60*/  FMUL.FTZ R0, R3, R32 ;  /* 0x0000002003007220 */ /* 0x000fc40000410000 */
[----:B------:R-:W-:Y:S02]  /*cf70*/  IMAD.U32 R7, R11, 0x10000, RZ ;  /* 0x000100000b077824 */ /* 0x000fe400078e00ff */
[----:B------:R-:W-:Y:S02]  /*cf80*/  FMUL.FTZ R2, R2, R29 ;  /* 0x0000001d02027220 */ /* 0x000fe40000410000 */
[----:B------:R-:W-:Y:S02]  /*cf90*/  IMAD.U32 R11, R19, 0x10000, RZ ;  /* 0x00010000130b7824 */ /* 0x000fe400078e00ff */
[-C--:B------:R-:W-:Y:S02]  /*cfa0*/  FMUL.FTZ R3, R3, R10.reuse ;  /* 0x0000000a03037220 */ /* 0x080fe40000410000 */
[----:B------:R-:W-:Y:S01]  /*cfb0*/  FFMA.FTZ R31, R12, R10, -R0 ;  /* 0x0000000a0c1f7223 */ /* 0x000fe20000010800 */
[----:B------:R-:W-:Y:S01]  /*cfc0*/  LOP3.LUT R10, R21, 0xffff0000, RZ, 0xc0, !PT ;  /* 0xffff0000150a7812 */ /* 0x000fe200078ec0ff */
[----:B------:R-:W-:-:S02]  /*cfd0*/  FFMA.FTZ R33, R16, R30, R2 ;  /* 0x0000001e10217223 */ /* 0x000fc40000010002 */
[C---:B------:R-:W-:Y:S02]  /*cfe0*/  FMUL.FTZ R0, R6.reuse, R5 ;  /* 0x0000000506007220 */ /* 0x040fe40000410000 */
[-C--:B------:R-:W-:Y:S02]  /*cff0*/  FMUL.FTZ R2, R6, R11.reuse ;  /* 0x0000000b06027220 */ /* 0x080fe40000410000 */
[----:B------:R-:W-:Y:S01]  /*d000*/  FFMA.FTZ R30, R12, R32, R3 ;  /* 0x000000200c1e7223 */ /* 0x000fe20000010003 */
[----:B------:R-:W-:Y:S01]  /*d010*/  LOP3.LUT R12, R24, 0xffff0000, RZ, 0xc0, !PT ;  /* 0xffff0000180c7812 */ /* 0x000fe200078ec0ff */
[----:B------:R-:W-:Y:S02]  /*d020*/  IMAD.U32 R16, R23, 0x10000, RZ ;  /* 0x0001000017107824 */ /* 0x000fe400078e00ff */
[----:B------:R-:W-:Y:S02]  /*d030*/  IMAD.U32 R3, R26, 0x10000, RZ ;  /* 0x000100001a037824 */ /* 0x000fe400078e00ff */
[----:B------:R-:W-:Y:S01]  /*d040*/  FFMA.FTZ R18, R17, R11, R0 ;  /* 0x0000000b11127223 */ /* 0x000fe20000010000 */
[----:B------:R-:W-:Y:S01]  /*d050*/  LOP3.LUT R11, R19, 0xffff0000, RZ, 0xc0, !PT ;  /* 0xffff0000130b7812 */ /* 0x000fe200078ec0ff */
[----:B------:R-:W-:-:S02]  /*d060*/  FFMA.FTZ R29, R17, R5, -R2 ;  /* 0x00000005111d7223 */ /* 0x000fc40000010802 */
[C---:B------:R-:W-:Y:S02]  /*d070*/  FMUL.FTZ R2, R7.reuse, R16 ;  /* 0x0000001007027220 */ /* 0x040fe40000410000 */
[-C--:B------:R-:W-:Y:S02]  /*d080*/  FMUL.FTZ R0, R7, R3.reuse ;  /* 0x0000000307007220 */ /* 0x080fe40000410000 */
[----:B------:R-:W-:Y:S02]  /*d090*/  IMAD.U32 R7, R24, 0x10000, RZ ;  /* 0x0001000018077824 */ /* 0x000fe400078e00ff */
[----:B------:R-:W-:Y:S02]  /*d0a0*/  FFMA.FTZ R17, R13, R3, -R2 ;  /* 0x000000030d117223 */ /* 0x000fe40000010802 */
[----:B------:R-:W-:Y:S02]  /*d0b0*/  IMAD.U32 R6, R25, 0x10000, RZ ;  /* 0x0001000019067824 */ /* 0x000fe400078e00ff */
[----:B------:R-:W-:-:S02]  /*d0c0*/  FMUL.FTZ R5, R8, R11 ;  /* 0x0000000b08057220 */ /* 0x000fc40000410000 */
[----:B------:R-:W-:Y:S02]  /*d0d0*/  FMUL.FTZ R2, R9, R7 ;  /* 0x0000000709027220 */ /* 0x000fe40000410000 */
        /* <DEDUP_REMOVED lines=12> */
[C---:B------:R-:W-:Y:S02]  /*d1a0*/  FMUL.FTZ R2, R14.reuse, R9 ;  /* 0x000000090e027220 */ /* 0x040fe40000410000 */
        /* <DEDUP_REMOVED lines=15> */
.L_x_485:
[----:B------:R-:W-:Y:S05]  /*d2a0*/  BSYNC B0 ;  /* 0x0000000000007941 */ /* 0x000fea0003800000 */
.L_x_484:
[----:B------:R-:W-:-:S04]  /*d2b0*/  IADD3 R0, R57, 0x20, RZ ;  /* 0x0000002039007810 */ /* 0x000fc80007ffe0ff */
        /* <DEDUP_REMOVED lines=123> */
.L_x_481:
[----:B------:R-:W-:Y:S05]  /*da70*/  BSYNC B1 ;  /* 0x0000000000017941 */ /* 0x000fea0003800000 */
.L_x_480:
[----:B------:R-:W-:-:S04]  /*da80*/  IADD3 R18, R56, 0x40, RZ ;  /* 0x0000004038127810 */ /* 0x000fc80007ffe0ff */
[----:B------:R-:W-:-:S13]  /*da90*/  ISETP.GE.AND P0, PT, R18, R46, PT ;  /* 0x0000002e1200720c */ /* 0x000fda0003f06270 */
[----:B------:R-:W-:Y:S05]  /*daa0*/  @P0 BRA `(.L_x_465) ;  /* 0x000017a000000947 */ /* 0x000fea0003800000 */
[----:B------:R-:W-:Y:S01]  /*dab0*/  ISETP.GE.AND P0, PT, R57, c[0x0][0x27c], PT ;  /* 0x00009f0039007a0c */ /* 0x000fe20003f06270 */
[----:B------:R-:W-:-:S12]  /*dac0*/  BSSY B0, `(.L_x_486) ;  /* 0x0000078000007945 */ /* 0x000fd80003800000 */
[----:B------:R-:W-:Y:S05]  /*dad0*/  @P0 BRA `(.L_x_487) ;  /* 0x0000076000000947 */ /* 0x000fea0003800000 */
[----:B------:R-:W-:Y:S01]  /*dae0*/  SHF.R.S32.HI R0, RZ, 0x1f, R18 ;  /* 0x0000001fff007819 */ /* 0x000fe20000011412 */
[----:B------:R-:W-:Y:S01]  /*daf0*/  IMAD.MOV.U32 R6, RZ, RZ, c[0x0][0x27c] ;  /* 0x00009f00ff067624 */ /* 0x000fe200078e00ff */
[-C--:B------:R-:W-:Y:S02]  /*db00*/  LEA.HI R2, R18, R18.reuse, RZ, 0x1 ;  /* 0x0000001212027211 */ /* 0x080fe400078f08ff */
[----:B------:R-:W-:Y:S02]  /*db10*/  LEA.HI R0, R0, R18, RZ, 0x3 ;  /* 0x0000001200007211 */ /* 0x000fe400078f18ff */
[----:B------:R-:W-:Y:S01]  /*db20*/  LEA.HI R6, R6, R45, RZ, 0x1d ;  /* 0x0000002d06067211 */ /* 0x000fe200078fe8ff */
[C---:B------:R-:W-:Y:S01]  /*db30*/  IMAD.SHL.U32 R3, R2.reuse, 0x20, RZ ;  /* 0x0000002002037824 */ /* 0x040fe200078e00ff */
[----:B------:R-:W-:Y:S01]  /*db40*/  LOP3.LUT R5, R2, 0x7fffffe, RZ, 0xc0, !PT ;  /* 0x07fffffe02057812 */ /* 0x000fe200078ec0ff */
[----:B------:R-:W-:Y:S01]  /*db50*/  IMAD.SHL.U32 R2, R0, 0x20, RZ ;  /* 0x0000002000027824 */ /* 0x000fe200078e00ff */
[----:B------:R-:W-:-:S02]  /*db60*/  SHF.R.S32.HI R7, RZ, 0x1f, R6 ;  /* 0x0000001fff077819 */ /* 0x000fc40000011406 */
[----:B------:R-:W-:Y:S01]  /*db70*/  LOP3.LUT R0, R3, 0xc0, RZ, 0xc0, !PT ;  /* 0x000000c003007812 */ /* 0x000fe200078ec0ff */
[----:B------:R-:W-:Y:S01]  /*db80*/  IMAD.IADD R3, R18, 0x1, -R5 ;  /* 0x0000000112037824 */ /* 0x000fe200078e0a05 */
[----:B------:R-:W-:Y:S02]  /*db90*/  LOP3.LUT R2, R2, 0xffffff00, RZ, 0xc0, !PT ;  /* 0xffffff0002027812 */ /* 0x000fe400078ec0ff */
[----:B------:R-:W-:Y:S01]  /*dba0*/  LEA.HI R7, R7, R6, RZ, 0x2 ;  /* 0x0000000607077211 */ /* 0x000fe200078f10ff */
[----:B------:R-:W-:Y:S01]  /*dbb0*/  IMAD.SHL.U32 R6, R6, 0x8, RZ ;  /* 0x0000000806067824 */ /* 0x000fe200078e00ff */
[C---:B------:R-:W-:Y:S01]  /*dbc0*/  LOP3.LUT R5, R0.reuse, 0x18, R57, 0xf8, !PT ;  /* 0x0000001800057812 */ /* 0x040fe200078ef839 */
[----:B------:R-:W-:Y:S01]  /*dbd0*/  IMAD R3, R3, 0x20, R2 ;  /* 0x0000002003037824 */ /* 0x000fe200078e0202 */
[----:B-1----:R-:W-:Y:S02]  /*dbe0*/  SHF.R.U32.HI R8, RZ, 0x3, R0 ;  /* 0x00000003ff087819 */ /* 0x002fe40000011600 */
[----:B------:R-:W-:Y:S01]  /*dbf0*/  LOP3.LUT R2, R0, 0x18, R6, 0xf8, !PT ;  /* 0x0000001800027812 */ /* 0x000fe200078ef806 */
[----:B------:R-:W-:Y:S01]  /*dc00*/  IMAD.SHL.U32 R0, R7, 0x400, RZ ;  /* 0x0000040007007824 */ /* 0x000fe200078e00ff */
[----:B------:R-:W-:-:S02]  /*dc10*/  LOP3.LUT R5, R5, R8, RZ, 0x3c, !PT ;  /* 0x0000000805057212 */ /* 0x000fc400078e3cff */
[----:B------:R-:W-:Y:S02]  /*dc20*/  LOP3.LUT R2, R2, R8, RZ, 0x3c, !PT ;  /* 0x0000000802027212 */ /* 0x000fe400078e3cff */
[----:B------:R-:W-:Y:S01]  /*dc30*/  LOP3.LUT R0, R0, 0x7ffff000, RZ, 0xc0, !PT ;  /* 0x7ffff00000007812 */ /* 0x000fe200078ec0ff */
[----:B------:R-:W-:Y:S01]  /*dc40*/  IMAD.IADD R5, R3, 0x1, R5 ;  /* 0x0000000103057824 */ /* 0x000fe200078e0205 */
[----:B------:R-:W-:Y:S02]  /*dc50*/  SHF.R.U64 R6, R64, 0x10, R65 ;  /* 0x0000001040067819 */ /* 0x000fe40000001241 */
[----:B------:R-:W-:Y:S01]  /*dc60*/  IADD3 R0, R2, R0, R3 ;  /* 0x0000000002007210 */ /* 0x000fe20007ffe003 */
[----:B------:R-:W-:Y:S01]  /*dc70*/  IMAD.SHL.U32 R35, R5, 0x2, RZ ;  /* 0x0000000205237824 */ /* 0x000fe200078e00ff */
[----:B------:R-:W-:Y:S02]  /*dc80*/  SHF.R.U32.HI R5, RZ, 0x10, R63 ;  /* 0x00000010ff057819 */ /* 0x000fe4000001163f */
[--C-:B------:R-:W-:Y:S01]  /*dc90*/  SHF.R.U32.HI R2, RZ, 0x10, R61.reuse ;  /* 0x00000010ff027819 */ /* 0x100fe2000001163d */
[----:B------:R-:W-:Y:S01]  /*dca0*/  IMAD.SHL.U32 R33, R0, 0x2, RZ ;  /* 0x0000000200217824 */ /* 0x000fe200078e00ff */
[----:B------:R-:W1:Y:S01]  /*dcb0*/  LDS.128 R12, [R35+0x6080] ;  /* 0x00608000230c7984 */ /* 0x000e620000000c00 */
[----:B------:R-:W-:-:S02]  /*dcc0*/  SHF.R.U64 R0, R60, 0x10, R61 ;  /* 0x000000103c007819 */ /* 0x000fc4000000123d */
[----:B------:R-:W-:Y:S01]  /*dcd0*/  PRMT R26, R93, 0x5410, R5 ;  /* 0x000054105d1a7816 */ /* 0x000fe20000000005 */
[----:B------:R-:W2:Y:S01]  /*dce0*/  LDS.128 R8, [R33+0x6080] ;  /* 0x0060800021087984 */ /* 0x000ea20000000c00 */
[----:B------:R-:W-:Y:S02]  /*dcf0*/  PRMT R5, R90, 0x5432, R6 ;  /* 0x000054325a057816 */ /* 0x000fe40000000006 */
[--C-:B------:R-:W-:Y:S02]  /*dd00*/  SHF.R.U64 R16, R66, 0x10, R67.reuse ;  /* 0x0000001042107819 */ /* 0x100fe40000001243 */
[----:B------:R-:W-:Y:S01]  /*dd10*/  SHF.R.U32.HI R17, RZ, 0x10, R67 ;  /* 0x00000010ff117819 */ /* 0x000fe20000011643 */
[----:B------:R-:W-:Y:S01]  /*dd20*/  IMAD.U32 R31, R5, 0x10000, RZ ;  /* 0x00010000051f7824 */ /* 0x000fe200078e00ff */
[----:B------:R-:W-:Y:S02]  /*dd30*/  SHF.R.U64 R3, R62, 0x10, R63 ;  /* 0x000000103e037819 */ /* 0x000fe4000000123f */
[----:B------:R-:W-:-:S02]  /*dd40*/  PRMT R20, R92, 0x5432, R0 ;  /* 0x000054325c147816 */ /* 0x000fc40000000000 */
[----:B------:R-:W-:Y:S02]  /*dd50*/  SHF.R.U32.HI R7, RZ, 0x10, R65 ;  /* 0x00000010ff077819 */ /* 0x000fe40000011641 */
[----:B------:R-:W-:Y:S01]  /*dd60*/  PRMT R22, R92, 0x5410, R2 ;  /* 0x000054105c167816 */ /* 0x000fe20000000002 */
[----:B------:R-:W-:Y:S01]  /*dd70*/  IMAD.U32 R30, R20, 0x10000, RZ ;  /* 0x00010000141e7824 */ /* 0x000fe200078e00ff */
[C---:B------:R-:W-:Y:S02]  /*dd80*/  PRMT R25, R91.reuse, 0x5432, R16 ;  /* 0x000054325b197816 */ /* 0x040fe40000000010 */
[----:B------:R-:W-:Y:S02]  /*dd90*/  PRMT R24, R91, 0x5410, R17 ;  /* 0x000054105b187816 */ /* 0x000fe40000000011 */
[----:B------:R-:W-:Y:S02]  /*dda0*/  PRMT R27, R93, 0x5432, R3 ;  /* 0x000054325d1b7816 */ /* 0x000fe40000000003 */
[----:B------:R-:W-:-:S02]  /*ddb0*/  PRMT R19, R90, 0x5410, R7 ;  /* 0x000054105a137816 */ /* 0x000fc40000000007 */
[----:B------:R-:W-:Y:S01]  /*ddc0*/  LOP3.LUT R34, R5, 0xffff0000, RZ, 0xc0, !PT ;  /* 0xffff000005227812 */ /* 0x000fe200078ec0ff */
[----:B------:R-:W-:Y:S02]  /*ddd0*/  IMAD.U32 R5, R22, 0x10000, RZ ;  /* 0x0001000016057824 */ /* 0x000fe400078e00ff */
[C---:B-1----:R-:W-:Y:S01]  /*dde0*/  IMAD.U32 R16, R12.reuse, 0x10000, RZ ;  /* 0x000100000c107824 */ /* 0x042fe200078e00ff */
[----:B------:R-:W-:Y:S01]  /*ddf0*/  LOP3.LUT R17, R12, 0xffff0000, RZ, 0xc0, !PT ;  /* 0xffff00000c117812 */ /* 0x000fe200078ec0ff */
[C---:B------:R-:W-:Y:S01]  /*de00*/  IMAD.U32 R12, R13.reuse, 0x10000, RZ ;  /* 0x000100000d0c7824 */ /* 0x040fe200078e00ff */
[----:B------:R-:W-:Y:S01]  /*de10*/  LOP3.LUT R21, R13, 0xffff0000, RZ, 0xc0, !PT ;  /* 0xffff00000d157812 */ /* 0x000fe200078ec0ff */
[C---:B--2---:R-:W-:Y:S01]  /*de20*/  IMAD.U32 R2, R8.reuse, 0x10000, RZ ;  /* 0x0001000008027824 */ /* 0x044fe200078e00ff */
[----:B------:R-:W-:Y:S01]  /*de30*/  LOP3.LUT R3, R8, 0xffff0000, RZ, 0xc0, !PT ;  /* 0xffff000008037812 */ /* 0x000fe200078ec0ff */
[C---:B------:R-:W-:Y:S01]  /*de40*/  IMAD.U32 R13, R15.reuse, 0x10000, RZ ;  /* 0x000100000f0d7824 */ /* 0x040fe200078e00ff */
[----:B------:R-:W-:Y:S01]  /*de50*/  LOP3.LUT R28, R15, 0xffff0000, RZ, 0xc0, !PT ;  /* 0xffff00000f1c7812 */ /* 0x000fe200078ec0ff */
[C---:B------:R-:W-:Y:S01]  /*de60*/  IMAD.U32 R7, R9.reuse, 0x10000, RZ ;  /* 0x0001000009077824 */ /* 0x040fe200078e00ff */
[----:B------:R-:W-:Y:S01]  /*de70*/  LOP3.LUT R8, R9, 0xffff0000, RZ, 0xc0, !PT ;  /* 0xffff000009087812 */ /* 0x000fe200078ec0ff */
[----:B------:R-:W-:Y:S01]  /*de80*/  IMAD.U32 R9, R10, 0x10000, RZ ;  /* 0x000100000a097824 */ /* 0x000fe200078e00ff */
[----:B------:R-:W-:Y:S01]  /*de90*/  SHF.L.U32 R23, R14, 0x10, RZ ;  /* 0x000000100e177819 */ /* 0x000fe200000006ff */
[-C--:B------:R-:W-:Y:S01]  /*dea0*/  FMUL.FTZ R0, R2, R31.reuse ;  /* 0x0000001f02007220 */ /* 0x080fe20000410000 */
[----:B------:R-:W-:Y:S01]  /*deb0*/  LOP3.LUT R29, R14, 0xffff0000, RZ, 0xc0, !PT ;  /* 0xffff00000e1d7812 */ /* 0x000fe200078ec0ff */
[C---:B------:R-:W-:Y:S01]  /*dec0*/  IMAD.U32 R6, R11.reuse, 0x10000, RZ ;  /* 0x000100000b067824 */ /* 0x040fe200078e00ff */
[----:B------:R-:W-:Y:S01]  /*ded0*/  LOP3.LUT R15, R10, 0xffff0000, RZ, 0xc0, !PT ;  /* 0xffff00000a0f7812 */ /* 0x000fe200078ec0ff */
[-C--:B------:R-:W-:Y:S01]  /*dee0*/  FMUL.FTZ R2, R2, R30.reuse ;  /* 0x0000001e02027220 */ /* 0x080fe20000410000 */
[----:B------:R-:W-:Y:S01]  /*def0*/  LOP3.LUT R14, R11, 0xffff0000, RZ, 0xc0, !PT ;  /* 0xffff00000b0e7812 */ /* 0x000fe200078ec0ff */
[----:B------:R-:W-:Y:S01]  /*df00*/  FFMA.FTZ R37, R16, R30, -R0 ;  /* 0x0000001e10257223 */ /* 0x000fe20000010800 */
[----:B------:R-:W-:Y:S01]  /*df10*/  LOP3.LUT R10, R20, 0xffff0000, RZ, 0xc0, !PT ;  /* 0xffff0000140a7812 */ /* 0x000fe200078ec0ff */
[----:B------:R-:W-:Y:S01]  /*df20*/  FMUL.FTZ R0, R3, R34 ;  /* 0x0000002203007220 */ /* 0x000fe20000410000 */
[----:B------:R-:W-:Y:S01]  /*df30*/  SHF.L.U32 R11, R19, 0x10, RZ ;  /* 0x00000010130b7819 */ /* 0x000fe200000006ff */
[----:B------:R-:W-:-:S02]  /*df40*/  FFMA.FTZ R36, R16, R31, R2 ;  /* 0x0000001f10247223 */ /* 0x000fc40000010002 */
[-C--:B------:R-:W-:Y:S02]  /*df50*/  FMUL.FTZ R3, R3, R10.reuse ;  /* 0x0000000a03037220 */ /* 0x080fe40000410000 */
[----:B------:R-:W-:Y:S02]  /*df60*/  FMUL.FTZ R2, R7, R11 ;  /* 0x0000000b07027220 */ /* 0x000fe40000410000 */
[----:B------:R-:W-:Y:S02]  /*df70*/  IMAD.U32 R16, R24, 0x10000, RZ ;  /* 0x0001000018107824 */ /* 0x000fe400078e00ff */
[----:B------:R-:W-:Y:S01]  /*df80*/  FFMA.FTZ R32, R17, R10, -R0 ;  /* 0x0000000a11207223 */ /* 0x000fe20000010800 */
[----:B------:R-:W-:Y:S01]  /*df90*/  LOP3.LUT R10, R22, 0xffff0000, RZ, 0xc0, !PT ;  /* 0xffff0000160a7812 */ /* 0x000fe200078ec0ff */
[----:B------:R-:W-:Y:S01]  /*dfa0*/  FMUL.FTZ R0, R7, R5 ;  /* 0x0000000507007220 */ /* 0x000fe20000410000 */
[----:B------:R-:W-:Y:S01]  /*dfb0*/  LOP3.LUT R7, R19, 0xffff0000, RZ, 0xc0, !PT ;  /* 0xffff000013077812 */ /* 0x000fe200078ec0ff */
[----:B------:R-:W-:-:S02]  /*dfc0*/  FFMA.FTZ R31, R17, R34, R3 ;  /* 0x00000022111f7223 */ /* 0x000fc40000010003 */
[----:B------:R-:W-:Y:S02]  /*dfd0*/  FFMA.FTZ R30, R12, R5, -R2 ;  /* 0x000000050c1e7223 */ /* 0x000fe40000010802 */
[----:B------:R-:W-:Y:S02]  /*dfe0*/  IMAD.U32 R3, R26, 0x10000, RZ ;  /* 0x000100001a037824 */ /* 0x000fe400078e00ff */
[----:B------:R-:W-:Y:S02]  /*dff0*/  FMUL.FTZ R2, R6, R16 ;  /* 0x0000001006027220 */ /* 0x000fe40000410000 */
[C---:B------:R-:W-:Y:S02]  /*e000*/  IMAD.U32 R19, R25.reuse, 0x10000, RZ ;  /* 0x0001000019137824 */ /* 0x040fe400078e00ff */
[----:B------:R-:W-:Y:S01]  /*e010*/  FFMA.FTZ R20, R12, R11, R0 ;  /* 0x0000000b0c147223 */ /* 0x000fe20000010000 */
[----:B------:R-:W-:Y:S01]  /*e020*/  LOP3.LUT R12, R25, 0xffff0000, RZ, 0xc0, !PT ;  /* 0xffff0000190c7812 */ /* 0x000fe200078ec0ff */
[----:B------:R-:W-:-:S02]  /*e030*/  FMUL.FTZ R0, R6, R3 ;  /* 0x0000000306007220 */ /* 0x000fc40000410000 */
[----:B------:R-:W-:Y:S02]  /*e040*/  FFMA.FTZ R17, R13, R3, -R2 ;  /* 0x000000030d117223 */ /* 0x000fe40000010802 */
[----:B------:R-:W-:Y:S02]  /*e050*/  IMAD.U32 R6, R27, 0x10000, RZ ;  /* 0x000100001b067824 */ /* 0x000fe400078e00ff */
[C---:B------:R-:W-:Y:S02]  /*e060*/  FMUL.FTZ R5, R8.reuse, R7 ;  /* 0x0000000708057220 */ /* 0x040fe40000410000 */
[----:B------:R-:W-:Y:S02]  /*e070*/  FMUL.FTZ R2, R9, R19 ;  /* 0x0000001309027220 */ /* 0x000fe40000410000 */
[----:B------:R-:W-:Y:S02]  /*e080*/  FFMA.FTZ R16, R13, R16, R0 ;  /* 0x000000100d107223 */ /* 0x000fe40000010000 */
[-C--:B------:R-:W-:Y:S01]  /*e090*/  FMUL.FTZ R3, R8, R10.reuse ;  /* 0x0000000a08037220 */ /* 0x080fe20000410000 */
[----:B------:R-:W-:Y:S01]  /*e0a0*/  LOP3.LUT R8, R26, 0xffff0000, RZ, 0xc0, !PT ;  /* 0xffff00001a087812 */ /* 0x000fe200078ec0ff */
[----:B------:R-:W-:-:S02]  /*e0b0*/  FFMA.FTZ R13, R21, R10, -R5 ;  /* 0x0000000a150d7223 */ /* 0x000fc40000010805 */
[-C--:B------:R-:W-:Y:S01]  /*e0c0*/  FMUL.FTZ R0, R9, R6.reuse ;  /* 0x0000000609007220 */ /* 0x080fe20000410000 */
[----:B------:R-:W-:Y:S01]  /*e0d0*/  LOP3.LUT R9, R24, 0xffff0000, RZ, 0xc0, !PT ;  /* 0xffff000018097812 */ /* 0x000fe200078ec0ff */
[----:B------:R-:W-:Y:S01]  /*e0e0*/  FFMA.FTZ R10, R23, R6, -R2 ;  /* 0x00000006170a7223 */ /* 0x000fe20000010802 */
[----:B------:R-:W-:Y:S01]  /*e0f0*/  LOP3.LUT R6, R27, 0xffff0000, RZ, 0xc0, !PT ;  /* 0xffff00001b067812 */ /* 0x000fe200078ec0ff */
[----:B------:R-:W-:Y:S01]  /*e100*/  FFMA.FTZ R11, R21, R7, R3 ;  /* 0x00000007150b7223 */ /* 0x000fe20000010003 */
[----:B------:R-:W-:Y:S01]  /*e110*/  F2FP.BF16.PACK_AB R13, R13, R30 ;  /* 0x0000001e0d0d723e */ /* 0x000fe200000010ff */
[----:B------:R-:W-:Y:S02]  /*e120*/  FFMA.FTZ R7, R23, R19, R0 ;  /* 0x0000001317077223 */ /* 0x000fe40000010000 */
[----:B------:R-:W-:Y:S02]  /*e130*/  FMUL.FTZ R5, R15, R12 ;  /* 0x0000000c0f057220 */ /* 0x000fe40000410000 */
[----:B------:R-:W-:-:S02]  /*e140*/  FMUL.FTZ R2, R14, R9 ;  /* 0x000000090e027220 */ /* 0x000fc40000410000 */
        /* <DEDUP_REMOVED lines=15> */
.L_x_487:
[----:B------:R-:W-:Y:S05]  /*e240*/  BSYNC B0 ;  /* 0x0000000000007941 */ /* 0x000fea0003800000 */
.L_x_486:
[----:B------:R-:W-:Y:S01]  /*e250*/  IADD3 R3, R57, 0x10, RZ ;  /* 0x0000001039037810 */ /* 0x000fe20007ffe0ff */
[----:B------:R-:W-:Y:S03]  /*e260*/  BSSY B0, `(.L_x_488) ;  /* 0x000007f000007945 */ /* 0x000fe60003800000 */
[----:B------:R-:W-:-:S13]  /*e270*/  ISETP.GE.AND P0, PT, R3, c[0x0][0x27c], PT ;  /* 0x00009f0003007a0c */ /* 0x000fda0003f06270 */
[----:B------:R-:W-:Y:S05]  /*e280*/  @P0 BRA `(.L_x_489) ;  /* 0x000007c000000947 */ /* 0x000fea0003800000 */
[----:B------:R-:W-:Y:S01]  /*e290*/  SHF.R.S32.HI R0, RZ, 0x1f, R18 ;  /* 0x0000001fff007819 */ /* 0x000fe20000011412 */
[----:B-1----:R-:W-:Y:S01]  /*e2a0*/  IMAD.MOV.U32 R10, RZ, RZ, c[0x0][0x27c] ;  /* 0x00009f00ff0a7624 */ /* 0x002fe200078e00ff */
[-C--:B------:R-:W-:Y:S02]  /*e2b0*/  LEA.HI R6, R18, R18.reuse, RZ, 0x1 ;  /* 0x0000001212067211 */ /* 0x080fe400078f08ff */
[----:B------:R-:W-:Y:S02]  /*e2c0*/  LEA.HI R0, R0, R18, RZ, 0x3 ;  /* 0x0000001200007211 */ /* 0x000fe400078f18ff */
[----:B------:R-:W-:Y:S02]  /*e2d0*/  SHF.R.S32.HI R9, RZ, 0x1f, R3 ;  /* 0x0000001fff097819 */ /* 0x000fe40000011403 */
[----:B------:R-:W-:Y:S01]  /*e2e0*/  LOP3.LUT R2, R6, 0x7fffffe, RZ, 0xc0, !PT ;  /* 0x07fffffe06027812 */ /* 0x000fe200078ec0ff */
[----:B------:R-:W-:Y:S01]  /*e2f0*/  IMAD.SHL.U32 R0, R0, 0x20, RZ ;  /* 0x0000002000007824 */ /* 0x000fe200078e00ff */
[CC--:B------:R-:W-:Y:S01]  /*e300*/  LEA.HI R7, R9.reuse, R3.reuse, RZ, 0x3 ;  /* 0x0000000309077211 */ /* 0x0c0fe200078f18ff */
[----:B------:R-:W-:Y:S01]  /*e310*/  IMAD.SHL.U32 R6, R6, 0x20, RZ ;  /* 0x0000002006067824 */ /* 0x000fe200078e00ff */
[----:B------:R-:W-:Y:S01]  /*e320*/  LEA.HI R3, R9, R3, RZ, 0x5 ;  /* 0x0000000309037211 */ /* 0x000fe200078f28ff */
[----:B------:R-:W-:Y:S01]  /*e330*/  IMAD.IADD R8, R18, 0x1, -R2 ;  /* 0x0000000112087824 */ /* 0x000fe200078e0a02 */
[----:B------:R-:W-:-:S02]  /*e340*/  LOP3.LUT R5, R0, 0xffffff00, RZ, 0xc0, !PT ;  /* 0xffffff0000057812 */ /* 0x000fc400078ec0ff */
[----:B------:R-:W-:Y:S02]  /*e350*/  SHF.R.S32.HI R2, RZ, 0x3, R7 ;  /* 0x00000003ff027819 */ /* 0x000fe40000011407 */
[----:B------:R-:W-:Y:S01]  /*e360*/  LOP3.LUT R0, R6, 0xc0, RZ, 0xc0, !PT ;  /* 0x000000c006007812 */ /* 0x000fe200078ec0ff */
[----:B------:R-:W-:Y:S01]  /*e370*/  IMAD R8, R8, 0x20, R5 ;  /* 0x0000002008087824 */ /* 0x000fe200078e0205 */
[----:B------:R-:W-:Y:S01]  /*e380*/  LEA.HI R2, R10, R2, RZ, 0x1d ;  /* 0x000000020a027211 */ /* 0x000fe200078fe8ff */
[----:B------:R-:W-:Y:S01]  /*e390*/  IMAD.SHL.U32 R5, R3, 0x80, RZ ;  /* 0x0000008003057824 */ /* 0x000fe200078e00ff */
[----:B------:R-:W-:Y:S02]  /*e3a0*/  LOP3.LUT R6, R0, 0x18, R7, 0xf8, !PT ;  /* 0x0000001800067812 */ /* 0x000fe400078ef807 */
[----:B------:R-:W-:Y:S02]  /*e3b0*/  SHF.R.S32.HI R3, RZ, 0x1f, R2 ;  /* 0x0000001fff037819 */ /* 0x000fe40000011402 */
[----:B------:R-:W-:Y:S01]  /*e3c0*/  LOP3.LUT R7, R5, 0x7ffff000, RZ, 0xc0, !PT ;  /* 0x7ffff00005077812 */ /* 0x000fe200078ec0ff */
[----:B------:R-:W-:Y:S01]  /*e3d0*/  IMAD.SHL.U32 R5, R2, 0x8, RZ ;  /* 0x0000000802057824 */ /* 0x000fe200078e00ff */
[----:B------:R-:W-:-:S02]  /*e3e0*/  LEA.HI R2, R3, R2, RZ, 0x2 ;  /* 0x0000000203027211 */ /* 0x000fc400078f10ff */
[----:B------:R-:W-:Y:S02]  /*e3f0*/  SHF.R.U32.HI R9, RZ, 0x3, R0 ;  /* 0x00000003ff097819 */ /* 0x000fe40000011600 */
[----:B------:R-:W-:Y:S01]  /*e400*/  LOP3.LUT R3, R0, 0x18, R5, 0xf8, !PT ;  /* 0x0000001800037812 */ /* 0x000fe200078ef805 */
[----:B------:R-:W-:Y:S01]  /*e410*/  IMAD.SHL.U32 R0, R2, 0x400, RZ ;  /* 0x0000040002007824 */ /* 0x000fe200078e00ff */
[-C--:B------:R-:W-:Y:S02]  /*e420*/  LOP3.LUT R6, R6, R9.reuse, RZ, 0x3c, !PT ;  /* 0x0000000906067212 */ /* 0x080fe400078e3cff */
        /* <DEDUP_REMOVED lines=14> */
[--C-:B------:R-:W-:Y:S02]  /*e510*/  SHF.R.U64 R16, R74, 0x10, R75.reuse ;  /* 0x000000104a107819 */ /* 0x100fe4000000124b */
[----:B------:R-:W-:Y:S01]  /*e520*/  SHF.R.U32.HI R17, RZ, 0x10, R75 ;  /* 0x00000010ff117819 */ /* 0x000fe2000001164b */
[----:B------:R-:W-:Y:S01]  /*e530*/  IMAD.U32 R31, R5, 0x10000, RZ ;  /* 0x00010000051f7824 */ /* 0x000fe200078e00ff */
[----:B------:R-:W-:Y:S02]  /*e540*/  SHF.R.U64 R3, R70, 0x10, R71 ;  /* 0x0000001046037819 */ /* 0x000fe40000001247 */
[C---:B------:R-:W-:Y:S02]  /*e550*/  PRMT R20, R96.reuse, 0x5432, R0 ;  /* 0x0000543260147816 */ /* 0x040fe40000000000 */
[----:B------:R-:W-:Y:S02]  /*e560*/  SHF.R.U32.HI R7, RZ, 0x10, R73 ;  /* 0x00000010ff077819 */ /* 0x000fe40000011649 */
[----:B------:R-:W-:Y:S01]  /*e570*/  PRMT R22, R96, 0x5410, R2 ;  /* 0x0000541060167816 */ /* 0x000fe20000000002 */
[----:B------:R-:W-:Y:S01]  /*e580*/  IMAD.U32 R30, R20, 0x10000, RZ ;  /* 0x00010000141e7824 */ /* 0x000fe200078e00ff */
[----:B------:R-:W-:-:S02]  /*e590*/  PRMT R25, R95, 0x5432, R16 ;  /* 0x000054325f197816 */ /* 0x000fc40000000010 */
[----:B------:R-:W-:Y:S02]  /*e5a0*/  PRMT R24, R95, 0x5410, R17 ;  /* 0x000054105f187816 */ /* 0x000fe40000000011 */
[----:B------:R-:W-:Y:S02]  /*e5b0*/  PRMT R27, R97, 0x5432, R3 ;  /* 0x00005432611b7816 */ /* 0x000fe40000000003 */
[----:B------:R-:W-:Y:S02]  /*e5c0*/  PRMT R19, R94, 0x5410, R7 ;  /* 0x000054105e137816 */ /* 0x000fe40000000007 */
        /* <DEDUP_REMOVED lines=12> */
[C---:B------:R-:W-:Y:S01]  /*e690*/  IMAD.U32 R9, R10.reuse, 0x10000, RZ ;  /* 0x000100000a097824 */ /* 0x040fe200078e00ff */
[----:B------:R-:W-:Y:S01]  /*e6a0*/  LOP3.LUT R15, R10, 0xffff0000, RZ, 0xc0, !PT ;  /* 0xffff00000a0f7812 */ /* 0x000fe200078ec0ff */
[----:B------:R-:W-:Y:S01]  /*e6b0*/  FMUL.FTZ R0, R2, R31 ;  /* 0x0000001f02007220 */ /* 0x000fe20000410000 */
[C---:B------:R-:W-:Y:S01]  /*e6c0*/  LOP3.LUT R29, R14.reuse, 0xffff0000, RZ, 0xc0, !PT ;  /* 0xffff00000e1d7812 */ /* 0x040fe200078ec0ff */
[----:B------:R-:W-:Y:S01]  /*e6d0*/  IMAD.U32 R23, R14, 0x10000, RZ ;  /* 0x000100000e177824 */ /* 0x000fe200078e00ff */
[----:B------:R-:W-:Y:S01]  /*e6e0*/  LOP3.LUT R10, R20, 0xffff0000, RZ, 0xc0, !PT ;  /* 0xffff0000140a7812 */ /* 0x000fe200078ec0ff */
[C---:B------:R-:W-:Y:S01]  /*e6f0*/  IMAD.U32 R6, R11.reuse, 0x10000, RZ ;  /* 0x000100000b067824 */ /* 0x040fe200078e00ff */
[----:B------:R-:W-:Y:S01]  /*e700*/  LOP3.LUT R14, R11, 0xffff0000, RZ, 0xc0, !PT ;  /* 0xffff00000b0e7812 */ /* 0x000fe200078ec0ff */
[----:B------:R-:W-:-:S02]  /*e710*/  FMUL.FTZ R2, R2, R30 ;  /* 0x0000001e02027220 */ /* 0x000fc40000410000 */
[----:B------:R-:W-:Y:S02]  /*e720*/  IMAD.U32 R11, R19, 0x10000, RZ ;  /* 0x00010000130b7824 */ /* 0x000fe400078e00ff */
[C---:B------:R-:W-:Y:S02]  /*e730*/  FFMA.FTZ R37, R16.reuse, R30, -R0 ;  /* 0x0000001e10257223 */ /* 0x040fe40000010800 */
[C---:B------:R-:W-:Y:S02]  /*e740*/  FMUL.FTZ R0, R3.reuse, R34 ;  /* 0x0000002203007220 */ /* 0x040fe40000410000 */
[----:B------:R-:W-:Y:S02]  /*e750*/  FFMA.FTZ R35, R16, R31, R2 ;  /* 0x0000001f10237223 */ /* 0x000fe40000010002 */
[----:B------:R-:W-:Y:S02]  /*e760*/  FMUL.FTZ R3, R3, R10 ;  /* 0x0000000a03037220 */ /* 0x000fe40000410000 */
[----:B------:R-:W-:-:S02]  /*e770*/  FMUL.FTZ R2, R7, R11 ;  /* 0x0000000b07027220 */ /* 0x000fc40000410000 */
[----:B------:R-:W-:Y:S02]  /*e780*/  IMAD.U32 R16, R24, 0x10000, RZ ;  /* 0x0001000018107824 */ /* 0x000fe400078e00ff */
[----:B------:R-:W-:Y:S01]  /*e790*/  FFMA.FTZ R32, R17, R10, -R0 ;  /* 0x0000000a11207223 */ /* 0x000fe20000010800 */
[----:B------:R-:W-:Y:S01]  /*e7a0*/  LOP3.LUT R10, R22, 0xffff0000, RZ, 0xc0, !PT ;  /* 0xffff0000160a7812 */ /* 0x000fe200078ec0ff */
[-C--:B------:R-:W-:Y:S01]  /*e7b0*/  FMUL.FTZ R0, R7, R5.reuse ;  /* 0x0000000507007220 */ /* 0x080fe20000410000 */
[----:B------:R-:W-:Y:S01]  /*e7c0*/  LOP3.LUT R7, R19, 0xffff0000, RZ, 0xc0, !PT ;  /* 0xffff000013077812 */ /* 0x000fe200078ec0ff */
[----:B------:R-:W-:Y:S02]  /*e7d0*/  FFMA.FTZ R31, R17, R34, R3 ;  /* 0x00000022111f7223 */ /* 0x000fe40000010003 */
[----:B------:R-:W-:Y:S02]  /*e7e0*/  FFMA.FTZ R30, R12, R5, -R2 ;  /* 0x000000050c1e7223 */ /* 0x000fe40000010802 */
[----:B------:R-:W-:-:S02]  /*e7f0*/  IMAD.U32 R3, R26, 0x10000, RZ ;  /* 0x000100001a037824 */ /* 0x000fc400078e00ff */
[----:B------:R-:W-:Y:S02]  /*e800*/  FMUL.FTZ R2, R6, R16 ;  /* 0x0000001006027220 */ /* 0x000fe40000410000 */
[C---:B------:R-:W-:Y:S02]  /*e810*/  IMAD.U32 R19, R25.reuse, 0x10000, RZ ;  /* 0x0001000019137824 */ /* 0x040fe400078e00ff */
[----:B------:R-:W-:Y:S01]  /*e820*/  FFMA.FTZ R20, R12, R11, R0 ;  /* 0x0000000b0c147223 */ /* 0x000fe20000010000 */
[----:B------:R-:W-:Y:S01]  /*e830*/  LOP3.LUT R12, R25, 0xffff0000, RZ, 0xc0, !PT ;  /* 0xffff0000190c7812 */ /* 0x000fe200078ec0ff */
[-C--:B------:R-:W-:Y:S02]  /*e840*/  FMUL.FTZ R0, R6, R3.reuse ;  /* 0x0000000306007220 */ /* 0x080fe40000410000 */
[----:B------:R-:W-:Y:S02]  /*e850*/  FFMA.FTZ R17, R13, R3, -R2 ;  /* 0x000000030d117223 */ /* 0x000fe40000010802 */
[----:B------:R-:W-:-:S02]  /*e860*/  IMAD.U32 R6, R27, 0x10000, RZ ;  /* 0x000100001b067824 */ /* 0x000fc400078e00ff */
[C---:B------:R-:W-:Y:S02]  /*e870*/  FMUL.FTZ R5, R8.reuse, R7 ;  /* 0x0000000708057220 */ /* 0x040fe40000410000 */
        /* <DEDUP_REMOVED lines=29> */
.L_x_489:
[----:B------:R-:W-:Y:S05]  /*ea50*/  BSYNC B0 ;  /* 0x0000000000007941 */ /* 0x000fea0003800000 */
.L_x_488:
[----:B------:R-:W-:-:S04]  /*ea60*/  IADD3 R0, R57, 0x20, RZ ;  /* 0x0000002039007810 */ /* 0x000fc80007ffe0ff */
[----:B------:R-:W-:-:S13]  /*ea70*/  ISETP.GE.AND P0, PT, R0, c[0x0][0x27c], PT ;  /* 0x00009f0000007a0c */ /* 0x000fda0003f06270 */
[----:B------:R-:W-:Y:S05]  /*ea80*/  @P0 BRA `(.L_x_465) ;  /* 0x000007c000000947 */ /* 0x000fea0003800000 */
[-C--:B------:R-:W-:Y:S01]  /*ea90*/  LEA.HI R3, R18, R18.reuse, RZ, 0x1 ;  /* 0x0000001212037211 */ /* 0x080fe200078f08ff */
[----:B-1----:R-:W-:Y:S01]  /*eaa0*/  IMAD.MOV.U32 R11, RZ, RZ, c[0x0][0x27c] ;  /* 0x00009f00ff0b7624 */ /* 0x002fe200078e00ff */
[----:B------:R-:W-:Y:S02]  /*eab0*/  SHF.R.S32.HI R2, RZ, 0x1f, R18 ;  /* 0x0000001fff027819 */ /* 0x000fe40000011412 */
[----:B------:R-:W-:Y:S02]  /*eac0*/  SHF.R.S32.HI R10, RZ, 0x1f, R0 ;  /* 0x0000001fff0a7819 */ /* 0x000fe40000011400 */
[C---:B------:R-:W-:Y:S02]  /*ead0*/  LOP3.LUT R5, R3.reuse, 0x7fffffe, RZ, 0xc0, !PT ;  /* 0x07fffffe03057812 */ /* 0x040fe400078ec0ff */
[----:B------:R-:W-:Y:S02]  /*eae0*/  LEA.HI R2, R2, R18, RZ, 0x3 ;  /* 0x0000001202027211 */ /* 0x000fe400078f18ff */
[-C--:B------:R-:W-:Y:S01]  /*eaf0*/  LEA.HI R6, R10, R0.reuse, RZ, 0x3 ;  /* 0x000000000a067211 */ /* 0x080fe200078f18ff */
[----:B------:R-:W-:Y:S01]  /*eb00*/  IMAD.IADD R9, R18, 0x1, -R5 ;  /* 0x0000000112097824 */ /* 0x000fe200078e0a05 */
[----:B------:R-:W-:Y:S01]  /*eb10*/  SHF.R.U64 R16, R78, 0x10, R79 ;  /* 0x000000104e107819 */ /* 0x000fe2000000124f */
[----:B------:R-:W-:Y:S01]  /*eb20*/  IMAD.SHL.U32 R2, R2, 0x20, RZ ;  /* 0x0000002002027824 */ /* 0x000fe200078e00ff */
[----:B------:R-:W-:Y:S01]  /*eb30*/  SHF.R.S32.HI R8, RZ, 0x3, R6 ;  /* 0x00000003ff087819 */ /* 0x000fe20000011406 */
[----:B------:R-:W-:Y:S01]  /*eb40*/  IMAD.SHL.U32 R5, R3, 0x20, RZ ;  /* 0x0000002003057824 */ /* 0x000fe200078e00ff */
[----:B------:R-:W-:-:S02]  /*eb50*/  LEA.HI R3, R10, R0, RZ, 0x5 ;  /* 0x000000000a037211 */ /* 0x000fc400078f28ff */
[----:B------:R-:W-:Y:S02]  /*eb60*/  LOP3.LUT R7, R2, 0xffffff00, RZ, 0xc0, !PT ;  /* 0xffffff0002077812 */ /* 0x000fe400078ec0ff */
[----:B------:R-:W-:Y:S01]  /*eb70*/  LOP3.LUT R0, R5, 0xc0, RZ, 0xc0, !PT ;  /* 0x000000c005007812 */ /* 0x000fe200078ec0ff */
[----:B------:R-:W-:Y:S01]  /*eb80*/  IMAD.SHL.U32 R5, R3, 0x80, RZ ;  /* 0x0000008003057824 */ /* 0x000fe200078e00ff */
[----:B------:R-:W-:Y:S01]  /*eb90*/  LEA.HI R2, R11, R8, RZ, 0x1d ;  /* 0x000000080b027211 */ /* 0x000fe200078fe8ff */
[----:B------:R-:W-:Y:S01]  /*eba0*/  IMAD R8, R9, 0x20, R7 ;  /* 0x0000002009087824 */ /* 0x000fe200078e0207 */
        /* <DEDUP_REMOVED lines=24> */
[----:B------:R-:W-:Y:S01]  /*ed30*/  PRMT R18, R101, 0x5432, R0 ;  /* 0x0000543265127816 */ /* 0x000fe20000000000 */
[----:B------:R-:W-:Y:S01]  /*ed40*/  IMAD.U32 R29, R5, 0x10000, RZ ;  /* 0x00010000051d7824 */ /* 0x000fe200078e00ff */
[----:B------:R-:W-:Y:S02]  /*ed50*/  PRMT R21, R101, 0x5410, R2 ;  /* 0x0000541065157816 */ /* 0x000fe40000000002 */
[----:B------:R-:W-:Y:S02]  /*ed60*/  SHF.R.U32.HI R7, RZ, 0x10, R77 ;  /* 0x00000010ff077819 */ /* 0x000fe4000001164d */
[----:B------:R-:W-:Y:S02]  /*ed70*/  SHF.R.U32.HI R17, RZ, 0x10, R79 ;  /* 0x00000010ff117819 */ /* 0x000fe4000001164f */
[----:B------:R-:W-:-:S02]  /*ed80*/  PRMT R25, R102, 0x5432, R3 ;  /* 0x0000543266197816 */ /* 0x000fc40000000003 */
[C---:B------:R-:W-:Y:S02]  /*ed90*/  PRMT R24, R100.reuse, 0x5432, R16 ;  /* 0x0000543264187816 */ /* 0x040fe40000000010 */
[----:B------:R-:W-:Y:S02]  /*eda0*/  PRMT R19, R99, 0x5410, R7 ;  /* 0x0000541063137816 */ /* 0x000fe40000000007 */
[----:B------:R-:W-:Y:S01]  /*edb0*/  LOP3.LUT R30, R5, 0xffff0000, RZ, 0xc0, !PT ;  /* 0xffff0000051e7812 */ /* 0x000fe200078ec0ff */
[C---:B------:R-:W-:Y:S01]  /*edc0*/  IMAD.U32 R5, R21.reuse, 0x10000, RZ ;  /* 0x0001000015057824 */ /* 0x040fe200078e00ff */
[----:B------:R-:W-:Y:S02]  /*edd0*/  PRMT R23, R100, 0x5410, R17 ;  /* 0x0000541064177816 */ /* 0x000fe40000000011 */
[----:B------:R-:W-:Y:S01]  /*ede0*/  LOP3.LUT R21, R21, 0xffff0000, RZ, 0xc0, !PT ;  /* 0xffff000015157812 */ /* 0x000fe200078ec0ff */
[C---:B-1----:R-:W-:Y:S01]  /*edf0*/  IMAD.U32 R22, R14.reuse, 0x10000, RZ ;  /* 0x000100000e167824 */ /* 0x042fe200078e00ff */
[----:B------:R-:W-:Y:S01]  /*ee00*/  LOP3.LUT R28, R14, 0xffff0000, RZ, 0xc0, !PT ;  /* 0xffff00000e1c7812 */ /* 0x000fe200078ec0ff */
[----:B------:R-:W-:Y:S01]  /*ee10*/  IMAD.U32 R16, R12, 0x10000, RZ ;  /* 0x000100000c107824 */ /* 0x000fe200078e00ff */
[----:B------:R-:W-:Y:S01]  /*ee20*/  LOP3.LUT R20, R13, 0xffff0000, RZ, 0xc0, !PT ;  /* 0xffff00000d147812 */ /* 0x000fe200078ec0ff */
[C---:B--2---:R-:W-:Y:S01]  /*ee30*/  IMAD.U32 R2, R8.reuse, 0x10000, RZ ;  /* 0x0001000008027824 */ /* 0x044fe200078e00ff */
[----:B------:R-:W-:Y:S01]  /*ee40*/  LOP3.LUT R3, R8, 0xffff0000, RZ, 0xc0, !PT ;  /* 0xffff000008037812 */ /* 0x000fe200078ec0ff */
[----:B------:R-:W-:Y:S01]  /*ee50*/  IMAD.U32 R14, R18, 0x10000, RZ ;  /* 0x00010000120e7824 */ /* 0x000fe200078e00ff */
[----:B------:R-:W-:Y:S01]  /*ee60*/  LOP3.LUT R27, R15, 0xffff0000, RZ, 0xc0, !PT ;  /* 0xffff00000f1b7812 */ /* 0x000fe200078ec0ff */
[----:B------:R-:W-:Y:S01]  /*ee70*/  FMUL.FTZ R0, R2, R29 ;  /* 0x0000001d02007220 */ /* 0x000fe20000410000 */
[----:B------:R-:W-:Y:S01]  /*ee80*/  LOP3.LUT R8, R9, 0xffff0000, RZ, 0xc0, !PT ;  /* 0xffff000009087812 */ /* 0x000fe200078ec0ff */
[----:B------:R-:W-:Y:S01]  /*ee90*/  IMAD.U32 R17, R13, 0x10000, RZ ;  /* 0x000100000d117824 */ /* 0x000fe200078e00ff */
[----:B------:R-:W-:Y:S01]  /*eea0*/  LOP3.LUT R12, R12, 0xffff0000, RZ, 0xc0, !PT ;  /* 0xffff00000c0c7812 */ /* 0x000fe200078ec0ff */
[----:B------:R-:W-:Y:S01]  /*eeb0*/  IMAD.U32 R13, R15, 0x10000, RZ ;  /* 0x000100000f0d7824 */ /* 0x000fe200078e00ff */
[----:B------:R-:W-:Y:S01]  /*eec0*/  LOP3.LUT R15, R10, 0xffff0000, RZ, 0xc0, !PT ;  /* 0xffff00000a0f7812 */ /* 0x000fe200078ec0ff */
[----:B------:R-:W-:Y:S01]  /*eed0*/  IMAD.U32 R6, R9, 0x10000, RZ ;  /* 0x0001000009067824 */ /* 0x000fe200078e00ff */
[----:B------:R-:W-:Y:S01]  /*eee0*/  LOP3.LUT R18, R18, 0xffff0000, RZ, 0xc0, !PT ;  /* 0xffff000012127812 */ /* 0x000fe200078ec0ff */
[----:B------:R-:W-:-:S02]  /*eef0*/  IMAD.U32 R9, R10, 0x10000, RZ ;  /* 0x000100000a097824 */ /* 0x000fc400078e00ff */
[-C--:B------:R-:W-:Y:S02]  /*ef00*/  FMUL.FTZ R2, R2, R14.reuse ;  /* 0x0000000e02027220 */ /* 0x080fe40000410000 */
[C---:B------:R-:W-:Y:S02]  /*ef10*/  FFMA.FTZ R35, R16.reuse, R14, -R0 ;  /* 0x0000000e10237223 */ /* 0x040fe40000010800 */
[C---:B------:R-:W-:Y:S01]  /*ef20*/  IMAD.U32 R10, R19.reuse, 0x10000, RZ ;  /* 0x00010000130a7824 */ /* 0x040fe200078e00ff */
[----:B------:R-:W-:Y:S01]  /*ef30*/  LOP3.LUT R19, R19, 0xffff0000, RZ, 0xc0, !PT ;  /* 0xffff000013137812 */ /* 0x000fe200078ec0ff */
[C---:B------:R-:W-:Y:S02]  /*ef40*/  FMUL.FTZ R0, R3.reuse, R30 ;  /* 0x0000001e03007220 */ /* 0x040fe40000410000 */
[----:B------:R-:W-:Y:S02]  /*ef50*/  FFMA.FTZ R33, R16, R29, R2 ;  /* 0x0000001d10217223 */ /* 0x000fe40000010002 */
[----:B------:R-:W-:-:S02]  /*ef60*/  FMUL.FTZ R3, R3, R18 ;  /* 0x0000001203037220 */ /* 0x000fc40000410000 */
[----:B------:R-:W-:Y:S02]  /*ef70*/  FFMA.FTZ R31, R12, R18, -R0 ;  /* 0x000000120c1f7223 */ /* 0x000fe40000010800 */
[C---:B------:R-:W-:Y:S02]  /*ef80*/  FMUL.FTZ R2, R6.reuse, R10 ;  /* 0x0000000a06027220 */ /* 0x040fe40000410000 */
[C---:B------:R-:W-:Y:S01]  /*ef90*/  IMAD.U32 R7, R11.reuse, 0x10000, RZ ;  /* 0x000100000b077824 */ /* 0x040fe200078e00ff */
[----:B------:R-:W-:Y:S01]  /*efa0*/  LOP3.LUT R11, R11, 0xffff0000, RZ, 0xc0, !PT ;  /* 0xffff00000b0b7812 */ /* 0x000fe200078ec0ff */
[C---:B------:R-:W-:Y:S01]  /*efb0*/  IMAD.U32 R16, R23.reuse, 0x10000, RZ ;  /* 0x0001000017107824 */ /* 0x040fe200078e00ff */
[----:B------:R-:W-:Y:S01]  /*efc0*/  LOP3.LUT R23, R23, 0xffff0000, RZ, 0xc0, !PT ;  /* 0xffff000017177812 */ /* 0x000fe200078ec0ff */
[----:B------:R-:W-:Y:S02]  /*efd0*/  FMUL.FTZ R0, R6, R5 ;  /* 0x0000000506007220 */ /* 0x000fe40000410000 */
[----:B------:R-:W-:Y:S01]  /*efe0*/  FFMA.FTZ R30, R12, R30, R3 ;  /* 0x0000001e0c1e7223 */ /* 0x000fe20000010003 */
[----:B------:R-:W-:Y:S01]  /*eff0*/  F2FP.BF16.PACK_AB R12, R31, R35 ;  /* 0x000000231f0c723e */ /* 0x000fe200000010ff */
[----:B------:R-:W-:-:S02]  /*f000*/  FFMA.FTZ R29, R17, R5, -R2 ;  /* 0x00000005111d7223 */ /* 0x000fc40000010802 */
[----:B------:R-:W-:Y:S02]  /*f010*/  IMAD.U32 R3, R26, 0x10000, RZ ;  /* 0x000100001a037824 */ /* 0x000fe400078e00ff */
[----:B------:R-:W-:Y:S02]  /*f020*/  FFMA.FTZ R18, R17, R10, R0 ;  /* 0x0000000a11127223 */ /* 0x000fe40000010000 */
[C---:B------:R-:W-:Y:S02]  /*f030*/  FMUL.FTZ R2, R7.reuse, R16 ;  /* 0x0000001007027220 */ /* 0x040fe40000410000 */
[C---:B------:R-:W-:Y:S01]  /*f040*/  IMAD.U32 R10, R24.reuse, 0x10000, RZ ;  /* 0x00010000180a7824 */ /* 0x040fe200078e00ff */
[----:B------:R-:W-:Y:S01]  /*f050*/  LOP3.LUT R24, R24, 0xffff0000, RZ, 0xc0, !PT ;  /* 0xffff000018187812 */ /* 0x000fe200078ec0ff */
[-C--:B------:R-:W-:Y:S02]  /*f060*/  FMUL.FTZ R0, R7, R3.reuse ;  /* 0x0000000307007220 */ /* 0x080fe40000410000 */
[----:B------:R-:W-:-:S02]  /*f070*/  FFMA.FTZ R17, R13, R3, -R2 ;  /* 0x000000030d117223 */ /* 0x000fc40000010802 */
[----:B------:R-:W-:Y:S02]  /*f080*/  IMAD.U32 R6, R25, 0x10000, RZ ;  /* 0x0001000019067824 */ /* 0x000fe400078e00ff */
[----:B------:R-:W-:Y:S02]  /*f090*/  FMUL.FTZ R2, R9, R10 ;  /* 0x0000000a09027220 */ /* 0x000fe40000410000 */
[----:B------:R-:W-:Y:S02]  /*f0a0*/  FFMA.FTZ R16, R13, R16, R0 ;  /* 0x000000100d107223 */ /* 0x000fe40000010000 */
[C---:B------:R-:W-:Y:S02]  /*f0b0*/  FMUL.FTZ R5, R8.reuse, R19 ;  /* 0x0000001308057220 */ /* 0x040fe40000410000 */
[----:B------:R-:W-:Y:S01]  /*f0c0*/  FMUL.FTZ R3, R8, R21 ;  /* 0x0000001508037220 */ /* 0x000fe20000410000 */
[----:B------:R-:W-:Y:S01]  /*f0d0*/  LOP3.LUT R8, R26, 0xffff0000, RZ, 0xc0, !PT ;  /* 0xffff00001a087812 */ /* 0x000fe200078ec0ff */
[----:B------:R-:W-:-:S02]  /*f0e0*/  FMUL.FTZ R0, R9, R6 ;  /* 0x0000000609007220 */ /* 0x000fc40000410000 */
[----:B------:R-:W-:Y:S01]  /*f0f0*/  FFMA.FTZ R14, R22, R6, -R2 ;  /* 0x00000006160e7223 */ /* 0x000fe20000010802 */
[----:B------:R-:W-:Y:S01]  /*f100*/  LOP3.LUT R6, R25, 0xffff0000, RZ, 0xc0, !PT ;  /* 0xffff000019067812 */ /* 0x000fe200078ec0ff */
[C---:B------:R-:W-:Y:S02]  /*f110*/  FFMA.FTZ R13, R20.reuse, R21, -R5 ;  /* 0x00000015140d7223 */ /* 0x040fe40000010805 */
[----:B------:R-:W-:Y:S02]  /*f120*/  FFMA.FTZ R7, R20, R19, R3 ;  /* 0x0000001314077223 */ /* 0x000fe40000010003 */
[----:B------:R-:W-:Y:S01]  /*f130*/  FFMA.FTZ R10, R22, R10, R0 ;  /* 0x0000000a160a7223 */ /* 0x000fe20000010000 */
[----:B------:R-:W-:Y:S01]  /*f140*/  F2FP.BF16.PACK_AB R13, R13, R29 ;  /* 0x0000001d0d0d723e */ /* 0x000fe200000010ff */
[----:B------:R-:W-:Y:S01]  /*f150*/  FMUL.FTZ R5, R15, R24 ;  /* 0x000000180f057220 */ /* 0x000fe20000410000 */
[----:B------:R-:W-:Y:S01]  /*f160*/  F2FP.BF16.PACK_AB R9, R7, R18 ;  /* 0x000000120709723e */ /* 0x000fe200000010ff */
        /* <DEDUP_REMOVED lines=11> */
[----:B------:R-:W-:Y:S01]  /*f220*/  F2FP.BF16.PACK_AB R11, R0, R16 ;  /* 0x00000010000b723e */ /* 0x000fe200000010ff */
[----:B------:R1:W-:Y:S04]  /*f230*/  STS.128 [R34+0x6080], R12 ;  /* 0x0060800c22007388 */ /* 0x0003e80000000c00 */
[----:B------:R1:W-:Y:S02]  /*f240*/  STS.128 [R32+0x6080], R8 ;  /* 0x0060800820007388 */ /* 0x0003e40000000c00 */
.L_x_465:
[----:B------:R-:W-:Y:S05]  /*f250*/  BSYNC B2 ;  /* 0x0000000000027941 */ /* 0x000fea0003800000 */
.L_x_447:
[----:B------:R-:W-:Y:S01]  /*f260*/  IMAD R0, R104, c[0x0][0x208], RZ ;  /* 0x0000820068007a24 */ /* 0x000fe200078e02ff */
[----:B------:R-:W-:Y:S01]  /*f270*/  LEA.HI R6, R89, R89, RZ, 0x1 ;  /* 0x0000005959067211 */ /* 0x000fe200078f08ff */
[----:B------:R-:W-:Y:S01]  /*f280*/  IMAD.WIDE.U32 R2, R226, c[0x0][0x208], RZ ;  /* 0x00008200e2027a25 */ /* 0x000fe200078e00ff */
[----:B------:R-:W-:-:S04]  /*f290*/  DEPBAR.LE SB0, 0x0 ;  /* 0x000080000000791a */ /* 0x000fc80000000000 */
[----:B------:R-:W-:Y:S01]  /*f2a0*/  IMAD R0, R226, c[0x0][0x20c], R0 ;  /* 0x00008300e2007a24 */ /* 0x000fe200078e0200 */
[----:B------:R-:W-:Y:S01]  /*f2b0*/  LOP3.LUT R6, R6, 0xfffffffe, RZ, 0xc0, !PT ;  /* 0xfffffffe06067812 */ /* 0x000fe200078ec0ff */
[----:B------:R-:W-:Y:S01]  /*f2c0*/  IMAD R5, R105, c[0x0][0x218], RZ ;  /* 0x0000860069057a24 */ /* 0x000fe200078e02ff */
[----:B------:R-:W-:Y:S01]  /*f2d0*/  ISETP.GE.AND P3, PT, R227, c[0x0][0x1d4], PT ;  /* 0x00007500e3007a0c */ /* 0x000fe20003f66270 */
[----:B------:R-:W-:Y:S01]  /*f2e0*/  IMAD.IADD R3, R3, 0x1, R0 ;  /* 0x0000000103037824 */ /* 0x000fe200078e0200 */
[----:B------:R-:W-:Y:S01]  /*f2f0*/  ISETP.GE.AND P2, PT, R111, c[0x0][0x1d4], PT ;  /* 0x000075006f007a0c */ /* 0x000fe20003f46270 */
[C---:B------:R-:W-:Y:S01]  /*f300*/  IMAD R5, R224.reuse, c[0x0][0x21c], R5 ;  /* 0x00008700e0057a24 */ /* 0x040fe200078e0205 */
[----:B------:R-:W-:Y:S01]  /*f310*/  BAR.SYNC.DEFER_BLOCKING 0x0 ;  /* 0x0000000000007b1d */ /* 0x000fe20000010000 */
[----:B------:R-:W-:Y:S01]  /*f320*/  IMAD.WIDE.U32 R2, R224, c[0x0][0x218], R2 ;  /* 0x00008600e0027a25 */ /* 0x000fe200078e0002 */
[----:B------:R-:W-:Y:S02]  /*f330*/  ISETP.GE.AND P1, PT, R110, c[0x0][0x1d4], PT ;  /* 0x000075006e007a0c */ /* 0x000fe40003f26270 */
[----:B------:R-:W-:Y:S01]  /*f340*/  ISETP.GT.AND P4, PT, R109, 0x3f, PT ;  /* 0x0000003f6d00780c */ /* 0x000fe20003f84270 */
[----:B-1----:R-:W-:Y:S01]  /*f350*/  IMAD.SHL.U32 R8, R107, 0x8, RZ ;  /* 0x000000086b087824 */ /* 0x002fe200078e00ff */
[----:B------:R-:W-:Y:S01]  /*f360*/  IADD3 R0, P0, R114, R2, RZ ;  /* 0x0000000272007210 */ /* 0x000fe20007f1e0ff */
[----:B------:R-:W-:Y:S01]  /*f370*/  IMAD.IADD R6, R89, 0x1, -R6 ;  /* 0x0000000159067824 */ /* 0x000fe200078e0a06 */
[----:B------:R-:W-:Y:S01]  /*f380*/  BSSY B0, `(.L_x_490) ;  /* 0x0000070000007945 */ /* 0x000fe20003800000 */
[----:B------:R-:W-:Y:S01]  /*f390*/  IMAD.SHL.U32 R222, R222, 0x2, RZ ;  /* 0x00000002dede7824 */ /* 0x000fe200078e00ff */
[----:B------:R-:W-:-:S02]  /*f3a0*/  IADD3.X R2, R113, R3, R5, P0, !PT ;  /* 0x0000000371027210 */ /* 0x000fc400007fe405 */
[----:B------:R-:W-:-:S04]  /*f3b0*/  LEA R29, P0, R0, c[0x0][0x1f8], 0x1 ;  /* 0x00007e00001d7a11 */ /* 0x000fc800078008ff */
[----:B------:R-:W-:Y:S02]  /*f3c0*/  LEA.HI.X R28, R0, c[0x0][0x1fc], R2, 0x1, P0 ;  /* 0x00007f00001c7a11 */ /* 0x000fe400000f0c02 */
[----:B------:R-:W-:-:S05]  /*f3d0*/  LOP3.LUT R2, R108, 0xfffffff8, RZ, 0xc0, !PT ;  /* 0xfffffff86c027812 */ /* 0x000fca00078ec0ff */
[----:B------:R-:W-:-:S05]  /*f3e0*/  IMAD.IADD R2, R109, 0x1, -R2 ;  /* 0x000000016d027824 */ /* 0x000fca00078e0a02 */
[----:B------:R-:W-:-:S04]  /*f3f0*/  LEA.HI R0, R2, R2, RZ, 0x1 ;  /* 0x0000000202007211 */ /* 0x000fc800078f08ff */
[----:B------:R-:W-:Y:S02]  /*f400*/  SHF.R.S32.HI R7, RZ, 0x1, R0 ;  /* 0x00000001ff077819 */ /* 0x000fe40000011400 */
[----:B------:R-:W-:Y:S02]  /*f410*/  LOP3.LUT R3, R0, 0x3fffffe, RZ, 0xc0, !PT ;  /* 0x03fffffe00037812 */ /* 0x000fe400078ec0ff */
[C---:B------:R-:W-:Y:S01]  /*f420*/  LOP3.LUT P0, RZ, R7.reuse, 0x2, RZ, 0xc0, !PT ;  /* 0x0000000207ff7812 */ /* 0x040fe2000780c0ff */
[----:B------:R-:W-:Y:S02]  /*f430*/  IMAD.SHL.U32 R5, R7, 0x40, RZ ;  /* 0x0000004007057824 */ /* 0x000fe400078e00ff */
[----:B------:R-:W-:Y:S01]  /*f440*/  IMAD.IADD R2, R2, 0x1, -R3 ;  /* 0x0000000102027824 */ /* 0x000fe200078e0a03 */
[----:B------:R-:W-:Y:S02]  /*f450*/  SHFL.IDX PT, R7, R28, RZ, 0x1c1f ;  /* 0x001c1fff1c077589 */ /* 0x000fe400000e0000 */
[----:B------:R-:W-:Y:S01]  /*f460*/  LOP3.LUT R0, R5, 0xc0, RZ, 0xc0, !PT ;  /* 0x000000c005007812 */ /* 0x000fe200078ec0ff */
[----:B------:R-:W-:Y:S01]  /*f470*/  IMAD R2, R6, 0x8, R2 ;  /* 0x0000000806027824 */ /* 0x000fe200078e0202 */
[----:B------:R-:W-:-:S02]  /*f480*/  LOP3.LUT R5, R103, 0x7fffffe, RZ, 0xc0, !PT ;  /* 0x07fffffe67057812 */ /* 0x000fc400078ec0ff */
[----:B------:R-:W-:Y:S02]  /*f490*/  LOP3.LUT R3, R0, 0x8, R8, 0xf8, !PT ;  /* 0x0000000800037812 */ /* 0x000fe400078ef808 */
[----:B------:R-:W-:Y:S01]  /*f4a0*/  SHF.R.U32.HI R0, RZ, 0x3, R0 ;  /* 0x00000003ff007819 */ /* 0x000fe20000011600 */
[----:B------:R-:W-:Y:S02]  /*f4b0*/  IMAD.IADD R25, R98, 0x1, -R5 ;  /* 0x0000000162197824 */ /* 0x000fe400078e0a05 */
[----:B------:R-:W-:Y:S01]  /*f4c0*/  IMAD.IADD R5, R122, 0x1, -R112 ;  /* 0x000000017a057824 */ /* 0x000fe200078e0a70 */
[----:B------:R-:W-:Y:S02]  /*f4d0*/  LOP3.LUT R0, R3, R0, RZ, 0x3c, !PT ;  /* 0x0000000003007212 */ /* 0x000fe400078e3cff */
[----:B------:R-:W-:-:S03]  /*f4e0*/  SHF.R.S32.HI R3, RZ, 0x1f, R98 ;  /* 0x0000001fff037819 */ /* 0x000fc60000011462 */
[----:B------:R-:W-:Y:S01]  /*f4f0*/  IMAD.U32 R0, R2, 0x20, R0 ;  /* 0x0000002002007824 */ /* 0x000fe200078e0000 */
[----:B------:R-:W-:Y:S01]  /*f500*/  LEA.HI R3, R3, R98, RZ, 0x3 ;  /* 0x0000006203037211 */ /* 0x000fe200078f18ff */
[----:B------:R-:W-:Y:S02]  /*f510*/  IMAD.SHL.U32 R2, R6, 0x8, RZ ;  /* 0x0000000806027824 */ /* 0x000fe400078e00ff */
[----:B------:R-:W-:Y:S01]  /*f520*/  IMAD.SHL.U32 R208, R0, 0x2, RZ ;  /* 0x0000000200d07824 */ /* 0x000fe200078e00ff */
[----:B------:R-:W1:Y:S01]  /*f530*/  SHFL.IDX PT, R6, R29, RZ, 0x1c1f ;  /* 0x001c1fff1d067589 */ /* 0x000e6200000e0000 */
[----:B------:R-:W-:-:S03]  /*f540*/  IMAD.SHL.U32 R3, R3, 0x20, RZ ;  /* 0x0000002003037824 */ /* 0x000fc600078e00ff */
[C---:B------:R-:W-:Y:S01]  /*f550*/  IADD3 R0, R208.reuse, 0x3c80, RZ ;  /* 0x00003c80d0007810 */ /* 0x040fe20007ffe0ff */
[----:B------:R2:W3:Y:S01]  /*f560*/  LDSM.16.M88.4 R48, [R208+0x3c80] ;  /* 0x003c8000d030783b */ /* 0x0004e20000000200 */
[----:B------:R-:W-:Y:S02]  /*f570*/  IADD3 R213, R208, 0x3ca0, RZ ;  /* 0x00003ca0d0d57810 */ /* 0x000fe40007ffe0ff */
[----:B------:R-:W-:Y:S01]  /*f580*/  @P0 IADD3 R213, R0, -0x20, RZ ;  /* 0xffffffe000d50810 */ /* 0x000fe20007ffe0ff */
[----:B------:R-:W-:Y:S01]  /*f590*/  IMAD.SHL.U32 R0, R106, 0x40, RZ ;  /* 0x000000406a007824 */ /* 0x000fe200078e00ff */
[----:B------:R-:W-:Y:S01]  /*f5a0*/  LOP3.LUT R24, R3, 0xffffff00, RZ, 0xc0, !PT ;  /* 0xffffff0003187812 */ /* 0x000fe200078ec0ff */
[----:B------:R2:W4:Y:S01]  /*f5b0*/  LDSM.16.M88.4 R44, [R208+0x4080] ;  /* 0x00408000d02c783b */ /* 0x0005220000000200 */
[----:B------:R-:W-:Y:S02]  /*f5c0*/  ISETP.LT.OR P0, PT, R5, 0x1, P3 ;  /* 0x000000010500780c */ /* 0x000fe40001f01670 */
[----:B------:R-:W-:Y:S01]  /*f5d0*/  LOP3.LUT R0, R0, 0xc0, RZ, 0xc0, !PT ;  /* 0x000000c000007812 */ /* 0x000fe200078ec0ff */
[----:B------:R2:W2:Y:S01]  /*f5e0*/  LDSM.16.M88.4 R40, [R208+0x4480] ;  /* 0x00448000d028783b */ /* 0x0004a20000000200 */
[----:B------:R-:W-:-:S02]  /*f5f0*/  IADD3 R221, R213, 0x400, RZ ;  /* 0x00000400d5dd7810 */ /* 0x000fc40007ffe0ff */
[----:B------:R-:W-:Y:S01]  /*f600*/  LOP3.LUT R3, R0, 0x8, R2, 0xf8, !PT ;  /* 0x0000000800037812 */ /* 0x000fe200078ef802 */
[----:B------:R2:W2:Y:S01]  /*f610*/  LDSM.16.M88.4 R60, [R213] ;  /* 0x00000000d53c783b */ /* 0x0004a20000000200 */
[----:B------:R-:W-:Y:S01]  /*f620*/  SHF.R.U32.HI R2, RZ, 0x3, R0 ;  /* 0x00000003ff027819 */ /* 0x000fe20000011600 */
[----:B------:R-:W-:Y:S01]  /*f630*/  IMAD R0, R124, 0x200, R24 ;  /* 0x000002007c007824 */ /* 0x000fe200078e0218 */
[----:B------:R-:W-:Y:S01]  /*f640*/  IADD3 R220, R213, 0x800, RZ ;  /* 0x00000800d5dc7810 */ /* 0x000fe20007ffe0ff */
[----:B------:R2:W2:Y:S01]  /*f650*/  LDSM.16.M88.4 R72, [R213+0x400] ;  /* 0x00040000d548783b */ /* 0x0004a20000000200 */
[----:B------:R-:W-:Y:S01]  /*f660*/  LOP3.LUT R2, R3, R2, RZ, 0x3c, !PT ;  /* 0x0000000203027212 */ /* 0x000fe200078e3cff */
[----:B------:R-:W-:Y:S02]  /*f670*/  IMAD R0, R25, 0x20, R0 ;  /* 0x0000002019007824 */ /* 0x000fe400078e0200 */
[----:B-1----:R-:W-:Y:S01]  /*f680*/  IMAD.WIDE R26, R227, 0x2, R6 ;  /* 0x00000002e31a7825 */ /* 0x002fe200078e0206 */
[----:B------:R1:W1:Y:S03]  /*f690*/  LDSM.16.M88.4 R80, [R213+0x800] ;  /* 0x00080000d550783b */ /* 0x0002660000000200 */
[----:B------:R-:W-:-:S04]  /*f6a0*/  IMAD.IADD R0, R2, 0x1, R0 ;  /* 0x0000000102007824 */ /* 0x000fc800078e0200 */
[----:B------:R-:W-:Y:S01]  /*f6b0*/  IMAD.SHL.U32 R211, R0, 0x2, RZ ;  /* 0x0000000200d37824 */ /* 0x000fe200078e00ff */
[----:B------:R-:W-:-:S03]  /*f6c0*/  SHF.R.S32.HI R0, RZ, 0x1f, R111 ;  /* 0x0000001fff007819 */ /* 0x000fc6000001146f */
[----:B------:R-:W-:Y:S01]  /*f6d0*/  IMAD R212, R4, 0x2, R211 ;  /* 0x0000000204d47824 */ /* 0x000fe200078e02d3 */
[----:B------:R1:W1:Y:S01]  /*f6e0*/  LDSM.16.M88.4 R16, [R211+0x6080] ;  /* 0x00608000d310783b */ /* 0x0002620000000200 */
[----:B------:R-:W-:-:S03]  /*f6f0*/  LEA.HI R0, R0, R111, RZ, 0x3 ;  /* 0x0000006f00007211 */ /* 0x000fc600078f18ff */
[----:B------:R1:W1:Y:S01]  /*f700*/  LDSM.16.M88.4 R12, [R211+0x7080] ;  /* 0x00708000d30c783b */ /* 0x0002620000000200 */
[----:B------:R-:W-:Y:S02]  /*f710*/  LOP3.LUT R30, R0, 0xfffffff8, RZ, 0xc0, !PT ;  /* 0xfffffff8001e7812 */ /* 0x000fe400078ec0ff */
[----:B------:R-:W-:Y:S01]  /*f720*/  SHF.R.S32.HI R0, RZ, 0x1f, R110 ;  /* 0x0000001fff007819 */ /* 0x000fe2000001146e */
[----:B------:R1:W1:Y:S03]  /*f730*/  LDSM.16.M88.4 R20, [R212+0x6080] ;  /* 0x00608000d414783b */ /* 0x0002660000000200 */
[----:B------:R-:W-:Y:S01]  /*f740*/  LEA.HI R0, R0, R110, RZ, 0x3 ;  /* 0x0000006e00007211 */ /* 0x000fe200078f18ff */
[----:B------:R1:W1:Y:S03]  /*f750*/  LDSM.16.M88.4 R8, [R212+0x7080] ;  /* 0x00708000d408783b */ /* 0x0002660000000200 */
[----:B------:R-:W-:Y:S01]  /*f760*/  LOP3.LUT R3, R0, 0xfffffff8, RZ, 0xc0, !PT ;  /* 0xfffffff800037812 */ /* 0x000fe200078ec0ff */
[----:B------:R-:W-:Y:S01]  /*f770*/  @!PT LDS RZ, [RZ] ;  /* 0x00000000fffff984 */ /* 0x000fe20000000800 */
[----:B------:R-:W-:Y:S01]  /*f780*/  @!PT LDS RZ, [RZ] ;  /* 0x00000000fffff984 */ /* 0x000fe20000000800 */
[----:B------:R-:W-:Y:S01]  /*f790*/  @!PT LDS RZ, [RZ] ;  /* 0x00000000fffff984 */ /* 0x000fe20000000800 */
[----:B------:R5:W-:Y:S01]  /*f7a0*/  LDGSTS.E.BYPASS.LTC128B.128 [R222+0x1880], [R26.64], !P0 ;  /* 0x018800001ade7fae */ /* 0x000be2000c101d4c */
[----:B------:R-:W-:Y:S01]  /*f7b0*/  ISETP.LT.OR P0, PT, R5, 0x1, P2 ;  /* 0x000000010500780c */ /* 0x000fe20001701670 */
[----:B------:R-:W-:-:S04]  /*f7c0*/  IMAD R0, R25, 0x20, R24 ;  /* 0x0000002019007824 */ /* 0x000fc800078e0218 */
[----:B------:R-:W-:Y:S01]  /*f7d0*/  IMAD.IADD R0, R2, 0x1, R0 ;  /* 0x0000000102007824 */ /* 0x000fe200078e0200 */
[----:B------:R-:W-:Y:S01]  /*f7e0*/  SHF.R.S32.HI R2, RZ, 0x1f, R3 ;  /* 0x0000001fff027819 */ /* 0x000fe20000011403 */
[----:B-----5:R-:W-:-:S04]  /*f7f0*/  IMAD.WIDE R26, R30, 0x2, R6 ;  /* 0x000000021e1a7825 */ /* 0x020fc800078e0206 */
[----:B------:R-:W-:Y:S02]  /*f800*/  IMAD.WIDE R6, R3, 0x2, R6 ;  /* 0x0000000203067825 */ /* 0x000fe400078e0206 */
[----:B------:R1:W-:Y:S01]  /*f810*/  LDGSTS.E.BYPASS.LTC128B.128 [R222+0x2480], [R26.64], !P0 ;  /* 0x024800001ade7fae */ /* 0x0003e2000c101d4c */
[----:B------:R-:W-:-:S13]  /*f820*/  ISETP.LT.OR P0, PT, R5, 0x1, P1 ;  /* 0x000000010500780c */ /* 0x000fda0000f01670 */
[----:B------:R5:W-:Y:S02]  /*f830*/  LDGSTS.E.BYPASS.LTC128B.128 [R222+0x3080], [R6.64], !P0 ;  /* 0x0308000006de7fae */ /* 0x000be4000c101d4c */
[----:B-----5:R-:W-:Y:S02]  /*f840*/  SHF.R.S32.HI R6, RZ, 0x1f, R30 ;  /* 0x0000001fff067819 */ /* 0x020fe4000001141e */
[----:B------:R-:W-:-:S03]  /*f850*/  SHF.R.S32.HI R7, RZ, 0x1f, R227 ;  /* 0x0000001fff077819 */ /* 0x000fc600000114e3 */
[----:B------:R1:W-:Y:S04]  /*f860*/  STL [R1+0x44], R6 ;  /* 0x0000440601007387 */ /* 0x0003e80000100800 */
[----:B------:R1:W-:Y:S01]  /*f870*/  STL [R1+0x40], R2 ;  /* 0x0000400201007387 */ /* 0x0003e20000100800 */
[----:B------:R-:W-:Y:S05]  /*f880*/  @P4 BRA `(.L_x_491) ;  /* 0x000001f000004947 */ /* 0x000fea0003800000 */
[----:B--234-:R-:W-:Y:S05]  /*f890*/  BRA.DIV ~URZ, `(.L_x_492) ;  /* 0x000132327f007947 */ /* 0x01cfea000b800000 */
[----:B-1----:R1:W2:Y:S04]  /*f8a0*/  SHFL.IDX PT, R6, R28, 0x1, 0x1c1f ;  /* 0x003c1f001c067f89 */ /* 0x0022a800000e0000 */
[----:B------:R1:W3:Y:S02]  /*f8b0*/  SHFL.IDX PT, R2, R29, 0x1, 0x1c1f ;  /* 0x003c1f001d027f89 */ /* 0x0002e400000e0000 */
.L_x_586:
[----:B------:R-:W4:Y:S04]  /*f8c0*/  LDL R31, [R1+0x44] ;  /* 0x00004400011f7983 */ /* 0x000f280000100800 */
[----:B-1----:R-:W5:Y:S01]  /*f8d0*/  LDL R29, [R1+0x40] ;  /* 0x00004000011d7983 */ /* 0x002f620000100800 */
[----:B------:R-:W-:-:S02]  /*f8e0*/  IADD3 R3, R227, 0x20, RZ ;  /* 0x00000020e3037810 */ /* 0x000fc40007ffe0ff */
[C---:B------:R-:W-:Y:S02]  /*f8f0*/  IADD3 R30, R227.reuse, 0x20, RZ ;  /* 0x00000020e31e7810 */ /* 0x040fe40007ffe0ff */
        /* <DEDUP_REMOVED lines=24> */
.L_x_491:
[----:B--234-:R-:W-:Y:S05]  /*fa80*/  BSYNC B0 ;  /* 0x0000000000007941 */ /* 0x01cfea0003800000 */
.L_x_490:
[----:B------:R-:W2:Y:S01]  /*fa90*/  LDL R249, [R1+0x1c] ;  /* 0x00001c0001f97983 */ /* 0x000ea20000100800 */
[C---:B------:R-:W-:Y:S02]  /*faa0*/  IADD3 R219, R213.reuse, 0xc00, RZ ;  /* 0x00000c00d5db7810 */ /* 0x040fe40007ffe0ff */
[C---:B------:R-:W-:Y:S01]  /*fab0*/  IADD3 R218, R213.reuse, 0x1000, RZ ;  /* 0x00001000d5da7810 */ /* 0x040fe20007ffe0ff */
[----:B------:R-:W0:Y:S01]  /*fac0*/  LDGDEPBAR ;  /* 0x00000000000079af */ /* 0x000e220000000000 */
[----:B------:R-:W-:Y:S01]  /*fad0*/  WARPSYNC 0xffffffff ;  /* 0xffffffff00007948 */ /* 0x000fe20003800000 */
[----:B-1----:R-:W-:Y:S01]  /*fae0*/  HMMA.16816.F32.BF16 R52, R12, R48, RZ ;  /* 0x000000300c34723c */ /* 0x002fe200000418ff */
        /* <DEDUP_REMOVED lines=15> */
[----:B------:R-:W-:Y:S07]  /*fbe0*/  LDSM.16.M88.4 R16, [R208+0x5080] ;  /* 0x00508000d010783b */ /* 0x000fee0000000200 */
[C---:B------:R-:W-:Y:S01]  /*fbf0*/  HMMA.16816.F32.BF16 R112, R8.reuse, R60, R52 ;  /* 0x0000003c0870723c */ /* 0x040fe20000041834 */
        /* <DEDUP_REMOVED lines=24> */
[C---:B------:R-:W-:Y:S08]  /*fd80*/  HMMA.16816.F32.BF16 R104, R8.reuse, R16, R104 ;  /* 0x000000100868723c */ /* 0x040ff00000041868 */
[----:B------:R-:W-:Y:S08]  /*fd90*/  HMMA.16816.F32.BF16 R92, R8, R34, R92 ;  /* 0x00000022085c723c */ /* 0x000ff0000004185c */
[C---:B---3--:R-:W-:Y:S08]  /*fda0*/  HMMA.16816.F32.BF16 R76, R12.reuse, R36, R64 ;  /* 0x000000240c4c723c */ /* 0x048ff00000041840 */
[C---:B------:R-:W-:Y:S01]  /*fdb0*/  HMMA.16816.F32.BF16 R72, R12.reuse, R38, R48 ;  /* 0x000000260c48723c */ /* 0x040fe20000041830 */
[----:B------:R-:W-:Y:S07]  /*fdc0*/  LDSM.16.M88.4 R48, [R208+0x5480] ;  /* 0x00548000d030783b */ /* 0x000fee0000000200 */
        /* <DEDUP_REMOVED lines=44> */
[C---:B------:R-:W-:Y:S08]  /*10090*/  HMMA.16816.F32.BF16 R68, R8.reuse, R32, R68 ;  /* 0x000000200844723c */ /* 0x040ff00000041844 */
[----:B------:R-:W-:Y:S08]  /*100a0*/  HMMA.16816.F32.BF16 R64, R8, R24, R60 ;  /* 0x000000180840723c */ /* 0x000ff0000004183c */
[C---:B------:R-:W-:Y:S08]  /*100b0*/  HMMA.16816.F32.BF16 R36, R12.reuse, R32, R28 ;  /* 0x000000200c24723c */ /* 0x040ff0000004181c */
[----:B------:R-:W-:Y:S08]  /*100c0*/  HMMA.16816.F32.BF16 R44, R12, R34, R44 ;  /* 0x000000220c2c723c */ /* 0x000ff0000004182c */
[----:B------:R-:W-:Y:S08]  /*100d0*/  HMMA.16816.F32.BF16 R60, R8, R26, R56 ;  /* 0x0000001a083c723c */ /* 0x000ff00000041838 */
        /* <DEDUP_REMOVED lines=32> */
[----:B------:R-:W3:Y:S01]  /*102e0*/  S2R R8, SR_TID.X ;  /* 0x0000000000087919 */ /* 0x000ee20000002100 */
[----:B------:R-:W-:-:S03]  /*102f0*/  IMAD R226, R2, c[0x0][0x2b8], R3 ;  /* 0x0000ae0002e27a24 */ /* 0x000fc600078e0203 */
[----:B------:R-:W4:Y:S02]  /*10300*/  S2R R128, SR_CTAID.Y ;  /* 0x0000000000807919 */ /* 0x000f240000002600 */
[----:B------:R-:W-:-:S05]  /*10310*/  SHF.R.S32.HI R2, RZ, 0x1f, R226 ;  /* 0x0000001fff027819 */ /* 0x000fca00000114e2 */
[----:B------:R-:W-:Y:S02]  /*10320*/  IMAD R5, R2, c[0x0][0x1e0], RZ ;  /* 0x0000780002057a24 */ /* 0x000fe400078e02ff */
[----:B------:R-:W-:-:S04]  /*10330*/  IMAD.WIDE.U32 R2, R226, c[0x0][0x1e0], RZ ;  /* 0x00007800e2027a25 */ /* 0x000fc800078e00ff */
[----:B------:R-:W-:Y:S01]  /*10340*/  IMAD R5, R226, c[0x0][0x1e4], R5 ;  /* 0x00007900e2057a24 */ /* 0x000fe200078e0205 */
[----:B-1----:R-:W-:-:S03]  /*10350*/  SHF.R.S32.HI R127, RZ, 0x1f, R127 ;  /* 0x0000001fff7f7819 */ /* 0x002fc6000001147f */
[----:B------:R-:W-:Y:S02]  /*10360*/  IMAD.IADD R3, R3, 0x1, R5 ;  /* 0x0000000103037824 */ /* 0x000fe400078e0205 */
[----:B------:R-:W-:Y:S01]  /*10370*/  IMAD R127, R127, c[0x0][0x1e8], RZ ;  /* 0x00007a007f7f7a24 */ /* 0x000fe200078e02ff */
[----:B---3--:R-:W-:Y:S01]  /*10380*/  SHF.R.S32.HI R11, RZ, 0x1f, R8 ;  /* 0x0000001fff0b7819 */ /* 0x008fe20000011408 */
[----:B----4-:R-:W-:-:S04]  /*10390*/  IMAD.WIDE.U32 R130, R128, c[0x0][0x1e8], RZ ;  /* 0x00007a0080827a25 */ /* 0x010fc800078e00ff */
[----:B------:R-:W-:Y:S01]  /*103a0*/  IMAD R127, R128, c[0x0][0x1ec], R127 ;  /* 0x00007b00807f7a24 */ /* 0x000fe200078e027f */
[----:B------:R-:W-:-:S03]  /*103b0*/  LEA.HI R11, R11, R8, RZ, 0x2 ;  /* 0x000000080b0b7211 */ /* 0x000fc600078f10ff */
[----:B------:R-:W-:Y:S01]  /*103c0*/  IMAD.IADD R127, R131, 0x1, R127 ;  /* 0x00000001837f7824 */ /* 0x000fe200078e027f */
[----:B------:R-:W-:-:S04]  /*103d0*/  SHF.R.S32.HI R11, RZ, 0x2, R11 ;  /* 0x00000002ff0b7819 */ /* 0x000fc8000001140b */
[----:B------:R-:W-:Y:S02]  /*103e0*/  IADD3 R11, -R11, 0x30, RZ ;  /* 0x000000300b0b7810 */ /* 0x000fe40007ffe1ff */
[C---:B------:R-:W-:Y:S02]  /*103f0*/  IADD3 R128, R227.reuse, 0x40, RZ ;  /* 0x00000040e3807810 */ /* 0x040fe40007ffe0ff */
[C---:B------:R-:W-:Y:S01]  /*10400*/  IADD3 R131, R227.reuse, 0x20, RZ ;  /* 0x00000020e3837810 */ /* 0x040fe20007ffe0ff */
[----:B------:R-:W-:Y:S01]  /*10410*/  BSSY B0, `(.L_x_494) ;  /* 0x0000025000007945 */ /* 0x000fe20003800000 */
[C---:B------:R-:W-:Y:S02]  /*10420*/  IADD3 R9, R227.reuse, 0x40, RZ ;  /* 0x00000040e3097810 */ /* 0x040fe40007ffe0ff */
[----:B------:R-:W-:Y:S02]  /*10430*/  IADD3 R8, R227, 0x20, RZ ;  /* 0x00000020e3087810 */ /* 0x000fe40007ffe0ff */
[----:B------:R-:W-:-:S02]  /*10440*/  ISETP.GE.AND P1, PT, R9, c[0x0][0x1d4], PT ;  /* 0x0000750009007a0c */ /* 0x000fc40003f26270 */
[----:B------:R-:W-:Y:S02]  /*10450*/  ISETP.GE.AND P2, PT, R8, c[0x0][0x1d4], PT ;  /* 0x0000750008007a0c */ /* 0x000fe40003f46270 */
        /* <DEDUP_REMOVED lines=32> */
.L_x_495:
[----:B------:R-:W-:Y:S05]  /*10660*/  BSYNC B0 ;  /* 0x0000000000007941 */ /* 0x000fea0003800000 */
.L_x_494:
        /* <DEDUP_REMOVED lines=15> */
.L_x_496:
[----:B------:R-:W-:Y:S05]  /*10760*/  BSYNC B0 ;  /* 0x0000000000007941 */ /* 0x000fea0003800000 */
.L_x_493:
[----:B------:R-:W5:Y:S01]  /*10770*/  LDL R58, [R1+0x18] ;  /* 0x00001800013a7983 */ /* 0x000f620000100800 */
[----:B---34-:R-:W-:Y:S01]  /*10780*/  FMUL.FTZ R2, R36, c[0x0][0x320] ;  /* 0x0000c80024027a20 */ /* 0x018fe20000410000 */
[----:B-12---:R-:W-:Y:S01]  /*10790*/  SHF.R.S32.HI R5, RZ, 0x1f, R124 ;  /* 0x0000001fff057819 */ /* 0x006fe2000001147c */
[----:B------:R-:W-:Y:S01]  /*107a0*/  FMUL.FTZ R3, R45, c[0x0][0x320] ;  /* 0x0000c8002d037a20 */ /* 0x000fe20000410000 */
[----:B------:R-:W2:Y:S01]  /*107b0*/  LDL R59, [R1+0x14] ;  /* 0x00001400013b7983 */ /* 0x000ea20000100800 */
[----:B------:R1:W3:Y:S03]  /*107c0*/  MUFU.TANH R23, R2 ;  /* 0x0000000200177308 */ /* 0x0002e60000002400 */
[----:B------:R-:W4:Y:S01]  /*107d0*/  S2R R6, SR_TID.X ;  /* 0x0000000000067919 */ /* 0x000f220000002100 */
[----:B------:R-:W-:-:S03]  /*107e0*/  MOV R251, c[0x0][0x2c4] ;  /* 0x0000b10000fb7a02 */ /* 0x000fc60000000f00 */
[----:B------:R-:W0:Y:S01]  /*107f0*/  LDGDEPBAR ;  /* 0x00000000000079af */ /* 0x000e220000000000 */
[----:B-1----:R-:W-:-:S04]  /*10800*/  FMUL.FTZ R2, R37, c[0x0][0x320] ;  /* 0x0000c80025027a20 */ /* 0x002fc80000410000 */
[----:B------:R1:W1:Y:S01]  /*10810*/  MUFU.TANH R21, R2 ;  /* 0x0000000200157308 */ /* 0x0002620000002400 */
[----:B------:R-:W-:Y:S01]  /*10820*/  LEA.HI R5, R5, R124, RZ, 0x2 ;  /* 0x0000007c05057211 */ /* 0x000fe200078f10ff */
[----:B-1----:R-:W-:-:S06]  /*10830*/  FMUL.FTZ R2, R44, c[0x0][0x320] ;  /* 0x0000c8002c027a20 */ /* 0x002fcc0000410000 */
[----:B------:R1:W1:Y:S02]  /*10840*/  MUFU.TANH R20, R2 ;  /* 0x0000000200147308 */ /* 0x0002640000002400 */
[----:B-1----:R-:W-:-:S05]  /*10850*/  LOP3.LUT R2, R126, 0xffffffe0, RZ, 0xc0, !PT ;  /* 0xffffffe07e027812 */ /* 0x002fca00078ec0ff */
[----:B----4-:R-:W-:Y:S01]  /*10860*/  IMAD.IADD R2, R6, 0x1, -R2 ;  /* 0x0000000106027824 */ /* 0x010fe200078e0a02 */
[----:B------:R1:W4:Y:S01]  /*10870*/  MUFU.TANH R17, R3 ;  /* 0x0000000300117308 */ /* 0x0003220000002400 */
[----:B------:R-:W-:-:S03]  /*10880*/  LOP3.LUT R6, R5, 0xffffffc, RZ, 0xc0, !PT ;  /* 0x0ffffffc05067812 */ /* 0x000fc600078ec0ff */
[----:B------:R-:W-:-:S04]  /*10890*/  SHF.R.S32.HI R7, RZ, 0x1f, R2 ;  /* 0x0000001fff077819 */ /* 0x000fc80000011402 */
[----:B------:R-:W-:Y:S01]  /*108a0*/  LEA.HI R5, R7, R2, RZ, 0x2 ;  /* 0x0000000207057211 */ /* 0x000fe200078f10ff */
[----:B------:R-:W-:Y:S02]  /*108b0*/  IMAD.IADD R9, R124, 0x1, -R6 ;  /* 0x000000017c097824 */ /* 0x000fe400078e0a06 */
[----:B-1----:R-:W-:Y:S01]  /*108c0*/  FMUL.FTZ R3, R32, c[0x0][0x320] ;  /* 0x0000c80020037a20 */ /* 0x002fe20000410000 */
[----:B------:R-:W-:-:S03]  /*108d0*/  LEA.HI.SX32 R6, R5, R196, 0x1e ;  /* 0x000000c405067211 */ /* 0x000fc600078ff2ff */
[----:B------:R1:W1:Y:S01]  /*108e0*/  MUFU.TANH R16, R3 ;  /* 0x0000000300107308 */ /* 0x0002620000002400 */
[----:B------:R-:W-:Y:S01]  /*108f0*/  FMUL.FTZ R7, R33, c[0x0][0x320] ;  /* 0x0000c80021077a20 */ /* 0x000fe20000410000 */
[----:B------:R-:W-:Y:S01]  /*10900*/  ISETP.NE.AND P0, PT, R251, 0x1, PT ;  /* 0x00000001fb00780c */ /* 0x000fe20003f05270 */
[----:B------:R-:W-:Y:S01]  /*10910*/  IMAD R9, R9, 0x10, R6 ;  /* 0x0000001009097824 */ /* 0x000fe200078e0206 */
[----:B-1----:R-:W-:-:S04]  /*10920*/  LEA.HI R3, R121, R121, RZ, 0x1 ;  /* 0x0000007979037211 */ /* 0x002fc800078f08ff */
[C---:B------:R-:W-:Y:S02]  /*10930*/  SHF.L.U32 R8, R3.reuse, 0x5, RZ ;  /* 0x0000000503087819 */ /* 0x040fe400000006ff */
[----:B------:R-:W-:Y:S02]  /*10940*/  LOP3.LUT R3, R3, 0x1ffffffe, RZ, 0xc0, !PT ;  /* 0x1ffffffe03037812 */ /* 0x000fe400078ec0ff */
[----:B------:R-:W-:Y:S01]  /*10950*/  LOP3.LUT R6, R8, 0xffffffc0, RZ, 0xc0, !PT ;  /* 0xffffffc008067812 */ /* 0x000fe200078ec0ff */
[----:B------:R1:W1:Y:S04]  /*10960*/  MUFU.TANH R14, R7 ;  /* 0x00000007000e7308 */ /* 0x0002680000002400 */
[----:B------:R-:W-:Y:S02]  /*10970*/  IMAD.IADD R6, R6, 0x1, R9 ;  /* 0x0000000106067824 */ /* 0x000fe400078e0209 */
[----:B-1----:R-:W-:-:S02]  /*10980*/  IMAD.IADD R7, R121, 0x1, -R3 ;  /* 0x0000000179077824 */ /* 0x002fc400078e0a03 */
[----:B------:R-:W-:Y:S02]  /*10990*/  FMUL.FTZ R3, R29, c[0x0][0x320] ;  /* 0x0000c8001d037a20 */ /* 0x000fe40000410000 */
[----:B------:R-:W-:Y:S02]  /*109a0*/  IMAD R10, R7, 0x8, R6 ;  /* 0x00000008070a7824 */ /* 0x000fe400078e0206 */
[----:B------:R1:W1:Y:S02]  /*109b0*/  MUFU.TANH R13, R3 ;  /* 0x00000003000d7308 */ /* 0x0002640000002400 */
[----:B------:R-:W-:Y:S01]  /*109c0*/  @P0 IMAD.HI.U32 R6, R10, c[0x0][0x2c8], RZ ;  /* 0x0000b2000a060a27 */ /* 0x000fe200078e00ff */
[----:B------:R3:W-:Y:S03]  /*109d0*/  STL [R1+0x20], R10 ;  /* 0x0000200a01007387 */ /* 0x0007e60000100800 */
[----:B-1----:R-:W-:-:S04]  /*109e0*/  FMUL.FTZ R3, R52, c[0x0][0x320] ;  /* 0x0000c80034037a20 */ /* 0x002fc80000410000 */
[----:B------:R1:W1:Y:S01]  /*109f0*/  MUFU.TANH R12, R3 ;  /* 0x00000003000c7308 */ /* 0x0002620000002400 */
[----:B---3--:R-:W-:Y:S01]  /*10a00*/  @P0 SHF.R.U32.HI R10, RZ, c[0x0][0x2cc], R6 ;  /* 0x0000b300ff0a0a19 */ /* 0x008fe20000011606 */
[----:B-1----:R-:W-:-:S06]  /*10a10*/  FMUL.FTZ R3, R53, c[0x0][0x320] ;  /* 0x0000c80035037a20 */ /* 0x002fcc0000410000 */
[----:B------:R1:W3:Y:S01]  /*10a20*/  MUFU.TANH R11, R3 ;  /* 0x00000003000b7308 */ /* 0x0002e20000002400 */
[----:B------:R-:W-:Y:S01]  /*10a30*/  IMAD.MOV.U32 R250, RZ, RZ, c[0x0][0x32c] ;  /* 0x0000cb00fffa7624 */ /* 0x000fe200078e00ff */
[----:B-1----:R-:W-:Y:S02]  /*10a40*/  LOP3.LUT R3, R5, 0x7ffffffc, RZ, 0xc0, !PT ;  /* 0x7ffffffc05037812 */ /* 0x002fe400078ec0ff */
[----:B------:R-:W1:Y:S02]  /*10a50*/  SHFL.IDX PT, R5, R10, RZ, 0x1c1f ;  /* 0x001c1fff0a057589 */ /* 0x000e6400000e0000 */
[----:B------:R-:W-:Y:S01]  /*10a60*/  IADD3 R3, R2, -R3, RZ ;  /* 0x8000000302037210 */ /* 0x000fe20007ffe0ff */
[----:B------:R-:W-:-:S04]  /*10a70*/  FMUL.FTZ R2, R28, c[0x0][0x320] ;  /* 0x0000c8001c027a20 */ /* 0x000fc80000410000 */
[----:B------:R-:W-:Y:S01]  /*10a80*/  IMAD.SHL.U32 R22, R3, 0x2, RZ ;  /* 0x0000000203167824 */ /* 0x000fe200078e00ff */
[----:B------:R1:W1:Y:S01]  /*10a90*/  MUFU.TANH R8, R2 ;  /* 0x0000000200087308 */ /* 0x0002620000002400 */
[----:B------:R-:W-:Y:S01]  /*10aa0*/  FMUL.FTZ R6, R48, c[0x0][0x320] ;  /* 0x0000c80030067a20 */ /* 0x000fe20000410000 */
[----:B------:R-:W-:Y:S01]  /*10ab0*/  ISETP.GE.AND P0, PT, R250, 0x1, PT ;  /* 0x00000001fa00780c */ /* 0x000fe20003f06270 */
[----:B------:R-:W-:Y:S01]  /*10ac0*/  ULDC UR4, c[0x0][0x324] ;  /* 0x0000c90000047ab9 */ /* 0x000fe20000000800 */
[----:B------:R-:W-:Y:S01]  /*10ad0*/  FMUL.FTZ R3, R49, c[0x0][0x320] ;  /* 0x0000c80031037a20 */ /* 0x000fe20000410000 */
[----:B------:R-:W-:-:S03]  /*10ae0*/  ULOP3.LUT UR4, URZ, UR4, URZ, 0x33, !UPT ;  /* 0x000000043f047292 */ /* 0x000fc6000f8e333f */
[----:B------:R-:W2:Y:S01]  /*10af0*/  MUFU.TANH R9, R6 ;  /* 0x0000000600097308 */ /* 0x000ea20000002400 */
[----:B-1----:R-:W-:-:S07]  /*10b00*/  IADD3 R2, -R22, 0x1, R122 ;  /* 0x0000000116027810 */ /* 0x002fce0007ffe17a */
[----:B------:R1:W1:Y:S01]  /*10b10*/  MUFU.TANH R7, R3 ;  /* 0x0000000300077308 */ /* 0x0002620000002400 */
[----:B------:R1:W-:Y:S01]  /*10b20*/  STL [R1], R22 ;  /* 0x0000001601007387 */ /* 0x0003e20000100800 */
[----:B-----5:R-:W-:-:S04]  /*10b30*/  IADD3 R2, R2, -R58, RZ ;  /* 0x8000003a02027210 */ /* 0x020fc80007ffe0ff */
[----:B------:R-:W-:Y:S02]  /*10b40*/  IADD3 R15, R2, c[0x0][0x328], RZ ;  /* 0x0000ca00020f7a10 */ /* 0x000fe40007ffe0ff */
[----:B--2---:R-:W-:Y:S02]  /*10b50*/  IADD3 R18, -R22, R59, R120 ;  /* 0x0000003b16127210 */ /* 0x004fe40007ffe178 */
[----:B------:R-:W-:Y:S02]  /*10b60*/  IADD3 R19, R2, UR4, RZ ;  /* 0x0000000402137c10 */ /* 0x000fe4000fffe0ff */
[-C--:B-1----:R-:W-:Y:S01]  /*10b70*/  IADD3 R3, R15, R5.reuse, RZ ;  /* 0x000000050f037210 */ /* 0x082fe20007ffe0ff */
[----:B------:R-:W-:Y:S01]  /*10b80*/  IMAD.IADD R22, R120, 0x1, -R22 ;  /* 0x0000000178167824 */ /* 0x000fe200078e0a16 */
        /* <DEDUP_REMOVED lines=14> */
.L_x_499:
[----:B------:R-:W-:-:S04]  /*10c70*/  MOV R6, 0x1 ;  /* 0x0000000100067802 */ /* 0x000fc80000000f00 */
[----:B------:R-:W-:-:S13]  /*10c80*/  ISETP.NE.AND P0, PT, R6, c[0x0][0x32c], PT ;  /* 0x0000cb0006007a0c */ /* 0x000fda0003f05270 */
[----:B------:R-:W-:-:S05]  /*10c90*/  @P0 IMAD.HI.U32 R6, R5, c[0x0][0x330], RZ ;  /* 0x0000cc0005060a27 */ /* 0x000fca00078e00ff */
[----:B------:R-:W-:Y:S02]  /*10ca0*/  @P0 SHF.R.U32.HI R5, RZ, c[0x0][0x334], R6 ;  /* 0x0000cd00ff050a19 */ /* 0x000fe40000011606 */
.L_x_500:
[----:B------:R-:W-:Y:S05]  /*10cb0*/  BSYNC B0 ;  /* 0x0000000000007941 */ /* 0x000fea0003800000 */
.L_x_498:
[----:B------:R-:W-:-:S05]  /*10cc0*/  IMAD R5, R5, c[0x0][0x32c], R22 ;  /* 0x0000cb0005057a24 */ /* 0x000fca00078e0216 */
[----:B------:R-:W-:Y:S02]  /*10cd0*/  IADD3 R6, R5, c[0x0][0x32c], RZ ;  /* 0x0000cb0005067a10 */ /* 0x000fe40007ffe0ff */
[----:B------:R-:W-:Y:S02]  /*10ce0*/  IMNMX R2, R2, R5, !PT ;  /* 0x0000000502027217 */ /* 0x000fe40007800200 */
[----:B------:R-:W-:Y:S02]  /*10cf0*/  IMNMX R3, R3, R6, PT ;  /* 0x0000000603037217 */ /* 0x000fe40003800200 */
.L_x_497:
        /* <DEDUP_REMOVED lines=95> */
.L_x_503:
[----:B------:R-:W-:-:S04]  /*112f0*/  MOV R6, 0x1 ;  /* 0x0000000100067802 */ /* 0x000fc80000000f00 */
[----:B------:R-:W-:-:S13]  /*11300*/  ISETP.NE.AND P0, PT, R6, c[0x0][0x32c], PT ;  /* 0x0000cb0006007a0c */ /* 0x000fda0003f05270 */
[----:B------:R-:W-:-:S05]  /*11310*/  @P0 IMAD.HI.U32 R6, R5, c[0x0][0x330], RZ ;  /* 0x0000cc0005060a27 */ /* 0x000fca00078e00ff */
[----:B------:R-:W-:Y:S02]  /*11320*/  @P0 SHF.R.U32.HI R5, RZ, c[0x0][0x334], R6 ;  /* 0x0000cd00ff050a19 */ /* 0x000fe40000011606 */
.L_x_504:
[----:B------:R-:W-:Y:S05]  /*11330*/  BSYNC B0 ;  /* 0x0000000000007941 */ /* 0x000fea0003800000 */
.L_x_502:
[----:B------:R-:W-:-:S05]  /*11340*/  IMAD R5, R5, c[0x0][0x32c], R22 ;  /* 0x0000cb0005057a24 */ /* 0x000fca00078e0216 */
[----:B------:R-:W-:Y:S02]  /*11350*/  IADD3 R6, R5, c[0x0][0x32c], RZ ;  /* 0x0000cb0005067a10 */ /* 0x000fe40007ffe0ff */
[----:B------:R-:W-:Y:S02]  /*11360*/  IMNMX R2, R2, R5, !PT ;  /* 0x0000000502027217 */ /* 0x000fe40007800200 */
[----:B------:R-:W-:Y:S02]  /*11370*/  IMNMX R3, R3, R6, PT ;  /* 0x0000000603037217 */ /* 0x000fe40003800200 */
.L_x_501:
        /* <DEDUP_REMOVED lines=83> */
.L_x_507:
[----:B------:R-:W-:-:S04]  /*118b0*/  MOV R6, 0x1 ;  /* 0x0000000100067802 */ /* 0x000fc80000000f00 */
[----:B------:R-:W-:-:S13]  /*118c0*/  ISETP.NE.AND P0, PT, R6, c[0x0][0x32c], PT ;  /* 0x0000cb0006007a0c */ /* 0x000fda0003f05270 */
[----:B------:R-:W-:-:S05]  /*118d0*/  @P0 IMAD.HI.U32 R6, R5, c[0x0][0x330], RZ ;  /* 0x0000cc0005060a27 */ /* 0x000fca00078e00ff */
[----:B------:R-:W-:Y:S02]  /*118e0*/  @P0 SHF.R.U32.HI R5, RZ, c[0x0][0x334], R6 ;  /* 0x0000cd00ff050a19 */ /* 0x000fe40000011606 */
.L_x_508:
[----:B------:R-:W-:Y:S05]  /*118f0*/  BSYNC B0 ;  /* 0x0000000000007941 */ /* 0x000fea0003800000 */
.L_x_506:
[----:B------:R-:W-:-:S05]  /*11900*/  IMAD R5, R5, c[0x0][0x32c], R22 ;  /* 0x0000cb0005057a24 */ /* 0x000fca00078e0216 */
[----:B------:R-:W-:Y:S02]  /*11910*/  IADD3 R6, R5, c[0x0][0x32c], RZ ;  /* 0x0000cb0005067a10 */ /* 0x000fe40007ffe0ff */
[----:B------:R-:W-:Y:S02]  /*11920*/  IMNMX R2, R2, R5, !PT ;  /* 0x0000000502027217 */ /* 0x000fe40007800200 */
[----:B------:R-:W-:Y:S02]  /*11930*/  IMNMX R3, R3, R6, PT ;  /* 0x0000000603037217 */ /* 0x000fe40003800200 */
.L_x_505:
        /* <DEDUP_REMOVED lines=83> */
.L_x_511:
[----:B------:R-:W-:-:S04]  /*11e70*/  MOV R6, 0x1 ;  /* 0x0000000100067802 */ /* 0x000fc80000000f00 */
[----:B------:R-:W-:-:S13]  /*11e80*/  ISETP.NE.AND P0, PT, R6, c[0x0][0x32c], PT ;  /* 0x0000cb0006007a0c */ /* 0x000fda0003f05270 */
[----:B------:R-:W-:-:S05]  /*11e90*/  @P0 IMAD.HI.U32 R6, R5, c[0x0][0x330], RZ ;  /* 0x0000cc0005060a27 */ /* 0x000fca00078e00ff */
[----:B------:R-:W-:Y:S02]  /*11ea0*/  @P0 SHF.R.U32.HI R5, RZ, c[0x0][0x334], R6 ;  /* 0x0000cd00ff050a19 */ /* 0x000fe40000011606 */
.L_x_512:
[----:B------:R-:W-:Y:S05]  /*11eb0*/  BSYNC B0 ;  /* 0x0000000000007941 */ /* 0x000fea0003800000 */
.L_x_510:
[----:B------:R-:W-:-:S05]  /*11ec0*/  IMAD R5, R5, c[0x0][0x32c], R22 ;  /* 0x0000cb0005057a24 */ /* 0x000fca00078e0216 */
[----:B------:R-:W-:Y:S02]  /*11ed0*/  IADD3 R6, R5, c[0x0][0x32c], RZ ;  /* 0x0000cb0005067a10 */ /* 0x000fe40007ffe0ff */
[----:B------:R-:W-:Y:S02]  /*11ee0*/  IMNMX R2, R2, R5, !PT ;  /* 0x0000000502027217 */ /* 0x000fe40007800200 */
[----:B------:R-:W-:Y:S02]  /*11ef0*/  IMNMX R3, R3, R6, PT ;  /* 0x0000000603037217 */ /* 0x000fe40003800200 */
.L_x_509:
        /* <DEDUP_REMOVED lines=35> */
[----:B------:R-:W-:-:S04]  /*12130*/  ISETP.LT.OR P0, PT, R3, 0x11, P0 ;  /* 0x000000110300780c */ /* 0x000fc80000701670 */
[----:B------:R-:W-:Y:S02]  /*12140*/  FSEL R87, R12, -INF , !P0 ;  /* 0xff8000000c577808 */ /* 0x000fe40004000000 */
[----:B------:R-:W-:Y:S02]  /*12150*/  ISETP.GT.AND P0, PT, R2, 0x11, !P6 ;  /* 0x000000110200780c */ /* 0x000fe40007704270 */
        /* <DEDUP_REMOVED lines=23> */
[----:B------:R-:W-:Y:S01]  /*122d0*/  ISETP.GT.AND P0, PT, R2, 0x29, !P6 ;  /* 0x000000290200780c */ /* 0x000fe20007704270 */
[----:B------:R-:W-:Y:S01]  /*122e0*/  LDSM.16.MT88.4 R16, [R209+0x1880] ;  /* 0x00188000d110783b */ /* 0x000fe20000004200 */
[----:B------:R-:W-:Y:S02]  /*122f0*/  ISETP.NE.AND P6, PT, R251, 0x1, PT ;  /* 0x00000001fb00780c */ /* 0x000fe40003fc5270 */
[----:B------:R-:W-:Y:S01]  /*12300*/  ISETP.LT.OR P0, PT, R3, 0x2a, P0 ;  /* 0x0000002a0300780c */ /* 0x000fe20000701670 */
[----:B------:R-:W1:Y:S03]  /*12310*/  SHFL.BFLY PT, R2, R106, 0x2, 0x1f ;  /* 0x0c401f006a027f89 */ /* 0x000e6600000e0000 */
[----:B------:R-:W-:-:S02]  /*12320*/  FSEL R188, R20, -INF , !P0 ;  /* 0xff80000014bc7808 */ /* 0x000fc40004000000 */
[----:B------:R-:W-:Y:S01]  /*12330*/  LDSM.16.MT88.4 R20, [R210+0x1880] ;  /* 0x00188000d214783b */ /* 0x000fe20000004200 */
        /* <DEDUP_REMOVED lines=42> */
[----:B--2---:R-:W-:-:S03]  /*125e0*/  FFMA.FTZ R0, R33, c[0x0][0x2d0], -R2 ;  /* 0x0000b40021007a23 */ /* 0x004fc60000010802 */
[----:B------:R-:W-:Y:S01]  /*125f0*/  LDSM.16.MT88.4 R32, [R209+0x3080] ;  /* 0x00308000d120783b */ /* 0x000fe20000004200 */
        /* <DEDUP_REMOVED lines=50> */
[----:B-1----:R-:W-:-:S07]  /*12920*/  FFMA.FTZ R5, R41, c[0x0][0x2d0], -R3 ;  /* 0x0000b40029057a23 */ /* 0x002fce0000010803 */
        /* <DEDUP_REMOVED lines=61> */
[----:B--2---:R-:W-:Y:S01]  /*12d00*/  FFMA.FTZ R3, R113, c[0x0][0x2d0], -R2 ;  /* 0x0000b40071037a23 */ /* 0x004fe20000010802 */
[----:B---3--:R-:W-:-:S04]  /*12d10*/  F2FP.BF16.PACK_AB R98, R199, R203 ;  /* 0x000000cbc762723e */ /* 0x008fc800000010ff */
[----:B------:R-:W-:Y:S02]  /*12d20*/  F2FP.BF16.PACK_AB R4, R225, R230 ;  /* 0x000000e6e104723e */ /* 0x000fe400000010ff */
[----:B------:R2:W-:Y:S01]  /*12d30*/  MUFU.EX2 R107, R3 ;  /* 0x00000003006b7308 */ /* 0x0005e20000000800 */
[----:B------:R-:W-:Y:S02]  /*12d40*/  F2FP.BF16.PACK_AB R6, R229, R228 ;  /* 0x000000e4e506723e */ /* 0x000fe400000010ff */
[----:B------:R-:W-:Y:S02]  /*12d50*/  F2FP.BF16.PACK_AB R5, R207, R102 ;  /* 0x00000066cf05723e */ /* 0x000fe400000010ff */
[----:B------:R-:W-:Y:S01]  /*12d60*/  F2FP.BF16.PACK_AB R7, R206, R223 ;  /* 0x000000dfce07723e */ /* 0x000fe200000010ff */
[----:B-1----:R-:W-:-:S04]  /*12d70*/  FFMA.FTZ R0, R97, c[0x0][0x2d0], -R13 ;  /* 0x0000b40061007a23 */ /* 0x002fc8000001080d */
[----:B------:R1:W3:Y:S02]  /*12d80*/  MUFU.EX2 R201, R0 ;  /* 0x0000000000c97308 */ /* 0x0002e40000000800 */
[----:B------:R-:W-:Y:S01]  /*12d90*/  HMMA.16816.F32.BF16 R40, R4, R28, RZ ;  /* 0x0000001c0428723c */ /* 0x000fe200000418ff */
[----:B--2---:R-:W-:-:S07]  /*12da0*/  @P6 IMAD.HI.U32 R3, R196, c[0x0][0x2c8], RZ ;  /* 0x0000b200c4036a27 */ /* 0x004fce00078e00ff */
[----:B------:R-:W-:Y:S01]  /*12db0*/  HMMA.16816.F32.BF16 R172, R4, R30, RZ ;  /* 0x0000001e04ac723c */ /* 0x000fe200000418ff */
[----:B------:R-:W-:Y:S02]  /*12dc0*/  @P6 SHF.R.U32.HI R196, RZ, c[0x0][0x2cc], R3 ;  /* 0x0000b300ffc46a19 */ /* 0x000fe40000011603 */
[----:B------:R-:W-:-:S03]  /*12dd0*/  ISETP.GE.AND P6, PT, R250, 0x1, PT ;  /* 0x00000001fa00780c */ /* 0x000fc60003fc6270 */
[----:B------:R-:W-:Y:S02]  /*12de0*/  IMAD.IADD R3, R248, 0x1, R196 ;  /* 0x00000001f8037824 */ /* 0x000fe400078e02c4 */
[--C-:B-1----:R-:W-:Y:S01]  /*12df0*/  FFMA.FTZ R0, R101, c[0x0][0x2d0], -R13.reuse ;  /* 0x0000b40065007a23 */ /* 0x102fe2000001080d */
[C---:B------:R-:W-:Y:S03]  /*12e00*/  HMMA.16816.F32.BF16 R8, R4.reuse, R16, RZ ;  /* 0x000000100408723c */ /* 0x040fe600000418ff */
[----:B------:R1:W-:Y:S05]  /*12e10*/  MUFU.EX2 R200, R0 ;  /* 0x0000000000c87308 */ /* 0x0003ea0000000800 */
[C---:B------:R-:W-:Y:S01]  /*12e20*/  HMMA.16816.F32.BF16 R180, R4.reuse, R18, RZ ;  /* 0x0000001204b4723c */ /* 0x040fe200000418ff */
[----:B------:R-:W-:Y:S07]  /*12e30*/  LDSM.16.MT88.4 R16, [R210+0x3880] ;  /* 0x00388000d210783b */ /* 0x000fee0000004200 */
        /* <DEDUP_REMOVED lines=11> */
[----:B------:R1:W4:Y:S03]  /*12ef0*/  MUFU.EX2 R28, R0 ;  /* 0x00000000001c7308 */ /* 0x0003260000000800 */
[----:B------:R-:W-:Y:S01]  /*12f00*/  HMMA.16816.F32.BF16 R32, R4, R34, RZ ;  /* 0x000000220420723c */ /* 0x000fe200000418ff */
[----:B-1----:R-:W-:-:S04]  /*12f10*/  FFMA.FTZ R0, R93, c[0x0][0x2d0], -R12 ;  /* 0x0000b4005d007a23 */ /* 0x002fc8000001080c */
        /* <DEDUP_REMOVED lines=11> */
[C---:B------:R-:W-:Y:S01]  /*12fd0*/  HMMA.16816.F32.BF16 R36, R4.reuse, R164, R20 ;  /* 0x000000a40424723c */ /* 0x040fe20000041814 */
[--C-:B-1----:R-:W-:Y:S01]  /*12fe0*/  FFMA.FTZ R0, R120, c[0x0][0x2d0], -R2.reuse ;  /* 0x0000b40078007a23 */ /* 0x102fe20000010802 */
[----:B--2---:R-:W-:Y:S01]  /*12ff0*/  F2FP.BF16.PACK_AB R97, R197, R107 ;  /* 0x0000006bc561723e */ /* 0x004fe200000010ff */
[----:B------:R-:W1:Y:S01]  /*13000*/  LDSM.16.MT88.4 R120, [R209+0x2080] ;  /* 0x00208000d178783b */ /* 0x000e620000004200 */
[----:B------:R-:W-:Y:S01]  /*13010*/  FFMA.FTZ R2, R115, c[0x0][0x2d0], -R2 ;  /* 0x0000b40073027a23 */ /* 0x000fe20000010802 */
[----:B------:R2:W-:Y:S03]  /*13020*/  MUFU.EX2 R101, R0 ;  /* 0x0000000000657308 */ /* 0x0005e60000000800 */
[C---:B------:R-:W-:Y:S05]  /*13030*/  HMMA.16816.F32.BF16 R132, R4.reuse, R108, R132 ;  /* 0x0000006c0484723c */ /* 0x040fea0000041884 */
[----:B------:R-:W3:Y:S03]  /*13040*/  MUFU.EX2 R103, R2 ;  /* 0x0000000200677308 */ /* 0x000ee60000000800 */
        /* <DEDUP_REMOVED lines=49> */
[----:B------:R-:W-:Y:S01]  /*13360*/  FADD.FTZ R4, R223, R4 ;  /* 0x00000004df047221 */ /* 0x000fe20000010000 */
[----:B------:R-:W-:Y:S01]  /*13370*/  IADD3 R223, R247, -0x2, RZ ;  /* 0xfffffffef7df7810 */ /* 0x000fe20007ffe0ff */
[----:B------:R-:W-:-:S02]  /*13380*/  FADD.FTZ R5, R243, R5 ;  /* 0x00000005f3057221 */ /* 0x000fc40000010000 */
[----:B------:R-:W-:Y:S02]  /*13390*/  FADD.FTZ R7, R235, R7 ;  /* 0x00000007eb077221 */ /* 0x000fe40000010000 */
        /* <DEDUP_REMOVED lines=62> */
.L_x_514:
[----:B------:R-:W-:-:S04]  /*13780*/  MOV R3, 0x1 ;  /* 0x0000000100037802 */ /* 0x000fc80000000f00 */
[----:B------:R-:W-:-:S13]  /*13790*/  ISETP.NE.AND P0, PT, R3, c[0x0][0x32c], PT ;  /* 0x0000cb0003007a0c */ /* 0x000fda0003f05270 */
[----:B------:R-:W-:-:S05]  /*137a0*/  @P0 IMAD.HI.U32 R3, R0, c[0x0][0x330], RZ ;  /* 0x0000cc0000030a27 */ /* 0x000fca00078e00ff */
[----:B------:R-:W-:Y:S02]  /*137b0*/  @P0 SHF.R.U32.HI R0, RZ, c[0x0][0x334], R3 ;  /* 0x0000cd00ff000a19 */ /* 0x000fe40000011603 */
.L_x_515:
[----:B------:R-:W-:-:S05]  /*137c0*/  MOV R3, c[0x0][0x32c] ;  /* 0x0000cb0000037a02 */ /* 0x000fca0000000f00 */
[----:B------:R-:W-:-:S05]  /*137d0*/  IMAD R0, R0, R3, c[0x0][0x32c] ;  /* 0x0000cb0000007624 */ /* 0x000fca00078e0203 */
[----:B------:R-:W-:-:S05]  /*137e0*/  IMNMX R2, R2, R0, PT ;  /* 0x0000000002027217 */ /* 0x000fca0003800200 */
.L_x_513:
        /* <DEDUP_REMOVED lines=31> */
.L_x_537:
        /* <DEDUP_REMOVED lines=22> */
[C---:B------:R-:W-:Y:S01]  /*13b40*/  IADD3 R13, R227.reuse, 0x20, RZ ;  /* 0x00000020e30d7810 */ /* 0x040fe20007ffe0ff */
        /* <DEDUP_REMOVED lines=38> */
.L_x_587:
        /* <DEDUP_REMOVED lines=18> */
.L_x_518:
[----:B------:R-:W-:Y:S05]  /*13ed0*/  BSYNC B0 ;  /* 0x0000000000007941 */ /* 0x000fea0003800000 */
.L_x_517:
        /* <DEDUP_REMOVED lines=203> */
[----:B------:R-:W1:Y:S04]  /*14b90*/  S2R R7, SR_TID.X ;  /* 0x0000000000077919 */ /* 0x000e680000002100 */
[----:B------:R-:W2:Y:S01]  /*14ba0*/  S2R R229, SR_CTAID.Y ;  /* 0x0000000000e57919 */ /* 0x000ea20000002600 */
[----:B-1----:R-:W-:Y:S04]  /*14bb0*/  SHF.R.S32.HI R6, RZ, 0x1f, R7 ;  /* 0x0000001fff067819 */ /* 0x002fe80000011407 */
[----:B------:R-:W-:Y:S04]  /*14bc0*/  LEA.HI R6, R6, R7, RZ, 0x2 ;  /* 0x0000000706067211 */ /* 0x000fe800078f10ff */
[----:B------:R-:W-:Y:S01]  /*14bd0*/  SHF.R.S32.HI R6, RZ, 0x2, R6 ;  /* 0x00000002ff067819 */ /* 0x000fe20000011406 */
[----:B--2---:R-:W-:Y:S01]  /*14be0*/  IMAD R2, R204, 0x30, R2 ;  /* 0x00000030cc027824 */ /* 0x004fe200078e0202 */
[----:B---3--:R-:W-:Y:S04]  /*14bf0*/  ISETP.GT.AND P1, PT, R0, 0x2f, PT ;  /* 0x0000002f0000780c */ /* 0x008fe80003f24270 */
[----:B------:R-:W-:Y:S05]  /*14c00*/  IADD3 R2, R2, -0x30, R0 ;  /* 0xffffffd002027810 */ /* 0x000fea0007ffe000 */
[----:B------:R-:W-:Y:S04]  /*14c10*/  @P2 IMAD.HI.U32 R3, R2, c[0x0][0x2bc], RZ ;  /* 0x0000af0002032a27 */ /* 0x000fe800078e00ff */
[----:B------:R-:W-:Y:S01]  /*14c20*/  IMAD.MOV.U32 R0, RZ, RZ, R2 ;  /* 0x000000ffff007224 */ /* 0x000fe200078e0002 */
[----:B------:R-:W-:Y:S04]  /*14c30*/  @P2 SHF.R.U32.HI R0, RZ, c[0x0][0x2c0], R3 ;  /* 0x0000b000ff002a19 */ /* 0x000fe80000011603 */
[C---:B----4-:R-:W-:Y:S01]  /*14c40*/  @!P1 IADD3 R3, P0, R0.reuse, R230, RZ ;  /* 0x000000e600039210 */ /* 0x050fe20007f1e0ff */
[----:B------:R-:W-:Y:S03]  /*14c50*/  IMAD.WIDE.U32 R230, R229, c[0x0][0x1e8], RZ ;  /* 0x00007a00e5e67a25 */ /* 0x000fe600078e00ff */
        /* <DEDUP_REMOVED lines=8> */
[----:B------:R2:W3:Y:S03]  /*14ce0*/  @!P1 LDG.E R224, [R4.64] ;  /* 0x0000000c04e09981 */ /* 0x0004e6000c1e1900 */
[----:B------:R-:W-:Y:S04]  /*14cf0*/  IMAD R0, R0, c[0x0][0x1e0], RZ ;  /* 0x0000780000007a24 */ /* 0x000fe800078e02ff */
[----:B------:R-:W-:Y:S04]  /*14d00*/  IMAD R0, R226, c[0x0][0x1e4], R0 ;  /* 0x00007900e2007a24 */ /* 0x000fe800078e0200 */
[----:B------:R-:W-:Y:S01]  /*14d10*/  IMAD.IADD R3, R3, 0x1, R0 ;  /* 0x0000000103037824 */ /* 0x000fe200078e0200 */
[----:B-1----:R-:W-:Y:S05]  /*14d20*/  SHF.R.S32.HI R223, RZ, 0x1f, R223 ;  /* 0x0000001fffdf7819 */ /* 0x002fea00000114df */
[----:B------:R-:W-:Y:S04]  /*14d30*/  IMAD R223, R223, c[0x0][0x1e8], RZ ;  /* 0x00007a00dfdf7a24 */ /* 0x000fe800078e02ff */
[----:B------:R-:W-:Y:S01]  /*14d40*/  IMAD R223, R229, c[0x0][0x1ec], R223 ;  /* 0x00007b00e5df7a24 */ /* 0x000fe200078e02df */
[----:B------:R-:W-:Y:S02]  /*14d50*/  IADD3 R229, R227, 0x20, RZ ;  /* 0x00000020e3e57810 */ /* 0x000fe40007ffe0ff */
[----:B--2---:R-:W-:Y:S01]  /*14d60*/  IADD3 R5, -R6, 0x30, RZ ;  /* 0x0000003006057810 */ /* 0x004fe20007ffe1ff */
[----:B------:R-:W-:Y:S01]  /*14d70*/  IMAD.IADD R223, R231, 0x1, R223 ;  /* 0x00000001e7df7824 */ /* 0x000fe200078e02df */
[----:B------:R-:W-:Y:S02]  /*14d80*/  ISETP.GE.AND P4, PT, R229, c[0x0][0x1d4], PT ;  /* 0x00007500e5007a0c */ /* 0x000fe40003f86270 */
[----:B------:R-:W-:Y:S02]  /*14d90*/  ISETP.GE.AND P1, PT, R5, 0x1, PT ;  /* 0x000000010500780c */ /* 0x000fe40003f26270 */
[----:B---3--:R-:W-:Y:S01]  /*14da0*/  SHF.R.S32.HI R4, RZ, 0x1f, R224 ;  /* 0x0000001fff047819 */ /* 0x008fe200000114e0 */
[----:B------:R-:W-:Y:S04]  /*14db0*/  IMAD.WIDE.U32 R2, R224, c[0x0][0x1f0], R2 ;  /* 0x00007c00e0027a25 */ /* 0x000fe800078e0002 */
[----:B------:R-:W-:Y:S01]  /*14dc0*/  IMAD R4, R4, c[0x0][0x1f0], RZ ;  /* 0x00007c0004047a24 */ /* 0x000fe200078e02ff */
[----:B------:R-:W-:Y:S03]  /*14dd0*/  IADD3 R0, P0, R230, R2, RZ ;  /* 0x00000002e6007210 */ /* 0x000fe60007f1e0ff */
[----:B------:R-:W-:Y:S05]  /*14de0*/  IMAD R4, R224, c[0x0][0x1f4], R4 ;  /* 0x00007d00e0047a24 */ /* 0x000fea00078e0204 */
[----:B------:R-:W-:Y:S01]  /*14df0*/  IADD3.X R3, R223, R3, R4, P0, !PT ;  /* 0x00000003df037210 */ /* 0x000fe200007fe404 */
[----:B------:R-:W-:Y:S01]  /*14e00*/  IMAD.SHL.U32 R223, R227, 0x2, RZ ;  /* 0x00000002e3df7824 */ /* 0x000fe200078e00ff */
[C---:B------:R-:W-:Y:S04]  /*14e10*/  LEA R4, P0, R0.reuse, c[0x0][0x1c8], 0x1 ;  /* 0x0000720000047a11 */ /* 0x040fe800078008ff */
[----:B------:R-:W-:Y:S02]  /*14e20*/  LEA.HI.X R3, R0, c[0x0][0x1cc], R3, 0x1, P0 ;  /* 0x0000730000037a11 */ /* 0x000fe400000f0c03 */
[----:B------:R-:W1:Y:S04]  /*14e30*/  SHFL.IDX PT, R0, R4, RZ, 0x1c1f ;  /* 0x001c1fff04007589 */ /* 0x000e6800000e0000 */
[----:B------:R-:W2:Y:S01]  /*14e40*/  SHFL.IDX PT, R2, R3, RZ, 0x1c1f ;  /* 0x001c1fff03027589 */ /* 0x000ea200000e0000 */
[----:B-1----:R-:W-:Y:S05]  /*14e50*/  @P1 IADD3 R14, P0, R0, R223, RZ ;  /* 0x000000df000e1210 */ /* 0x002fea0007f1e0ff */
[----:B--2---:R-:W-:Y:S01]  /*14e60*/  @P1 IMAD.X R15, R2, 0x1, R205, P0 ;  /* 0x00000001020f1824 */ /* 0x004fe200000e06cd */
[----:B------:R-:W-:Y:S04]  /*14e70*/  @P1 IADD3 R12, P0, R0, R207, RZ ;  /* 0x000000cf000c1210 */ /* 0x000fe80007f1e0ff */
[----:B------:R-:W-:Y:S01]  /*14e80*/  @!PT LDS RZ, [RZ] ;  /* 0x00000000fffff984 */ /* 0x000fe20000000800 */
[----:B------:R1:W-:Y:S01]  /*14e90*/  @P1 LDGSTS.E.BYPASS.LTC128B.128 [R222+0x3c80], [R14.64], !P5 ;  /* 0x03c800000ede1fae */ /* 0x0003e2000e901d4c */
[--C-:B------:R-:W-:Y:S01]  /*14ea0*/  @P1 IMAD.X R13, R2, 0x1, R206.reuse, P0 ;  /* 0x00000001020d1824 */ /* 0x100fe200000e06ce */
[-C--:B------:R-:W-:Y:S02]  /*14eb0*/  @P1 IADD3 R10, P0, R0, R228.reuse, RZ ;  /* 0x000000e4000a1210 */ /* 0x080fe40007f1e0ff */
        /* <DEDUP_REMOVED lines=17> */
.L_x_520:
[----:B--234-:R-:W2:Y:S01]  /*14fd0*/  LDL R2, [R1+0x20] ;  /* 0x0000200001027983 */ /* 0x01cea20000100800 */
[----:B------:R-:W-:Y:S02]  /*14fe0*/  IMAD.MOV.U32 R0, RZ, RZ, c[0x0][0x2c4] ;  /* 0x0000b100ff007624 */ /* 0x000fe400078e00ff */
[----:B------:R-:W-:Y:S01]  /*14ff0*/  IMAD.MOV.U32 R51, RZ, RZ, c[0x0][0x32c] ;  /* 0x0000cb00ff337624 */ /* 0x000fe200078e00ff */
[----:B------:R-:W3:Y:S02]  /*15000*/  LDL R36, [R1] ;  /* 0x0000000001247983 */ /* 0x000ee40000100800 */
[----:B------:R-:W-:Y:S02]  /*15010*/  ISETP.NE.AND P0, PT, R0, 0x1, PT ;  /* 0x000000010000780c */ /* 0x000fe40003f05270 */
[----:B------:R-:W4:Y:S04]  /*15020*/  LDL R50, [R1+0x14] ;  /* 0x0000140001327983 */ /* 0x000f280000100800 */
[----:B------:R-:W4:Y:S04]  /*15030*/  LDL R37, [R1+0x18] ;  /* 0x0000180001257983 */ /* 0x000f280000100800 */
[----:B------:R-:W0:Y:S03]  /*15040*/  LDGDEPBAR ;  /* 0x00000000000079af */ /* 0x000e260000000000 */
[----:B--2---:R-:W-:Y:S04]  /*15050*/  @P0 IMAD.HI.U32 R0, R2, c[0x0][0x2c8], RZ ;  /* 0x0000b20002000a27 */ /* 0x004fe800078e00ff */
[----:B-1----:R-:W-:Y:S01]  /*15060*/  IMAD.MOV.U32 R5, RZ, RZ, R2 ;  /* 0x000000ffff057224 */ /* 0x002fe200078e0002 */
[----:B------:R-:W-:Y:S01]  /*15070*/  @P0 SHF.R.U32.HI R5, RZ, c[0x0][0x2cc], R0 ;  /* 0x0000b300ff050a19 */ /* 0x000fe20000011600 */
[----:B------:R-:W-:Y:S01]  /*15080*/  IMAD R0, R204, -0x30, RZ ;  /* 0xffffffd0cc007824 */ /* 0x000fe200078e02ff */
[----:B------:R-:W-:Y:S03]  /*15090*/  ISETP.GE.AND P0, PT, R51, 0x1, PT ;  /* 0x000000013300780c */ /* 0x000fe60003f06270 */
[----:B------:R-:W1:Y:S01]  /*150a0*/  SHFL.IDX PT, R4, R5, RZ, 0x1c1f ;  /* 0x001c1fff05047589 */ /* 0x000e6200000e0000 */
[----:B---3--:R-:W-:Y:S04]  /*150b0*/  IADD3 R7, -R36, 0x1, R0 ;  /* 0x0000000124077810 */ /* 0x008fe80007ffe100 */
[----:B----4-:R-:W-:Y:S04]  /*150c0*/  IADD3 R7, -R37, R7, R50 ;  /* 0x0000000725077210 */ /* 0x010fe80007ffe132 */
        /* <DEDUP_REMOVED lines=18> */
.L_x_523:
[----:B------:R-:W-:Y:S04]  /*151f0*/  MOV R8, c[0x0][0x32c] ;  /* 0x0000cb0000087a02 */ /* 0x000fe80000000f00 */
[----:B------:R-:W-:Y:S11]  /*15200*/  ISETP.NE.AND P0, PT, R8, 0x1, PT ;  /* 0x000000010800780c */ /* 0x000ff60003f05270 */
[----:B------:R-:W-:Y:S02]  /*15210*/  @!UPT UIADD3 URZ, URZ, URZ, URZ ;  /* 0x0000003f3f3ff290 */ /* 0x000fe4000fffe03f */
[----:B------:R-:W-:Y:S05]  /*15220*/  @P0 IMAD.HI.U32 R8, R4, c[0x0][0x330], RZ ;  /* 0x0000cc0004080a27 */ /* 0x000fea00078e00ff */
[----:B------:R-:W-:Y:S02]  /*15230*/  @P0 SHF.R.U32.HI R4, RZ, c[0x0][0x334], R8 ;  /* 0x0000cd00ff040a19 */ /* 0x000fe40000011608 */
.L_x_524:
[----:B------:R-:W-:Y:S05]  /*15240*/  BSYNC B0 ;  /* 0x0000000000007941 */ /* 0x000fea0003800000 */
.L_x_522:
[----:B------:R-:W-:Y:S04]  /*15250*/  IMAD.IADD R8, R0, 0x1, -R36 ;  /* 0x0000000100087824 */ /* 0x000fe800078e0a24 */
[----:B------:R-:W-:Y:S05]  /*15260*/  IMAD R4, R4, c[0x0][0x32c], R8 ;  /* 0x0000cb0004047a24 */ /* 0x000fea00078e0208 */
[----:B------:R-:W-:Y:S02]  /*15270*/  IADD3 R8, R4, c[0x0][0x32c], RZ ;  /* 0x0000cb0004087a10 */ /* 0x000fe40007ffe0ff */
[----:B------:R-:W-:Y:S02]  /*15280*/  IMNMX R2, R2, R4, !PT ;  /* 0x0000000402027217 */ /* 0x000fe40007800200 */
[----:B------:R-:W-:Y:S02]  /*15290*/  IMNMX R3, R3, R8, PT ;  /* 0x0000000803037217 */ /* 0x000fe40003800200 */
.L_x_521:
        /* <DEDUP_REMOVED lines=73> */
.L_x_527:
[----:B------:R-:W-:Y:S04]  /*15730*/  MOV R14, c[0x0][0x32c] ;  /* 0x0000cb00000e7a02 */ /* 0x000fe80000000f00 */
[----:B------:R-:W-:Y:S11]  /*15740*/  ISETP.NE.AND P0, PT, R14, 0x1, PT ;  /* 0x000000010e00780c */ /* 0x000ff60003f05270 */
[----:B------:R-:W-:Y:S02]  /*15750*/  @!UPT UIADD3 URZ, URZ, URZ, URZ ;  /* 0x0000003f3f3ff290 */ /* 0x000fe4000fffe03f */
[----:B------:R-:W-:Y:S05]  /*15760*/  @P0 IMAD.HI.U32 R14, R4, c[0x0][0x330], RZ ;  /* 0x0000cc00040e0a27 */ /* 0x000fea00078e00ff */
[----:B------:R-:W-:Y:S02]  /*15770*/  @P0 SHF.R.U32.HI R4, RZ, c[0x0][0x334], R14 ;  /* 0x0000cd00ff040a19 */ /* 0x000fe4000001160e */
.L_x_528:
[----:B------:R-:W-:Y:S05]  /*15780*/  BSYNC B0 ;  /* 0x0000000000007941 */ /* 0x000fea0003800000 */
.L_x_526:
[----:B------:R-:W-:Y:S04]  /*15790*/  IMAD.IADD R14, R0, 0x1, -R36 ;  /* 0x00000001000e7824 */ /* 0x000fe800078e0a24 */
[----:B------:R-:W-:Y:S05]  /*157a0*/  IMAD R4, R4, c[0x0][0x32c], R14 ;  /* 0x0000cb0004047a24 */ /* 0x000fea00078e020e */
[----:B------:R-:W-:Y:S02]  /*157b0*/  IADD3 R14, R4, c[0x0][0x32c], RZ ;  /* 0x0000cb00040e7a10 */ /* 0x000fe40007ffe0ff */
[----:B------:R-:W-:Y:S02]  /*157c0*/  IMNMX R2, R2, R4, !PT ;  /* 0x0000000402027217 */ /* 0x000fe40007800200 */
[----:B------:R-:W-:Y:S02]  /*157d0*/  IMNMX R3, R3, R14, PT ;  /* 0x0000000e03037217 */ /* 0x000fe40003800200 */
.L_x_525:
        /* <DEDUP_REMOVED lines=61> */
.L_x_531:
[----:B------:R-:W-:Y:S04]  /*15bb0*/  MOV R14, c[0x0][0x32c] ;  /* 0x0000cb00000e7a02 */ /* 0x000fe80000000f00 */
[----:B------:R-:W-:Y:S11]  /*15bc0*/  ISETP.NE.AND P0, PT, R14, 0x1, PT ;  /* 0x000000010e00780c */ /* 0x000ff60003f05270 */
[----:B------:R-:W-:Y:S02]  /*15bd0*/  @!UPT UIADD3 URZ, URZ, URZ, URZ ;  /* 0x0000003f3f3ff290 */ /* 0x000fe4000fffe03f */
[----:B------:R-:W-:Y:S05]  /*15be0*/  @P0 IMAD.HI.U32 R14, R4, c[0x0][0x330], RZ ;  /* 0x0000cc00040e0a27 */ /* 0x000fea00078e00ff */
[----:B------:R-:W-:Y:S02]  /*15bf0*/  @P0 SHF.R.U32.HI R4, RZ, c[0x0][0x334], R14 ;  /* 0x0000cd00ff040a19 */ /* 0x000fe4000001160e */
.L_x_532:
[----:B------:R-:W-:Y:S05]  /*15c00*/  BSYNC B0 ;  /* 0x0000000000007941 */ /* 0x000fea0003800000 */
.L_x_530:
[----:B------:R-:W-:Y:S04]  /*15c10*/  IMAD.IADD R14, R0, 0x1, -R36 ;  /* 0x00000001000e7824 */ /* 0x000fe800078e0a24 */
[----:B------:R-:W-:Y:S05]  /*15c20*/  IMAD R4, R4, c[0x0][0x32c], R14 ;  /* 0x0000cb0004047a24 */ /* 0x000fea00078e020e */
[----:B------:R-:W-:Y:S02]  /*15c30*/  IADD3 R14, R4, c[0x0][0x32c], RZ ;  /* 0x0000cb00040e7a10 */ /* 0x000fe40007ffe0ff */
[----:B------:R-:W-:Y:S02]  /*15c40*/  IMNMX R2, R2, R4, !PT ;  /* 0x0000000402027217 */ /* 0x000fe40007800200 */
[----:B------:R-:W-:Y:S02]  /*15c50*/  IMNMX R3, R3, R14, PT ;  /* 0x0000000e03037217 */ /* 0x000fe40003800200 */
.L_x_529:
        /* <DEDUP_REMOVED lines=61> */
.L_x_535:
[----:B------:R-:W-:Y:S04]  /*16030*/  MOV R5, c[0x0][0x32c] ;  /* 0x0000cb0000057a02 */ /* 0x000fe80000000f00 */
[----:B------:R-:W-:Y:S11]  /*16040*/  ISETP.NE.AND P0, PT, R5, 0x1, PT ;  /* 0x000000010500780c */ /* 0x000ff60003f05270 */
[----:B------:R-:W-:Y:S02]  /*16050*/  @!UPT UIADD3 URZ, URZ, URZ, URZ ;  /* 0x0000003f3f3ff290 */ /* 0x000fe4000fffe03f */
[----:B------:R-:W-:Y:S05]  /*16060*/  @P0 IMAD.HI.U32 R5, R4, c[0x0][0x330], RZ ;  /* 0x0000cc0004050a27 */ /* 0x000fea00078e00ff */
[----:B------:R-:W-:Y:S02]  /*16070*/  @P0 SHF.R.U32.HI R4, RZ, c[0x0][0x334], R5 ;  /* 0x0000cd00ff040a19 */ /* 0x000fe40000011605 */
.L_x_536:
[----:B------:R-:W-:Y:S05]  /*16080*/  BSYNC B0 ;  /* 0x0000000000007941 */ /* 0x000fea0003800000 */
.L_x_534:
[----:B------:R-:W-:Y:S04]  /*16090*/  IMAD.IADD R0, R0, 0x1, -R36 ;  /* 0x0000000100007824 */ /* 0x000fe800078e0a24 */
[----:B------:R-:W-:Y:S05]  /*160a0*/  IMAD R4, R4, c[0x0][0x32c], R0 ;  /* 0x0000cb0004047a24 */ /* 0x000fea00078e0200 */
[----:B------:R-:W-:Y:S02]  /*160b0*/  IADD3 R0, R4, c[0x0][0x32c], RZ ;  /* 0x0000cb0004007a10 */ /* 0x000fe40007ffe0ff */
[----:B------:R-:W-:Y:S02]  /*160c0*/  IMNMX R2, R2, R4, !PT ;  /* 0x0000000402027217 */ /* 0x000fe40007800200 */
[----:B------:R-:W-:Y:S02]  /*160d0*/  IMNMX R3, R3, R0, PT ;  /* 0x0000000003037217 */ /* 0x000fe40003800200 */
.L_x_533:
        /* <DEDUP_REMOVED lines=374> */
[--C-:B---3--:R-:W-:Y:S02]  /*17840*/  FFMA.FTZ R2, R195, c[0x0][0x2d0], -R110.reuse ;  /* 0x0000b400c3027a23 */ /* 0x108fe4000001086e */
[----:B------:R-:W2:Y:S01]  /*17850*/  LDL R195, [R1+0x28] ;  /* 0x0000280001c37983 */ /* 0x000ea20000100800 */
[----:B------:R-:W-:Y:S01]  /*17860*/  FFMA.FTZ R110, R196, c[0x0][0x2d0], -R110 ;  /* 0x0000b400c46e7a23 */ /* 0x000fe2000001086e */
[----:B------:R3:W-:Y:S02]  /*17870*/  MUFU.EX2 R190, R2 ;  /* 0x0000000200be7308 */ /* 0x0007e40000000800 */
[----:B------:R-:W5:Y:S01]  /*17880*/  LDL.LU R196, [R1+0x10] ;  /* 0x0000100001c47983 */ /* 0x000f620000300800 */
[C---:B------:R-:W-:Y:S07]  /*17890*/  HMMA.16816.F32.BF16 R64, R112.reuse, R118, R64 ;  /* 0x000000767040723c */ /* 0x040fee0000041840 */
[----:B------:R-:W4:Y:S01]  /*178a0*/  MUFU.EX2 R189, R110 ;  /* 0x0000006e00bd7308 */ /* 0x000f220000000800 */
[-C--:B-1----:R-:W-:Y:S08]  /*178b0*/  HMMA.16816.F32.BF16 R68, R112, R124.reuse, R68 ;  /* 0x0000007c7044723c */ /* 0x082ff00000041844 */
[C---:B------:R-:W-:Y:S01]  /*178c0*/  HMMA.16816.F32.BF16 R72, R120.reuse, R124, R72 ;  /* 0x0000007c7848723c */ /* 0x040fe20000041848 */
[--C-:B---3--:R-:W-:Y:S02]  /*178d0*/  FFMA.FTZ R2, R192, c[0x0][0x2d0], -R111.reuse ;  /* 0x0000b400c0027a23 */ /* 0x108fe4000001086f */
[----:B------:R-:W3:Y:S05]  /*178e0*/  LDL.LU R192, [R1+0xc] ;  /* 0x00000c0001c07983 */ /* 0x000eea0000300800 */
[-C--:B------:R-:W-:Y:S01]  /*178f0*/  HMMA.16816.F32.BF16 R76, R120, R126.reuse, R76 ;  /* 0x0000007e784c723c */ /* 0x080fe2000004184c */
[----:B------:R1:W-:Y:S03]  /*17900*/  MUFU.EX2 R186, R2 ;  /* 0x0000000200ba7308 */ /* 0x0003e60000000800 */
[----:B------:R-:W-:Y:S02]  /*17910*/  FFMA.FTZ R111, R193, c[0x0][0x2d0], -R111 ;  /* 0x0000b400c16f7a23 */ /* 0x000fe4000001086f */
[----:B------:R-:W5:Y:S01]  /*17920*/  LDL.LU R193, [R1+0x4] ;  /* 0x0000040001c17983 */ /* 0x000f620000300800 */
[----:B----4-:R-:W-:Y:S01]  /*17930*/  F2FP.BF16.PACK_AB R110, R189, R190 ;  /* 0x000000bebd6e723e */ /* 0x010fe200000010ff */
[C---:B------:R-:W-:Y:S03]  /*17940*/  HMMA.16816.F32.BF16 R80, R112.reuse, R126, R80 ;  /* 0x0000007e7050723c */ /* 0x040fe60000041850 */
[----:B------:R-:W4:Y:S05]  /*17950*/  MUFU.EX2 R185, R111 ;  /* 0x0000006f00b97308 */ /* 0x000f2a0000000800 */
[-C--:B------:R-:W-:Y:S08]  /*17960*/  HMMA.16816.F32.BF16 R84, R112, R128.reuse, R84 ;  /* 0x000000807054723c */ /* 0x080ff00000041854 */
[C---:B------:R-:W-:Y:S01]  /*17970*/  HMMA.16816.F32.BF16 R88, R120.reuse, R128, R88 ;  /* 0x000000807858723c */ /* 0x040fe20000041858 */
[--C-:B-1----:R-:W-:Y:S02]  /*17980*/  FFMA.FTZ R2, R187, c[0x0][0x2d0], -R164.reuse ;  /* 0x0000b400bb027a23 */ /* 0x102fe400000108a4 */
[----:B------:R-:W5:Y:S02]  /*17990*/  LDL.LU R187, [R1+0x8] ;  /* 0x0000080001bb7983 */ /* 0x000f640000300800 */
[----:B------:R1:W-:Y:S03]  /*179a0*/  MUFU.EX2 R184, R2 ;  /* 0x0000000200b87308 */ /* 0x0003e60000000800 */
[-C--:B------:R-:W-:Y:S01]  /*179b0*/  HMMA.16816.F32.BF16 R92, R120, R130.reuse, R92 ;  /* 0x00000082785c723c */ /* 0x080fe2000004185c */
[----:B----4-:R-:W-:Y:S07]  /*179c0*/  F2FP.BF16.PACK_AB R111, R185, R186 ;  /* 0x000000bab96f723e */ /* 0x010fee00000010ff */
[----:B------:R-:W-:Y:S01]  /*179d0*/  HMMA.16816.F32.BF16 R96, R112, R130, R96 ;  /* 0x000000827060723c */ /* 0x000fe20000041860 */
[--C-:B-1----:R-:W-:Y:S04]  /*179e0*/  FFMA.FTZ R2, R191, c[0x0][0x2d0], -R164.reuse ;  /* 0x0000b400bf027a23 */ /* 0x102fe800000108a4 */
[----:B------:R1:W4:Y:S02]  /*179f0*/  MUFU.EX2 R179, R2 ;  /* 0x0000000200b37308 */ /* 0x0003240000000800 */
[--C-:B-1----:R-:W-:Y:S01]  /*17a00*/  FFMA.FTZ R2, R194, c[0x0][0x2d0], -R164.reuse ;  /* 0x0000b400c2027a23 */ /* 0x102fe200000108a4 */
[----:B----4-:R-:W-:Y:S01]  /*17a10*/  F2FP.BF16.PACK_AB R160, R179, R184 ;  /* 0x000000b8b3a0723e */ /* 0x010fe200000010ff */
[----:B------:R-:W-:Y:S06]  /*17a20*/  FFMA.FTZ R164, R188, c[0x0][0x2d0], -R164 ;  /* 0x0000b400bca47a23 */ /* 0x000fec00000108a4 */
[----:B------:R1:W-:Y:S10]  /*17a30*/  MUFU.EX2 R181, R2 ;  /* 0x0000000200b57308 */ /* 0x0003f40000000800 */
[----:B------:R-:W4:Y:S01]  /*17a40*/  MUFU.EX2 R178, R164 ;  /* 0x000000a400b27308 */ /* 0x000f220000000800 */
[--C-:B-1----:R-:W-:Y:S09]  /*17a50*/  FFMA.FTZ R2, R180, c[0x0][0x2d0], -R165.reuse ;  /* 0x0000b400b4027a23 */ /* 0x102ff200000108a5 */
[----:B------:R1:W-:Y:S01]  /*17a60*/  MUFU.EX2 R173, R2 ;  /* 0x0000000200ad7308 */ /* 0x0003e20000000800 */
[----:B----4-:R-:W-:Y:S01]  /*17a70*/  F2FP.BF16.PACK_AB R162, R178, R181 ;  /* 0x000000b5b2a2723e */ /* 0x010fe200000010ff */
[--C-:B-1----:R-:W-:Y:S08]  /*17a80*/  FFMA.FTZ R2, R182, c[0x0][0x2d0], -R165.reuse ;  /* 0x0000b400b6027a23 */ /* 0x102ff000000108a5 */
[----:B------:R1:W4:Y:S02]  /*17a90*/  MUFU.EX2 R172, R2 ;  /* 0x0000000200ac7308 */ /* 0x0003240000000800 */
[--C-:B-1----:R-:W-:Y:S01]  /*17aa0*/  FFMA.FTZ R2, R183, c[0x0][0x2d0], -R165.reuse ;  /* 0x0000b400b7027a23 */ /* 0x102fe200000108a5 */
[----:B----4-:R-:W-:Y:S01]  /*17ab0*/  F2FP.BF16.PACK_AB R161, R172, R173 ;  /* 0x000000adaca1723e */ /* 0x010fe200000010ff */
        /* <DEDUP_REMOVED lines=15> */
[-C--:B------:R-:W-:Y:S01]  /*17bb0*/  HMMA.16816.F32.BF16 R144, R108, R156.reuse, R36 ;  /* 0x0000009c6c90723c */ /* 0x080fe20000041824 */
[----:B--2---:R-:W-:Y:S07]  /*17bc0*/  ISETP.GT.AND P0, PT, R204, R195, PT ;  /* 0x000000c3cc00720c */ /* 0x004fee0003f04270 */
[C---:B------:R-:W-:Y:S08]  /*17bd0*/  HMMA.16816.F32.BF16 R148, R160.reuse, R156, R40 ;  /* 0x0000009ca094723c */ /* 0x040ff00000041828 */
[-C--:B------:R-:W-:Y:S08]  /*17be0*/  HMMA.16816.F32.BF16 R152, R160, R158.reuse, R44 ;  /* 0x0000009ea098723c */ /* 0x080ff0000004182c */
[C---:B------:R-:W-:Y:S08]  /*17bf0*/  HMMA.16816.F32.BF16 R156, R108.reuse, R158, R48 ;  /* 0x0000009e6c9c723c */ /* 0x040ff00000041830 */
[-C--:B-1----:R-:W-:Y:S01]  /*17c00*/  HMMA.16816.F32.BF16 R52, R108, R164.reuse, R52 ;  /* 0x000000a46c34723c */ /* 0x082fe20000041834 */
[----:B---3--:R-:W-:Y:S04]  /*17c10*/  FFMA.FTZ R3, R3, R192, R241 ;  /* 0x000000c003037223 */ /* 0x008fe800000100f1 */
[----:B------:R-:W-:Y:S02]  /*17c20*/  FADD.FTZ R3, R242, R3 ;  /* 0x00000003f2037221 */ /* 0x000fe40000010000 */
[----:B-----5:R-:W-:Y:S01]  /*17c30*/  FFMA.FTZ R100, R100, R193, R245 ;  /* 0x000000c164647223 */ /* 0x020fe200000100f5 */
        /* <DEDUP_REMOVED lines=10> */
[----:B------:R-:W-:Y:S02]  /*17ce0*/  FFMA.FTZ R101, R101, R187, R249 ;  /* 0x000000bb65657223 */ /* 0x000fe400000100f9 */
[----:B------:R-:W-:Y:S01]  /*17cf0*/  FADD.FTZ R8, R223, R0 ;  /* 0x00000000df087221 */ /* 0x000fe20000010000 */
[----:B------:R-:W-:Y:S01]  /*17d00*/  IADD3 R223, R204, -0x1, RZ ;  /* 0xffffffffccdf7810 */ /* 0x000fe20007ffe0ff */
[----:B------:R-:W-:Y:S02]  /*17d10*/  FADD.FTZ R2, R250, R101 ;  /* 0x00000065fa027221 */ /* 0x000fe40000010000 */
[-C--:B------:R-:W-:Y:S01]  /*17d20*/  HMMA.16816.F32.BF16 R68, R108, R168.reuse, R68 ;  /* 0x000000a86c44723c */ /* 0x080fe20000041844 */
[----:B------:R-:W-:Y:S03]  /*17d30*/  FADD.FTZ R3, R240, R3 ;  /* 0x00000003f0037221 */ /* 0x000fe60000010000 */
[----:B------:R-:W-:Y:S01]  /*17d40*/  FADD.FTZ R2, R251, R2 ;  /* 0x00000002fb027221 */ /* 0x000fe20000010000 */
[----:B------:R-:W-:Y:S01]  /*17d50*/  MOV R204, R223 ;  /* 0x000000df00cc7202 */ /* 0x000fe20000000f00 */
[----:B------:R-:W-:Y:S01]  /*17d60*/  FADD.FTZ R3, R177, R3 ;  /* 0x00000003b1037221 */ /* 0x000fe20000010000 */
[----:B------:R-:W-:Y:S01]  /*17d70*/  MOV R101, R106 ;  /* 0x0000006a00657202 */ /* 0x000fe20000000f00 */
        /* <DEDUP_REMOVED lines=48> */
.L_x_516:
[----:B-1----:R-:W2:Y:S04]  /*18080*/  LDL R3, [R1+0x18] ;  /* 0x0000180001037983 */ /* 0x002ea80000100800 */
[----:B------:R-:W3:Y:S01]  /*18090*/  LDL R2, [R1+0x14] ;  /* 0x0000140001027983 */ /* 0x000ee20000100800 */
[----:B------:R-:W-:-:S02]  /*180a0*/  IMAD.MOV.U32 R0, RZ, RZ, c[0x0][0x2c4] ;  /* 0x0000b100ff007624 */ /* 0x000fc400078e00ff */
[----:B------:R-:W-:-:S03]  /*180b0*/  IMAD.MOV.U32 R4, RZ, RZ, c[0x0][0x32c] ;  /* 0x0000cb00ff047624 */ /* 0x000fc600078e00ff */
[----:B------:R-:W-:Y:S02]  /*180c0*/  ISETP.NE.AND P1, PT, R0, 0x1, PT ;  /* 0x000000010000780c */ /* 0x000fe40003f25270 */
[----:B------:R-:W1:Y:S01]  /*180d0*/  S2R R0, SR_CTAID.X ;  /* 0x0000000000007919 */ /* 0x000e620000002500 */
[----:B------:R-:W-:Y:S02]  /*180e0*/  ISETP.GE.AND P0, PT, R4, 0x1, PT ;  /* 0x000000010400780c */ /* 0x000fe40003f06270 */
[----:B-1----:R-:W-:Y:S01]  /*180f0*/  LEA R0, R0, 0x7f, 0x7 ;  /* 0x0000007f00007811 */ /* 0x002fe200078e38ff */
[----:B--2---:R-:W-:-:S07]  /*18100*/  IMAD.MOV.U32 R5, RZ, RZ, R3 ;  /* 0x000000ffff057224 */ /* 0x004fce00078e0003 */
[----:B------:R-:W-:Y:S01]  /*18110*/  @P1 IMAD.HI.U32 R3, R0, c[0x0][0x2c8], RZ ;  /* 0x0000b20000031a27 */ /* 0x000fe200078e00ff */
[----:B---3--:R-:W-:-:S04]  /*18120*/  IADD3 R2, R2, 0x1, -R5 ;  /* 0x0000000102027810 */ /* 0x008fc80007ffe805 */
        /* <DEDUP_REMOVED lines=13> */
.L_x_539:
[----:B------:R-:W-:-:S04]  /*18200*/  MOV R3, 0x1 ;  /* 0x0000000100037802 */ /* 0x000fc80000000f00 */
[----:B------:R-:W-:-:S13]  /*18210*/  ISETP.NE.AND P0, PT, R3, c[0x0][0x32c], PT ;  /* 0x0000cb0003007a0c */ /* 0x000fda0003f05270 */
[----:B------:R-:W-:-:S05]  /*18220*/  @P0 IMAD.HI.U32 R3, R0, c[0x0][0x330], RZ ;  /* 0x0000cc0000030a27 */ /* 0x000fca00078e00ff */
[----:B------:R-:W-:-:S05]  /*18230*/  @P0 SHF.R.U32.HI R0, RZ, c[0x0][0x334], R3 ;  /* 0x0000cd00ff000a19 */ /* 0x000fca0000011603 */
.L_x_540:
[----:B------:R-:W-:-:S05]  /*18240*/  IMAD R0, R0, c[0x0][0x32c], RZ ;  /* 0x0000cb0000007a24 */ /* 0x000fca00078e02ff */
[----:B------:R-:W-:-:S03]  /*18250*/  IMNMX R2, R2, R0, !PT ;  /* 0x0000000002027217 */ /* 0x000fc60007800200 */
.L_x_538:
[----:B------:R-:W2:Y:S01]  /*18260*/  LDL R0, [R1+0x1c] ;  /* 0x00001c0001007983 */ /* 0x000ea20000100800 */
[----:B------:R-:W-:-:S05]  /*18270*/  IADD3 R2, R2, 0x2f, RZ ;  /* 0x0000002f02027810 */ /* 0x000fca0007ffe0ff */
[----:B------:R-:W-:-:S05]  /*18280*/  IMAD.HI R2, R2, 0x2aaaaaab, RZ ;  /* 0x2aaaaaab02027827 */ /* 0x000fca00078e02ff */
[----:B------:R-:W-:-:S04]  /*18290*/  SHF.R.U32.HI R252, RZ, 0x1f, R2 ;  /* 0x0000001ffffc7819 */ /* 0x000fc80000011602 */
[----:B------:R-:W-:-:S04]  /*182a0*/  LEA.HI.SX32 R252, R2, R252, 0x1d ;  /* 0x000000fc02fc7211 */ /* 0x000fc800078feaff */
[----:B--2---:R-:W-:-:S04]  /*182b0*/  IMNMX R252, R0, R252, !PT ;  /* 0x000000fc00fc7217 */ /* 0x004fc80007800200 */
[----:B------:R-:W-:-:S13]  /*182c0*/  ISETP.GE.AND P0, PT, R223, R252, PT ;  /* 0x000000fcdf00720c */ /* 0x000fda0003f06270 */
[----:B------:R-:W-:Y:S05]  /*182d0*/  @!P0 BRA `(.L_x_541) ;  /* 0x0000335000008947 */ /* 0x000fea0003800000 */
[----:B------:R-:W2:Y:S01]  /*182e0*/  LDL R7, [R1+0x44] ;  /* 0x0000440001077983 */ /* 0x000ea20000100800 */
[----:B------:R-:W-:-:S03]  /*182f0*/  SHF.R.S32.HI R0, RZ, 0x1f, R227 ;  /* 0x0000001fff007819 */ /* 0x000fc600000114e3 */
        /* <DEDUP_REMOVED lines=17> */
.L_x_546:
        /* <DEDUP_REMOVED lines=64> */
.L_x_588:
        /* <DEDUP_REMOVED lines=18> */
.L_x_543:
[----:B------:R-:W-:Y:S05]  /*18930*/  BSYNC B0 ;  /* 0x0000000000007941 */ /* 0x000fea0003800000 */
.L_x_542:
        /* <DEDUP_REMOVED lines=202> */
[----:B----4-:R-:W4:Y:S04]  /*195e0*/  LDL R103, [R1+0x38] ;  /* 0x0000380001677983 */ /* 0x010f280000100800 */
        /* <DEDUP_REMOVED lines=11> */
[C---:B-----5:R-:W-:Y:S01]  /*196a0*/  @!P1 IADD3 R3, P0, R0.reuse, R206, RZ ;  /* 0x000000ce00039210 */ /* 0x060fe20007f1e0ff */
[----:B------:R-:W-:Y:S03]  /*196b0*/  IMAD.WIDE.U32 R206, R225, c[0x0][0x1e8], RZ ;  /* 0x00007a00e1ce7a25 */ /* 0x000fe600078e00ff */
[----:B----4-:R-:W-:Y:S01]  /*196c0*/  @!P1 LEA.HI.X.SX32 R5, R0, R103, 0x1, P0 ;  /* 0x0000006700059211 */ /* 0x010fe200000f0eff */
        /* <DEDUP_REMOVED lines=14> */
[----:B--2---:R-:W-:Y:S03]  /*197b0*/  IADD3 R5, -R6, 0x30, RZ ;  /* 0x0000003006057810 */ /* 0x004fe60007ffe1ff */
[----:B------:R-:W-:Y:S01]  /*197c0*/  IMAD.IADD R103, R207, 0x1, R103 ;  /* 0x00000001cf677824 */ /* 0x000fe200078e0267 */
[----:B------:R-:W-:Y:S02]  /*197d0*/  ISETP.GE.AND P1, PT, R5, 0x1, PT ;  /* 0x000000010500780c */ /* 0x000fe40003f26270 */
[----:B---3--:R-:W-:Y:S01]  /*197e0*/  SHF.R.S32.HI R4, RZ, 0x1f, R224 ;  /* 0x0000001fff047819 */ /* 0x008fe200000114e0 */
[----:B------:R-:W-:Y:S04]  /*197f0*/  IMAD.WIDE.U32 R2, R224, c[0x0][0x1f0], R2 ;  /* 0x00007c00e0027a25 */ /* 0x000fe800078e0002 */
[----:B------:R-:W-:Y:S01]  /*19800*/  IMAD R4, R4, c[0x0][0x1f0], RZ ;  /* 0x00007c0004047a24 */ /* 0x000fe200078e02ff */
[----:B------:R-:W-:Y:S02]  /*19810*/  IADD3 R0, P0, R206, R2, RZ ;  /* 0x00000002ce007210 */ /* 0x000fe40007f1e0ff */
[----:B------:R-:W-:Y:S01]  /*19820*/  IADD3 R206, R227, 0x20, RZ ;  /* 0x00000020e3ce7810 */ /* 0x000fe20007ffe0ff */
[----:B------:R-:W-:Y:S03]  /*19830*/  IMAD R4, R224, c[0x0][0x1f4], R4 ;  /* 0x00007d00e0047a24 */ /* 0x000fe600078e0204 */
[----:B------:R-:W-:Y:S02]  /*19840*/  ISETP.GE.AND P4, PT, R206, c[0x0][0x1d4], PT ;  /* 0x00007500ce007a0c */ /* 0x000fe40003f86270 */
[----:B------:R-:W-:Y:S01]  /*19850*/  IADD3.X R3, R103, R3, R4, P0, !PT ;  /* 0x0000000367037210 */ /* 0x000fe200007fe404 */
[----:B------:R-:W-:Y:S01]  /*19860*/  IMAD.SHL.U32 R103, R227, 0x2, RZ ;  /* 0x00000002e3677824 */ /* 0x000fe200078e00ff */
[C---:B------:R-:W-:Y:S04]  /*19870*/  LEA R4, P0, R0.reuse, c[0x0][0x1c8], 0x1 ;  /* 0x0000720000047a11 */ /* 0x040fe800078008ff */
[----:B------:R-:W-:Y:S02]  /*19880*/  LEA.HI.X R3, R0, c[0x0][0x1cc], R3, 0x1, P0 ;  /* 0x0000730000037a11 */ /* 0x000fe400000f0c03 */
[----:B------:R-:W1:Y:S04]  /*19890*/  SHFL.IDX PT, R0, R4, RZ, 0x1c1f ;  /* 0x001c1fff04007589 */ /* 0x000e6800000e0000 */
[----:B------:R-:W2:Y:S01]  /*198a0*/  SHFL.IDX PT, R2, R3, RZ, 0x1c1f ;  /* 0x001c1fff03027589 */ /* 0x000ea200000e0000 */
[----:B-1----:R-:W-:Y:S05]  /*198b0*/  @P1 IADD3 R14, P0, R0, R103, RZ ;  /* 0x00000067000e1210 */ /* 0x002fea0007f1e0ff */
[--C-:B--2---:R-:W-:Y:S01]  /*198c0*/  @P1 IMAD.X R15, R2, 0x1, R205.reuse, P0 ;  /* 0x00000001020f1824 */ /* 0x104fe200000e06cd */
[----:B------:R-:W-:Y:S04]  /*198d0*/  @P1 IADD3 R12, P0, R0, R203, RZ ;  /* 0x000000cb000c1210 */ /* 0x000fe80007f1e0ff */
[----:B------:R-:W-:Y:S01]  /*198e0*/  @!PT LDS RZ, [RZ] ;  /* 0x00000000fffff984 */ /* 0x000fe20000000800 */
[----:B------:R1:W-:Y:S01]  /*198f0*/  @P1 LDGSTS.E.BYPASS.LTC128B.128 [R222+0x3c80], [R14.64], !P5 ;  /* 0x03c800000ede1fae */ /* 0x0003e2000e901d4c */
[----:B------:R-:W-:Y:S01]  /*19900*/  @P1 IMAD.X R13, R2, 0x1, R204, P0 ;  /* 0x00000001020d1824 */ /* 0x000fe200000e06cc */
        /* <DEDUP_REMOVED lines=18> */
.L_x_545:
[----:B--234-:R-:W-:Y:S01]  /*19a30*/  FMNMX.FTZ R0, R162, R106, !PT ;  /* 0x0000006aa2007209 */ /* 0x01cfe20007810000 */
[----:B------:R-:W-:Y:S01]  /*19a40*/  LDSM.16.MT88.4 R20, [R209+0x1880] ;  /* 0x00188000d114783b */ /* 0x000fe20000004200 */
[----:B------:R-:W-:Y:S02]  /*19a50*/  ISETP.GT.AND P0, PT, R223, R252, PT ;  /* 0x000000fcdf00720c */ /* 0x000fe40003f04270 */
        /* <DEDUP_REMOVED lines=95> */
[----:B------:R-:W-:Y:S01]  /*1a050*/  LDSM.16.MT88.4 R140, [R210+0x2080] ;  /* 0x00208000d28c783b */ /* 0x000fe20000004200 */
[C---:B------:R-:W-:Y:S02]  /*1a060*/  FMUL.FTZ R50, R102.reuse, R158 ;  /* 0x0000009e66327220 */ /* 0x040fe40000410000 */
[C---:B------:R-:W-:Y:S02]  /*1a070*/  FMUL.FTZ R51, R102.reuse, R159 ;  /* 0x0000009f66337220 */ /* 0x040fe40000410000 */
[C---:B------:R-:W-:Y:S02]  /*1a080*/  FMUL.FTZ R54, R102.reuse, R54 ;  /* 0x0000003666367220 */ /* 0x040fe40000410000 */
        /* <DEDUP_REMOVED lines=18> */
[C---:B--2---:R-:W-:Y:S01]  /*1a1b0*/  FMUL.FTZ R40, R101.reuse, R148 ;  /* 0x0000009465287220 */ /* 0x044fe20000410000 */
[----:B------:R2:W-:Y:S01]  /*1a1c0*/  MUFU.EX2 R233, R44 ;  /* 0x0000002c00e97308 */ /* 0x0005e20000000800 */
[----:B------:R-:W-:Y:S02]  /*1a1d0*/  FMUL.FTZ R41, R101, R149 ;  /* 0x0000009565297220 */ /* 0x000fe40000410000 */
[----:B-1----:R-:W-:Y:S02]  /*1a1e0*/  FFMA.FTZ R2, R163, c[0x0][0x2d0], -R161 ;  /* 0x0000b400a3027a23 */ /* 0x002fe400000108a1 */
[C---:B------:R-:W-:Y:S02]  /*1a1f0*/  FMUL.FTZ R45, R101.reuse, R153 ;  /* 0x00000099652d7220 */ /* 0x040fe40000410000 */
[C---:B------:R-:W-:Y:S02]  /*1a200*/  FMUL.FTZ R56, R101.reuse, R56 ;  /* 0x0000003865387220 */ /* 0x040fe40000410000 */
[C---:B------:R-:W-:Y:S01]  /*1a210*/  FMUL.FTZ R57, R101.reuse, R57 ;  /* 0x0000003965397220 */ /* 0x040fe20000410000 */
[----:B------:R1:W4:Y:S01]  /*1a220*/  MUFU.EX2 R246, R2 ;  /* 0x0000000200f67308 */ /* 0x0003220000000800 */
        /* <DEDUP_REMOVED lines=8> */
[C---:B--2---:R-:W-:Y:S02]  /*1a2b0*/  FMUL.FTZ R44, R101.reuse, R152 ;  /* 0x00000098652c7220 */ /* 0x044fe40000410000 */
[C---:B------:R-:W-:Y:S02]  /*1a2c0*/  FMUL.FTZ R72, R101.reuse, R72 ;  /* 0x0000004865487220 */ /* 0x040fe40000410000 */
[C---:B------:R-:W-:Y:S01]  /*1a2d0*/  FMUL.FTZ R73, R101.reuse, R73 ;  /* 0x0000004965497220 */ /* 0x040fe20000410000 */
[----:B------:R2:W-:Y:S01]  /*1a2e0*/  MUFU.EX2 R232, R48 ;  /* 0x0000003000e87308 */ /* 0x0005e20000000800 */
[C---:B------:R-:W-:Y:S02]  /*1a2f0*/  FMUL.FTZ R76, R101.reuse, R76 ;  /* 0x0000004c654c7220 */ /* 0x040fe40000410000 */
[----:B------:R-:W-:Y:S01]  /*1a300*/  FMUL.FTZ R77, R101, R77 ;  /* 0x0000004d654d7220 */ /* 0x000fe20000410000 */
[----:B-1----:R-:W1:Y:S01]  /*1a310*/  SHFL.BFLY PT, R2, R0, 0x1, 0x1f ;  /* 0x0c201f0000027f89 */ /* 0x002e6200000e0000 */
[----:B----4-:R-:W-:Y:S01]  /*1a320*/  F2FP.BF16.PACK_AB R113, R247, R246 ;  /* 0x000000f6f771723e */ /* 0x010fe200000010ff */
[C---:B------:R-:W-:Y:S02]  /*1a330*/  FMUL.FTZ R82, R102.reuse, R82 ;  /* 0x0000005266527220 */ /* 0x040fe40000410000 */
[C---:B------:R-:W-:Y:S02]  /*1a340*/  FMUL.FTZ R83, R102.reuse, R83 ;  /* 0x0000005366537220 */ /* 0x040fe40000410000 */
[C---:B------:R-:W-:Y:S02]  /*1a350*/  FMUL.FTZ R86, R102.reuse, R86 ;  /* 0x0000005666567220 */ /* 0x040fe40000410000 */
[----:B------:R-:W-:Y:S02]  /*1a360*/  FMUL.FTZ R87, R102, R87 ;  /* 0x0000005766577220 */ /* 0x000fe40000410000 */
[----:B---3--:R-:W-:Y:S02]  /*1a370*/  FFMA.FTZ R3, R17, c[0x0][0x2d0], -R109 ;  /* 0x0000b40011037a23 */ /* 0x008fe4000001086d */
[----:B------:R-:W-:Y:S02]  /*1a380*/  FMUL.FTZ R17, R103, R125 ;  /* 0x0000007d67117220 */ /* 0x000fe40000410000 */
[----:B------:R3:W4:Y:S01]  /*1a390*/  MUFU.EX2 R249, R3 ;  /* 0x0000000300f97308 */ /* 0x0007220000000800 */
[C---:B------:R-:W-:Y:S02]  /*1a3a0*/  FMUL.FTZ R88, R101.reuse, R88 ;  /* 0x0000005865587220 */ /* 0x040fe40000410000 */
[C---:B------:R-:W-:Y:S02]  /*1a3b0*/  FMUL.FTZ R89, R101.reuse, R89 ;  /* 0x0000005965597220 */ /* 0x040fe40000410000 */
[----:B------:R-:W-:Y:S02]  /*1a3c0*/  FMUL.FTZ R92, R101, R92 ;  /* 0x0000005c655c7220 */ /* 0x000fe40000410000 */
[----:B--2---:R-:W-:Y:S02]  /*1a3d0*/  FMUL.FTZ R48, R103, R156 ;  /* 0x0000009c67307220 */ /* 0x004fe40000410000 */
        /* <DEDUP_REMOVED lines=9> */
[----:B---3--:R-:W-:Y:S01]  /*1a470*/  FFMA.FTZ R3, R16, c[0x0][0x2d0], -R161 ;  /* 0x0000b40010037a23 */ /* 0x008fe200000108a1 */
[----:B----4-:R-:W-:Y:S01]  /*1a480*/  F2FP.BF16.PACK_AB R114, R249, R248 ;  /* 0x000000f8f972723e */ /* 0x010fe200000010ff */
        /* <DEDUP_REMOVED lines=72> */
[--C-:B-1----:R-:W-:Y:S02]  /*1a910*/  FFMA.FTZ R100, R191, c[0x0][0x2d0], -R110.reuse ;  /* 0x0000b400bf647a23 */ /* 0x102fe4000001086e */
[----:B------:R-:W5:Y:S07]  /*1a920*/  LDL.LU R191, [R1+0x10] ;  /* 0x0000100001bf7983 */ /* 0x000f6e0000300800 */
        /* <DEDUP_REMOVED lines=15> */
[----:B------:R-:W3:Y:S01]  /*1aa20*/  LDL.LU R193, [R1+0x4] ;  /* 0x0000040001c17983 */ /* 0x000ee20000300800 */
        /* <DEDUP_REMOVED lines=9> */
[----:B------:R-:W3:Y:S01]  /*1aac0*/  LDL.LU R194, [R1+0x8] ;  /* 0x0000080001c27983 */ /* 0x000ee20000300800 */
[C---:B------:R-:W-:Y:S01]  /*1aad0*/  FMUL.FTZ R37, R103.reuse, R145 ;  /* 0x0000009167257220 */ /* 0x040fe20000410000 */
[C---:B------:R-:W-:Y:S05]  /*1aae0*/  HMMA.16816.F32.BF16 R32, R112.reuse, R38, R32 ;  /* 0x000000267020723c */ /* 0x040fea0000041820 */
[----:B------:R1:W1:Y:S02]  /*1aaf0*/  MUFU.EX2 R186, R100 ;  /* 0x0000006400ba7308 */ /* 0x0002640000000800 */
[C---:B------:R-:W-:Y:S02]  /*1ab00*/  FMUL.FTZ R38, R102.reuse, R146 ;  /* 0x0000009266267220 */ /* 0x040fe40000410000 */
[----:B------:R-:W-:Y:S03]  /*1ab10*/  FMUL.FTZ R39, R102, R147 ;  /* 0x0000009366277220 */ /* 0x000fe60000410000 */
[----:B--2---:R-:W-:Y:S07]  /*1ab20*/  FMUL.FTZ R36, R103, R144 ;  /* 0x0000009067247220 */ /* 0x004fee0000410000 */
[-C--:B------:R-:W-:Y:S03]  /*1ab30*/  HMMA.16816.F32.BF16 R36, R112, R120.reuse, R36 ;  /* 0x000000787024723c */ /* 0x080fe60000041824 */
[--C-:B-1----:R-:W-:Y:S04]  /*1ab40*/  FFMA.FTZ R100, R195, c[0x0][0x2d0], -R109.reuse ;  /* 0x0000b400c3647a23 */ /* 0x102fe8000001086d */
[----:B------:R1:W-:Y:S01]  /*1ab50*/  MUFU.EX2 R185, R100 ;  /* 0x0000006400b97308 */ /* 0x0003e20000000800 */
[C---:B------:R-:W-:Y:S08]  /*1ab60*/  HMMA.16816.F32.BF16 R40, R116.reuse, R120, R40 ;  /* 0x000000787428723c */ /* 0x040ff00000041828 */
[-C--:B------:R-:W-:Y:S08]  /*1ab70*/  HMMA.16816.F32.BF16 R44, R116, R122.reuse, R44 ;  /* 0x0000007a742c723c */ /* 0x080ff0000004182c */
[C---:B------:R-:W-:Y:S01]  /*1ab80*/  HMMA.16816.F32.BF16 R48, R112.reuse, R122, R48 ;  /* 0x0000007a7030723c */ /* 0x040fe20000041830 */
[----:B------:R-:W2:Y:S03]  /*1ab90*/  LDSM.16.MT88.4 R120, [R209+0x3080] ;  /* 0x00308000d178783b */ /* 0x000ea60000004200 */
        /* <DEDUP_REMOVED lines=9> */
[-C--:B--2---:R-:W-:Y:S08]  /*1ac30*/  HMMA.16816.F32.BF16 R68, R112, R120.reuse, R68 ;  /* 0x000000787044723c */ /* 0x084ff00000041844 */
[C---:B------:R-:W-:Y:S08]  /*1ac40*/  HMMA.16816.F32.BF16 R72, R116.reuse, R120, R72 ;  /* 0x000000787448723c */ /* 0x040ff00000041848 */
[-C--:B------:R-:W-:Y:S04]  /*1ac50*/  HMMA.16816.F32.BF16 R76, R116, R122.reuse, R76 ;  /* 0x0000007a744c723c */ /* 0x080fe8000004184c */
[----:B-1----:R-:W-:Y:S04]  /*1ac60*/  FFMA.FTZ R100, R198, c[0x0][0x2d0], -R161 ;  /* 0x0000b400c6647a23 */ /* 0x002fe800000108a1 */
[C---:B------:R-:W-:Y:S01]  /*1ac70*/  HMMA.16816.F32.BF16 R80, R112.reuse, R122, R80 ;  /* 0x0000007a7050723c */ /* 0x040fe20000041850 */
[----:B------:R-:W1:Y:S01]  /*1ac80*/  LDSM.16.MT88.4 R120, [R209+0x1c80] ;  /* 0x001c8000d178783b */ /* 0x000e620000004200 */
[----:B------:R2:W1:Y:S06]  /*1ac90*/  MUFU.EX2 R182, R100 ;  /* 0x0000006400b67308 */ /* 0x00046c0000000800 */
[-C--:B----4-:R-:W-:Y:S08]  /*1aca0*/  HMMA.16816.F32.BF16 R84, R112, R124.reuse, R84 ;  /* 0x0000007c7054723c */ /* 0x090ff00000041854 */
[C---:B------:R-:W-:Y:S08]  /*1acb0*/  HMMA.16816.F32.BF16 R88, R116.reuse, R124, R88 ;  /* 0x0000007c7458723c */ /* 0x040ff00000041858 */
[-C--:B------:R-:W-:Y:S04]  /*1acc0*/  HMMA.16816.F32.BF16 R92, R116, R126.reuse, R92 ;  /* 0x0000007e745c723c */ /* 0x080fe8000004185c */
[--C-:B--2---:R-:W-:Y:S02]  /*1acd0*/  FFMA.FTZ R100, R164, c[0x0][0x2d0], -R109.reuse ;  /* 0x0000b400a4647a23 */ /* 0x104fe4000001086d */
[----:B------:R-:W-:Y:S01]  /*1ace0*/  FFMA.FTZ R109, R165, c[0x0][0x2d0], -R109 ;  /* 0x0000b400a56d7a23 */ /* 0x000fe2000001086d */
[----:B------:R-:W-:Y:S01]  /*1acf0*/  F2FP.BF16.PACK_AB R116, R207, R225 ;  /* 0x000000e1cf74723e */ /* 0x000fe200000010ff */
[----:B------:R-:W-:Y:S01]  /*1ad00*/  HMMA.16816.F32.BF16 R96, R112, R126, R96 ;  /* 0x0000007e7060723c */ /* 0x000fe20000041860 */
[----:B------:R2:W-:Y:S01]  /*1ad10*/  MUFU.EX2 R181, R100 ;  /* 0x0000006400b57308 */ /* 0x0005e20000000800 */
[----:B------:R-:W4:Y:S02]  /*1ad20*/  LDSM.16.MT88.4 R124, [R209+0x2880] ;  /* 0x00288000d17c783b */ /* 0x000f240000004200 */
        /* <DEDUP_REMOVED lines=9> */
[--C-:B--2---:R-:W-:Y:S04]  /*1adc0*/  FFMA.FTZ R100, R166, c[0x0][0x2d0], -R161.reuse ;  /* 0x0000b400a6647a23 */ /* 0x104fe800000108a1 */
[----:B------:R1:W-:Y:S01]  /*1add0*/  MUFU.EX2 R179, R100 ;  /* 0x0000006400b37308 */ /* 0x0003e20000000800 */
[C---:B------:R-:W-:Y:S04]  /*1ade0*/  HMMA.16816.F32.BF16 R8, R116.reuse, R120, R8 ;  /* 0x000000787408723c */ /* 0x040fe80000041808 */
[----:B----4-:R-:W-:Y:S04]  /*1adf0*/  FFMA.FTZ R109, R169, c[0x0][0x2d0], -R110 ;  /* 0x0000b400a96d7a23 */ /* 0x010fe8000001086e */
[-C--:B------:R-:W-:Y:S01]  /*1ae00*/  HMMA.16816.F32.BF16 R12, R116, R122.reuse, R12 ;  /* 0x0000007a740c723c */ /* 0x080fe2000004180c */
[----:B------:R2:W-:Y:S07]  /*1ae10*/  MUFU.EX2 R176, R109 ;  /* 0x0000006d00b07308 */ /* 0x0005ee0000000800 */
[C---:B------:R-:W-:Y:S01]  /*1ae20*/  HMMA.16816.F32.BF16 R16, R112.reuse, R122, R16 ;  /* 0x0000007a7010723c */ /* 0x040fe20000041810 */
[----:B------:R-:W4:Y:S03]  /*1ae30*/  LDSM.16.MT88.4 R120, [R210+0x2880] ;  /* 0x00288000d278783b */ /* 0x000f260000004200 */
[----:B-1----:R-:W-:Y:S04]  /*1ae40*/  FFMA.FTZ R100, R167, c[0x0][0x2d0], -R161 ;  /* 0x0000b400a7647a23 */ /* 0x002fe800000108a1 */
[-C--:B------:R-:W-:Y:S01]  /*1ae50*/  HMMA.16816.F32.BF16 R20, R112, R128.reuse, R20 ;  /* 0x000000807014723c */ /* 0x080fe20000041814 */
[----:B------:R-:W-:Y:S01]  /*1ae60*/  LDSM.16.MT88.4 R164, [R210+0x2c80] ;  /* 0x002c8000d2a4783b */ /* 0x000fe20000004200 */
[----:B------:R1:W1:Y:S02]  /*1ae70*/  MUFU.EX2 R178, R100 ;  /* 0x0000006400b27308 */ /* 0x0002640000000800 */
[----:B-----5:R-:W-:Y:S04]  /*1ae80*/  FFMA.FTZ R0, R0, R191, R236 ;  /* 0x000000bf00007223 */ /* 0x020fe800000100ec */
[C---:B------:R-:W-:Y:S04]  /*1ae90*/  HMMA.16816.F32.BF16 R24, R116.reuse, R128, R24 ;  /* 0x000000807418723c */ /* 0x040fe80000041818 */
[----:B--2---:R-:W-:Y:S01]  /*1aea0*/  F2FP.BF16.PACK_AB R109, R182, R183 ;  /* 0x000000b7b66d723e */ /* 0x004fe200000010ff */
[----:B------:R-:W-:Y:S03]  /*1aeb0*/  FADD.FTZ R0, R237, R0 ;  /* 0x00000000ed007221 */ /* 0x000fe60000010000 */
[-C--:B------:R-:W-:Y:S04]  /*1aec0*/  HMMA.16816.F32.BF16 R28, R116, R130.reuse, R28 ;  /* 0x00000082741c723c */ /* 0x080fe8000004181c */
[----:B------:R-:W-:Y:S04]  /*1aed0*/  FADD.FTZ R0, R238, R0 ;  /* 0x00000000ee007221 */ /* 0x000fe80000010000 */
[C---:B------:R-:W-:Y:S01]  /*1aee0*/  HMMA.16816.F32.BF16 R32, R112.reuse, R130, R32 ;  /* 0x000000827020723c */ /* 0x040fe20000041820 */
[----:B------:R-:W2:Y:S03]  /*1aef0*/  LDSM.16.MT88.4 R128, [R209+0x3480] ;  /* 0x00348000d180783b */ /* 0x000ea60000004200 */
[----:B-1----:R-:W-:Y:S01]  /*1af00*/  FFMA.FTZ R100, R199, c[0x0][0x2d0], -R110 ;  /* 0x0000b400c7647a23 */ /* 0x002fe2000001086e */
[----:B------:R-:W-:Y:S01]  /*1af10*/  F2FP.BF16.PACK_AB R111, R178, R179 ;  /* 0x000000b3b26f723e */ /* 0x000fe200000010ff */
[----:B------:R-:W-:Y:S02]  /*1af20*/  FADD.FTZ R0, R239, R0 ;  /* 0x00000000ef007221 */ /* 0x000fe40000010000 */
[-C--:B------:R-:W-:Y:S01]  /*1af30*/  HMMA.16816.F32.BF16 R36, R112, R124.reuse, R36 ;  /* 0x0000007c7024723c */ /* 0x080fe20000041824 */
[----:B------:R1:W5:Y:S03]  /*1af40*/  MUFU.EX2 R177, R100 ;  /* 0x0000006400b17308 */ /* 0x0003660000000800 */
[----:B---3--:R-:W-:Y:S04]  /*1af50*/  FFMA.FTZ R101, R101, R192, R240 ;  /* 0x000000c065657223 */ /* 0x008fe800000100f0 */
[C---:B------:R-:W-:Y:S08]  /*1af60*/  HMMA.16816.F32.BF16 R40, R116.reuse, R124, R40 ;  /* 0x0000007c7428723c */ /* 0x040ff00000041828 */
[-C--:B------:R-:W-:Y:S08]  /*1af70*/  HMMA.16816.F32.BF16 R44, R116, R126.reuse, R44 ;  /* 0x0000007e742c723c */ /* 0x080ff0000004182c */
[C---:B------:R-:W-:Y:S01]  /*1af80*/  HMMA.16816.F32.BF16 R48, R112.reuse, R126, R48 ;  /* 0x0000007e7030723c */ /* 0x040fe20000041830 */
[----:B------:R-:W3:Y:S03]  /*1af90*/  LDSM.16.MT88.4 R124, [R210+0x3480] ;  /* 0x00348000d27c783b */ /* 0x000ee60000004200 */
[--C-:B-1----:R-:W-:Y:S01]  /*1afa0*/  FFMA.FTZ R100, R171, c[0x0][0x2d0], -R3.reuse ;  /* 0x0000b400ab647a23 */ /* 0x102fe20000010803 */
[----:B-----5:R-:W-:Y:S03]  /*1afb0*/  F2FP.BF16.PACK_AB R160, R176, R177 ;  /* 0x000000b1b0a0723e */ /* 0x020fe600000010ff */
[-C--:B----4-:R-:W-:Y:S01]  /*1afc0*/  HMMA.16816.F32.BF16 R52, R112, R120.reuse, R52 ;  /* 0x000000787034723c */ /* 0x090fe20000041834 */
[----:B------:R1:W-:Y:S03]  /*1afd0*/  MUFU.EX2 R175, R100 ;  /* 0x0000006400af7308 */ /* 0x0003e60000000800 */
[----:B------:R-:W-:Y:S04]  /*1afe0*/  FFMA.FTZ R102, R102, R193, R246 ;  /* 0x000000c166667223 */ /* 0x000fe800000100f6 */
[C---:B------:R-:W-:Y:S08]  /*1aff0*/  HMMA.16816.F32.BF16 R56, R116.reuse, R120, R56 ;  /* 0x000000787438723c */ /* 0x040ff00000041838 */
[-C--:B------:R-:W-:Y:S08]  /*1b000*/  HMMA.16816.F32.BF16 R60, R116, R122.reuse, R60 ;  /* 0x0000007a743c723c */ /* 0x080ff0000004183c */
[C---:B------:R-:W-:Y:S04]  /*1b010*/  HMMA.16816.F32.BF16 R64, R112.reuse, R122, R64 ;  /* 0x0000007a7040723c */ /* 0x040fe80000041840 */
[--C-:B-1----:R-:W-:Y:S02]  /*1b020*/  FFMA.FTZ R100, R200, c[0x0][0x2d0], -R3.reuse ;  /* 0x0000b400c8647a23 */ /* 0x102fe40000010803 */
[----:B------:R-:W-:Y:S01]  /*1b030*/  FFMA.FTZ R3, R108, c[0x0][0x2d0], -R3 ;  /* 0x0000b4006c037a23 */ /* 0x000fe20000010803 */
[----:B------:R-:W-:Y:S01]  /*1b040*/  F2FP.BF16.PACK_AB R108, R184, R185 ;  /* 0x000000b9b86c723e */ /* 0x000fe200000010ff */
[-C--:B--2---:R-:W-:Y:S01]  /*1b050*/  HMMA.16816.F32.BF16 R68, R112, R128.reuse, R68 ;  /* 0x000000807044723c */ /* 0x084fe20000041844 */
[----:B------:R1:W2:Y:S03]  /*1b060*/  MUFU.EX2 R174, R100 ;  /* 0x0000006400ae7308 */ /* 0x0002a60000000800 */
[----:B------:R-:W-:Y:S04]  /*1b070*/  FFMA.FTZ R103, R103, R194, R250 ;  /* 0x000000c267677223 */ /* 0x000fe800000100fa */
[C---:B------:R-:W-:Y:S08]  /*1b080*/  HMMA.16816.F32.BF16 R72, R116.reuse, R128, R72 ;  /* 0x000000807448723c */ /* 0x040ff00000041848 */
[-C--:B------:R-:W-:Y:S08]  /*1b090*/  HMMA.16816.F32.BF16 R76, R116, R130.reuse, R76 ;  /* 0x00000082744c723c */ /* 0x080ff0000004184c */
[C---:B------:R-:W-:Y:S04]  /*1b0a0*/  HMMA.16816.F32.BF16 R80, R112.reuse, R130, R80 ;  /* 0x000000827050723c */ /* 0x040fe80000041850 */
[--C-:B-1----:R-:W-:Y:S01]  /*1b0b0*/  FFMA.FTZ R100, R168, c[0x0][0x2d0], -R110.reuse ;  /* 0x0000b400a8647a23 */ /* 0x102fe2000001086e */
[----:B--2---:R-:W-:Y:S03]  /*1b0c0*/  F2FP.BF16.PACK_AB R161, R174, R175 ;  /* 0x000000afaea1723e */ /* 0x004fe600000010ff */
[-C--:B---3--:R-:W-:Y:S01]  /*1b0d0*/  HMMA.16816.F32.BF16 R84, R112, R124.reuse, R84 ;  /* 0x0000007c7054723c */ /* 0x088fe20000041854 */
[----:B------:R1:W-:Y:S07]  /*1b0e0*/  MUFU.EX2 R173, R100 ;  /* 0x0000006400ad7308 */ /* 0x0003ee0000000800 */
        /* <DEDUP_REMOVED lines=79> */
[----:B------:R-:W-:Y:S02]  /*1b5e0*/  IADD3 R0, R223, -0x1, RZ ;  /* 0xffffffffdf007810 */ /* 0x000fe40007ffe0ff */
[----:B------:R-:W-:Y:S02]  /*1b5f0*/  MOV R100, R2 ;  /* 0x0000000200647202 */ /* 0x000fe40000000f00 */
[----:B------:R1:W-:Y:S01]  /*1b600*/  STL [R1+0x10], R3 ;  /* 0x0000100301007387 */ /* 0x0003e20000100800 */
[----:B------:R-:W-:Y:S01]  /*1b610*/  MOV R223, R0 ;  /* 0x0000000000df7202 */ /* 0x000fe20000000f00 */
[----:B-1----:R-:W-:-:S05]  /*1b620*/  @P0 BRA `(.L_x_546) ;  /* 0xffffcde000000947 */ /* 0x002fca000383ffff */
.L_x_541:
[----:B------:R-:W2:Y:S02]  /*1b630*/  LDL R0, [R1+0x1c] ;  /* 0x00001c0001007983 */ /* 0x000ea40000100800 */
[----:B--2---:R-:W-:-:S13]  /*1b640*/  ISETP.GE.AND P0, PT, R223, R0, PT ;  /* 0x00000000df00720c */ /* 0x004fda0003f06270 */
[----:B------:R-:W-:Y:S05]  /*1b650*/  @!P0 BRA `(.L_x_547) ;  /* 0x0000475000008947 */ /* 0x000fea0003800000 */
[----:B------:R-:W1:Y:S01]  /*1b660*/  S2R R0, SR_TID.X ;  /* 0x0000000000007919 */ /* 0x000e620000002100 */
[----:B------:R-:W-:Y:S02]  /*1b670*/  IMAD.SHL.U32 R250, R227, 0x2, RZ ;  /* 0x00000002e3fa7824 */ /* 0x000fe400078e00ff */
[----:B------:R-:W-:Y:S02]  /*1b680*/  IMAD.MOV.U32 R103, RZ, RZ, R105 ;  /* 0x000000ffff677224 */ /* 0x000fe400078e0069 */
[----:B------:R-:W-:Y:S02]  /*1b690*/  IMAD.MOV.U32 R101, RZ, RZ, R106 ;  /* 0x000000ffff657224 */ /* 0x000fe400078e006a */
[----:B------:R-:W-:Y:S02]  /*1b6a0*/  IMAD.MOV.U32 R108, RZ, RZ, R100 ;  /* 0x000000ffff6c7224 */ /* 0x000fe400078e0064 */
[----:B------:R-:W-:Y:S01]  /*1b6b0*/  IMAD.MOV.U32 R107, RZ, RZ, R104 ;  /* 0x000000ffff6b7224 */ /* 0x000fe200078e0068 */
[----:B-1----:R-:W-:-:S04]  /*1b6c0*/  SHF.R.S32.HI R2, RZ, 0x1f, R0 ;  /* 0x0000001fff027819 */ /* 0x002fc80000011400 */
[----:B------:R-:W-:Y:S02]  /*1b6d0*/  LEA.HI R2, R2, R0, RZ, 0x2 ;  /* 0x0000000002027211 */ /* 0x000fe400078f10ff */
[----:B------:R-:W-:Y:S02]  /*1b6e0*/  SHF.R.S32.HI R0, RZ, 0x1f, R227 ;  /* 0x0000001fff007819 */ /* 0x000fe400000114e3 */
[----:B------:R-:W-:Y:S02]  /*1b6f0*/  SHF.R.S32.HI R2, RZ, 0x2, R2 ;  /* 0x00000002ff027819 */ /* 0x000fe40000011402 */
[----:B------:R-:W-:Y:S02]  /*1b700*/  SHF.L.U64.HI R228, R227, 0x1, R0 ;  /* 0x00000001e3e47819 */ /* 0x000fe40000010200 */
[----:B------:R-:W-:Y:S02]  /*1b710*/  IADD3 R225, -R2, 0x30, RZ ;  /* 0x0000003002e17810 */ /* 0x000fe40007ffe1ff */
.L_x_568:
[----:B------:R-:W2:Y:S01]  /*1b720*/  LDL R13, [R1+0x44] ;  /* 0x00004400010d7983 */ /* 0x000ea20000100800 */
[----:B------:R-:W-:Y:S04]  /*1b730*/  DEPBAR.LE SB0, 0x0 ;  /* 0x000080000000791a */ /* 0x000fe80000000000 */
[----:B------:R-:W3:Y:S01]  /*1b740*/  LDL R12, [R1+0x40] ;  /* 0x00004000010c7983 */ /* 0x000ee20000100800 */
[C---:B------:R-:W-:Y:S01]  /*1b750*/  ISETP.GE.AND P1, PT, R227.reuse, c[0x0][0x1d4], PT ;  /* 0x00007500e3007a0c */ /* 0x040fe20003f26270 */
[----:B------:R-:W-:Y:S01]  /*1b760*/  IMAD.WIDE.U32 R2, R226, c[0x0][0x208], RZ ;  /* 0x00008200e2027a25 */ /* 0x000fe200078e00ff */
        /* <DEDUP_REMOVED lines=33> */
[C---:B------:R-:W-:Y:S02]  /*1b980*/  LEA R10, P0, R0.reuse, c[0x0][0x1f8], 0x1 ;  /* 0x00007e00000a7a11 */ /* 0x040fe400078008ff */
        /* <DEDUP_REMOVED lines=33> */
.L_x_589:
        /* <DEDUP_REMOVED lines=17> */
.L_x_549:
[----:B------:R-:W-:Y:S05]  /*1bcb0*/  BSYNC B0 ;  /* 0x0000000000007941 */ /* 0x000fea0003800000 */
.L_x_548:
        /* <DEDUP_REMOVED lines=210> */
[----:B----4-:R-:W-:Y:S01]  /*1c9e0*/  @!P1 IADD3 R3, P0, R0, R230, RZ ;  /* 0x000000e600039210 */ /* 0x010fe20007f1e0ff */
        /* <DEDUP_REMOVED lines=16> */
[----:B------:R-:W-:Y:S04]  /*1caf0*/  IMAD R229, R232, c[0x0][0x1ec], R229 ;  /* 0x00007b00e8e57a24 */ /* 0x000fe800078e02e5 */
[----:B------:R-:W-:Y:S01]  /*1cb00*/  IMAD.IADD R229, R231, 0x1, R229 ;  /* 0x00000001e7e57824 */ /* 0x000fe200078e02e5 */
[----:B--2---:R-:W-:Y:S01]  /*1cb10*/  SHF.R.S32.HI R4, RZ, 0x1f, R224 ;  /* 0x0000001fff047819 */ /* 0x004fe200000114e0 */
[----:B------:R-:W-:Y:S04]  /*1cb20*/  IMAD.WIDE.U32 R2, R224, c[0x0][0x1f0], R2 ;  /* 0x00007c00e0027a25 */ /* 0x000fe800078e0002 */
[----:B------:R-:W-:Y:S01]  /*1cb30*/  IMAD R4, R4, c[0x0][0x1f0], RZ ;  /* 0x00007c0004047a24 */ /* 0x000fe200078e02ff */
[----:B------:R-:W-:Y:S02]  /*1cb40*/  IADD3 R0, P0, R230, R2, RZ ;  /* 0x00000002e6007210 */ /* 0x000fe40007f1e0ff */
[----:B------:R-:W-:Y:S01]  /*1cb50*/  IADD3 R230, R227, 0x20, RZ ;  /* 0x00000020e3e67810 */ /* 0x000fe20007ffe0ff */
[----:B------:R-:W-:Y:S03]  /*1cb60*/  IMAD R4, R224, c[0x0][0x1f4], R4 ;  /* 0x00007d00e0047a24 */ /* 0x000fe600078e0204 */
[----:B------:R-:W-:Y:S02]  /*1cb70*/  ISETP.GE.AND P4, PT, R230, c[0x0][0x1d4], PT ;  /* 0x00007500e6007a0c */ /* 0x000fe40003f86270 */
[----:B------:R-:W-:Y:S02]  /*1cb80*/  IADD3.X R3, R229, R3, R4, P0, !PT ;  /* 0x00000003e5037210 */ /* 0x000fe400007fe404 */
[C---:B------:R-:W-:Y:S02]  /*1cb90*/  LEA R4, P0, R0.reuse, c[0x0][0x1c8], 0x1 ;  /* 0x0000720000047a11 */ /* 0x040fe400078008ff */
        /* <DEDUP_REMOVED lines=27> */
.L_x_551:
        /* <DEDUP_REMOVED lines=16> */
[----:B----4-:R-:W-:Y:S04]  /*1ce50*/  IADD3 R7, -R33, R7, R36 ;  /* 0x0000000721077210 */ /* 0x010fe80007ffe124 */
        /* <DEDUP_REMOVED lines=18> */
.L_x_554:
[----:B------:R-:W-:Y:S04]  /*1cf80*/  MOV R9, 0x1 ;  /* 0x0000000100097802 */ /* 0x000fe80000000f00 */
[----:B------:R-:W-:Y:S11]  /*1cf90*/  ISETP.NE.AND P0, PT, R9, c[0x0][0x32c], PT ;  /* 0x0000cb0009007a0c */ /* 0x000ff60003f05270 */
[----:B------:R-:W-:Y:S02]  /*1cfa0*/  @!UPT UIADD3 URZ, URZ, URZ, URZ ;  /* 0x0000003f3f3ff290 */ /* 0x000fe4000fffe03f */
[----:B------:R-:W-:Y:S05]  /*1cfb0*/  @P0 IMAD.HI.U32 R9, R4, c[0x0][0x330], RZ ;  /* 0x0000cc0004090a27 */ /* 0x000fea00078e00ff */
[----:B------:R-:W-:Y:S02]  /*1cfc0*/  @P0 SHF.R.U32.HI R4, RZ, c[0x0][0x334], R9 ;  /* 0x0000cd00ff040a19 */ /* 0x000fe40000011609 */
.L_x_555:
[----:B------:R-:W-:Y:S05]  /*1cfd0*/  BSYNC B0 ;  /* 0x0000000000007941 */ /* 0x000fea0003800000 */
.L_x_553:
[----:B------:R-:W-:Y:S05]  /*1cfe0*/  IMAD R4, R4, c[0x0][0x32c], R8 ;  /* 0x0000cb0004047a24 */ /* 0x000fea00078e0208 */
[----:B------:R-:W-:Y:S02]  /*1cff0*/  IADD3 R9, R4, c[0x0][0x32c], RZ ;  /* 0x0000cb0004097a10 */ /* 0x000fe40007ffe0ff */
[----:B------:R-:W-:Y:S02]  /*1d000*/  IMNMX R0, R0, R4, !PT ;  /* 0x0000000400007217 */ /* 0x000fe40007800200 */
[----:B------:R-:W-:Y:S02]  /*1d010*/  IMNMX R3, R3, R9, PT ;  /* 0x0000000903037217 */ /* 0x000fe40003800200 */
.L_x_552:
        /* <DEDUP_REMOVED lines=72> */
.L_x_558:
[----:B------:R-:W-:Y:S04]  /*1d4a0*/  MOV R14, 0x1 ;  /* 0x00000001000e7802 */ /* 0x000fe80000000f00 */
[----:B------:R-:W-:Y:S11]  /*1d4b0*/  ISETP.NE.AND P0, PT, R14, c[0x0][0x32c], PT ;  /* 0x0000cb000e007a0c */ /* 0x000ff60003f05270 */
[----:B------:R-:W-:Y:S02]  /*1d4c0*/  @!UPT UIADD3 URZ, URZ, URZ, URZ ;  /* 0x0000003f3f3ff290 */ /* 0x000fe4000fffe03f */
[----:B------:R-:W-:Y:S05]  /*1d4d0*/  @P0 IMAD.HI.U32 R14, R3, c[0x0][0x330], RZ ;  /* 0x0000cc00030e0a27 */ /* 0x000fea00078e00ff */
[----:B------:R-:W-:Y:S02]  /*1d4e0*/  @P0 SHF.R.U32.HI R3, RZ, c[0x0][0x334], R14 ;  /* 0x0000cd00ff030a19 */ /* 0x000fe4000001160e */
.L_x_559:
[----:B------:R-:W-:Y:S05]  /*1d4f0*/  BSYNC B0 ;  /* 0x0000000000007941 */ /* 0x000fea0003800000 */
.L_x_557:
[----:B------:R-:W-:Y:S05]  /*1d500*/  IMAD R3, R3, c[0x0][0x32c], R8 ;  /* 0x0000cb0003037a24 */ /* 0x000fea00078e0208 */
[----:B------:R-:W-:Y:S02]  /*1d510*/  IADD3 R14, R3, c[0x0][0x32c], RZ ;  /* 0x0000cb00030e7a10 */ /* 0x000fe40007ffe0ff */
[----:B------:R-:W-:Y:S02]  /*1d520*/  IMNMX R0, R0, R3, !PT ;  /* 0x0000000300007217 */ /* 0x000fe40007800200 */
[----:B------:R-:W-:Y:S02]  /*1d530*/  IMNMX R2, R2, R14, PT ;  /* 0x0000000e02027217 */ /* 0x000fe40003800200 */
.L_x_556:
        /* <DEDUP_REMOVED lines=61> */
.L_x_562:
[----:B------:R-:W-:Y:S04]  /*1d910*/  MOV R14, 0x1 ;  /* 0x00000001000e7802 */ /* 0x000fe80000000f00 */
[----:B------:R-:W-:Y:S11]  /*1d920*/  ISETP.NE.AND P0, PT, R14, c[0x0][0x32c], PT ;  /* 0x0000cb000e007a0c */ /* 0x000ff60003f05270 */
[----:B------:R-:W-:Y:S02]  /*1d930*/  @!UPT UIADD3 URZ, URZ, URZ, URZ ;  /* 0x0000003f3f3ff290 */ /* 0x000fe4000fffe03f */
[----:B------:R-:W-:Y:S05]  /*1d940*/  @P0 IMAD.HI.U32 R14, R3, c[0x0][0x330], RZ ;  /* 0x0000cc00030e0a27 */ /* 0x000fea00078e00ff */
[----:B------:R-:W-:Y:S02]  /*1d950*/  @P0 SHF.R.U32.HI R3, RZ, c[0x0][0x334], R14 ;  /* 0x0000cd00ff030a19 */ /* 0x000fe4000001160e */
.L_x_563:
[----:B------:R-:W-:Y:S05]  /*1d960*/  BSYNC B0 ;  /* 0x0000000000007941 */ /* 0x000fea0003800000 */
.L_x_561:
[----:B------:R-:W-:Y:S05]  /*1d970*/  IMAD R3, R3, c[0x0][0x32c], R8 ;  /* 0x0000cb0003037a24 */ /* 0x000fea00078e0208 */
[----:B------:R-:W-:Y:S02]  /*1d980*/  IADD3 R14, R3, c[0x0][0x32c], RZ ;  /* 0x0000cb00030e7a10 */ /* 0x000fe40007ffe0ff */
[----:B------:R-:W-:Y:S02]  /*1d990*/  IMNMX R0, R0, R3, !PT ;  /* 0x0000000300007217 */ /* 0x000fe40007800200 */
[----:B------:R-:W-:Y:S02]  /*1d9a0*/  IMNMX R2, R2, R14, PT ;  /* 0x0000000e02027217 */ /* 0x000fe40003800200 */
.L_x_560:
        /* <DEDUP_REMOVED lines=61> */
.L_x_566:
[----:B------:R-:W-:Y:S04]  /*1dd80*/  MOV R5, 0x1 ;  /* 0x0000000100057802 */ /* 0x000fe80000000f00 */
[----:B------:R-:W-:Y:S11]  /*1dd90*/  ISETP.NE.AND P0, PT, R5, c[0x0][0x32c], PT ;  /* 0x0000cb0005007a0c */ /* 0x000ff60003f05270 */
[----:B------:R-:W-:Y:S02]  /*1dda0*/  @!UPT UIADD3 URZ, URZ, URZ, URZ ;  /* 0x0000003f3f3ff290 */ /* 0x000fe4000fffe03f */
[----:B------:R-:W-:Y:S05]  /*1ddb0*/  @P0 IMAD.HI.U32 R5, R3, c[0x0][0x330], RZ ;  /* 0x0000cc0003050a27 */ /* 0x000fea00078e00ff */
[----:B------:R-:W-:Y:S02]  /*1ddc0*/  @P0 SHF.R.U32.HI R3, RZ, c[0x0][0x334], R5 ;  /* 0x0000cd00ff030a19 */ /* 0x000fe40000011605 */
.L_x_567:
[----:B------:R-:W-:Y:S05]  /*1ddd0*/  BSYNC B0 ;  /* 0x0000000000007941 */ /* 0x000fea0003800000 */
.L_x_565:
[----:B------:R-:W-:Y:S05]  /*1dde0*/  IMAD R8, R3, c[0x0][0x32c], R8 ;  /* 0x0000cb0003087a24 */ /* 0x000fea00078e0208 */
[----:B------:R-:W-:Y:S02]  /*1ddf0*/  IADD3 R3, R8, c[0x0][0x32c], RZ ;  /* 0x0000cb0008037a10 */ /* 0x000fe40007ffe0ff */
[----:B------:R-:W-:Y:S02]  /*1de00*/  IMNMX R0, R0, R8, !PT ;  /* 0x0000000800007217 */ /* 0x000fe40007800200 */
[----:B------:R-:W-:Y:S02]  /*1de10*/  IMNMX R2, R2, R3, PT ;  /* 0x0000000302027217 */ /* 0x000fe40003800200 */
.L_x_564:
        /* <DEDUP_REMOVED lines=80> */
[----:B------:R-:W3:Y:S02]  /*1e320*/  SHFL.BFLY PT, R2, R0, 0x2, 0x1f ;  /* 0x0c401f0000027f89 */ /* 0x000ee400000e0000 */
[----:B---3--:R-:W-:Y:S06]  /*1e330*/  FMNMX.FTZ R0, R0, R2, !PT ;  /* 0x0000000200007209 */ /* 0x008fec0007810000 */
[----:B------:R-:W3:Y:S02]  /*1e340*/  SHFL.BFLY PT, R105, R0, 0x1, 0x1f ;  /* 0x0c201f0000697f89 */ /* 0x000ee400000e0000 */
[----:B---3--:R-:W-:Y:S02]  /*1e350*/  FMNMX.FTZ R105, R0, R105, !PT ;  /* 0x0000006900697209 */ /* 0x008fe40007810000 */
        /* <DEDUP_REMOVED lines=41> */
[----:B---3--:R-:W-:Y:S01]  /*1e5f0*/  FMNMX.FTZ R102, R2, R0, !PT ;  /* 0x0000000002667209 */ /* 0x008fe20007810000 */
[--C-:B------:R-:W-:Y:S03]  /*1e600*/  FFMA.FTZ R0, R19, c[0x0][0x2d0], -R110.reuse ;  /* 0x0000b40013007a23 */ /* 0x100fe6000001086e */
[C---:B------:R-:W-:Y:S01]  /*1e610*/  FSETP.NEU.FTZ.AND P0, PT, R102.reuse, -INF , PT ;  /* 0xff8000006600780b */ /* 0x040fe20003f1d000 */
[----:B------:R3:W4:Y:S01]  /*1e620*/  MUFU.EX2 R246, R0 ;  /* 0x0000000000f67308 */ /* 0x0007220000000800 */
[C---:B------:R-:W-:Y:S02]  /*1e630*/  FMUL.FTZ R165, R102.reuse, c[0x0][0x2d0] ;  /* 0x0000b40066a57a20 */ /* 0x040fe40000410000 */
[----:B------:R-:W-:Y:S03]  /*1e640*/  FSEL R2, R102, RZ, P0 ;  /* 0x000000ff66027208 */ /* 0x000fe60000000000 */
[----:B------:R-:W-:Y:S02]  /*1e650*/  FSEL R165, R165, RZ, P0 ;  /* 0x000000ffa5a57208 */ /* 0x000fe40000000000 */
[----:B------:R-:W-:Y:S03]  /*1e660*/  ISETP.GT.AND P0, PT, R223, R251, PT ;  /* 0x000000fbdf00720c */ /* 0x000fe60003f04270 */
[----:B-1----:R-:W-:Y:S04]  /*1e670*/  FFMA.FTZ R6, R12, c[0x0][0x2d0], -R165 ;  /* 0x0000b4000c067a23 */ /* 0x002fe800000108a5 */
[----:B------:R-:W-:Y:S01]  /*1e680*/  MUFU.EX2 R236, R6 ;  /* 0x0000000600ec7308 */ /* 0x000fe20000000800 */
[----:B---3--:R-:W-:Y:S01]  /*1e690*/  FFMA.FTZ R0, R25, c[0x0][0x2d0], -R110 ;  /* 0x0000b40019007a23 */ /* 0x008fe2000001086e */
[----:B----4-:R-:W-:Y:S08]  /*1e6a0*/  F2FP.BF16.PACK_AB R160, R247, R246 ;  /* 0x000000f6f7a0723e */ /* 0x010ff000000010ff */
[----:B------:R1:W3:Y:S02]  /*1e6b0*/  MUFU.EX2 R249, R0 ;  /* 0x0000000000f97308 */ /* 0x0002e40000000800 */
[--C-:B-1----:R-:W-:Y:S01]  /*1e6c0*/  FFMA.FTZ R0, R15, c[0x0][0x2d0], -R111.reuse ;  /* 0x0000b4000f007a23 */ /* 0x102fe2000001086f */
[----:B---3--:R-:W-:Y:S07]  /*1e6d0*/  F2FP.BF16.PACK_AB R162, R249, R248 ;  /* 0x000000f8f9a2723e */ /* 0x008fee00000010ff */
[----:B------:R1:W-:Y:S02]  /*1e6e0*/  MUFU.EX2 R242, R0 ;  /* 0x0000000000f27308 */ /* 0x0003e40000000800 */
[--C-:B-1----:R-:W-:Y:S08]  /*1e6f0*/  FFMA.FTZ R0, R20, c[0x0][0x2d0], -R111.reuse ;  /* 0x0000b40014007a23 */ /* 0x102ff0000001086f */
[----:B------:R1:W3:Y:S02]  /*1e700*/  MUFU.EX2 R243, R0 ;  /* 0x0000000000f37308 */ /* 0x0002e40000000800 */
[--C-:B-1----:R-:W-:Y:S01]  /*1e710*/  FFMA.FTZ R0, R21, c[0x0][0x2d0], -R111.reuse ;  /* 0x0000b40015007a23 */ /* 0x102fe2000001086f */
[----:B---3--:R-:W-:Y:S07]  /*1e720*/  F2FP.BF16.PACK_AB R161, R243, R242 ;  /* 0x000000f2f3a1723e */ /* 0x008fee00000010ff */
[----:B------:R1:W-:Y:S02]  /*1e730*/  MUFU.EX2 R244, R0 ;  /* 0x0000000000f47308 */ /* 0x0003e40000000800 */
[----:B-1----:R-:W-:Y:S02]  /*1e740*/  FFMA.FTZ R0, R22, c[0x0][0x2d0], -R111 ;  /* 0x0000b40016007a23 */ /* 0x002fe4000001086f */
[----:B------:R-:W1:Y:S06]  /*1e750*/  LDSM.16.MT88.4 R20, [R209+0x1880] ;  /* 0x00188000d114783b */ /* 0x000e6c0000004200 */
[----:B------:R3:W4:Y:S02]  /*1e760*/  MUFU.EX2 R245, R0 ;  /* 0x0000000000f57308 */ /* 0x0007240000000800 */
[--C-:B---3--:R-:W-:Y:S01]  /*1e770*/  FFMA.FTZ R0, R14, c[0x0][0x2d0], -R164.reuse ;  /* 0x0000b4000e007a23 */ /* 0x108fe200000108a4 */
[----:B----4-:R-:W-:Y:S07]  /*1e780*/  F2FP.BF16.PACK_AB R163, R245, R244 ;  /* 0x000000f4f5a3723e */ /* 0x010fee00000010ff */
[----:B------:R3:W-:Y:S02]  /*1e790*/  MUFU.EX2 R238, R0 ;  /* 0x0000000000ee7308 */ /* 0x0007e40000000800 */
[--C-:B---3--:R-:W-:Y:S08]  /*1e7a0*/  FFMA.FTZ R0, R16, c[0x0][0x2d0], -R164.reuse ;  /* 0x0000b40010007a23 */ /* 0x108ff000000108a4 */
[----:B------:R3:W-:Y:S02]  /*1e7b0*/  MUFU.EX2 R239, R0 ;  /* 0x0000000000ef7308 */ /* 0x0007e40000000800 */
[----:B---3--:R-:W-:Y:S08]  /*1e7c0*/  FFMA.FTZ R0, R18, c[0x0][0x2d0], -R164 ;  /* 0x0000b40012007a23 */ /* 0x008ff000000108a4 */
[----:B------:R3:W-:Y:S02]  /*1e7d0*/  MUFU.EX2 R241, R0 ;  /* 0x0000000000f17308 */ /* 0x0007e40000000800 */
[----:B---3--:R-:W-:Y:S04]  /*1e7e0*/  FADD.FTZ R0, -R3, R101 ;  /* 0x0000006503007221 */ /* 0x008fe80000010100 */
[----:B------:R-:W-:Y:S04]  /*1e7f0*/  FMUL.FTZ R0, R0, c[0x0][0x2d0] ;  /* 0x0000b40000007a20 */ /* 0x000fe80000410000 */
[----:B------:R3:W4:Y:S02]  /*1e800*/  MUFU.EX2 R101, R0 ;  /* 0x0000000000657308 */ /* 0x0007240000000800 */
[----:B---3--:R-:W-:Y:S02]  /*1e810*/  FADD.FTZ R0, -R4, R103 ;  /* 0x0000006704007221 */ /* 0x008fe40000010100 */
[----:B------:R-:W-:Y:S02]  /*1e820*/  FFMA.FTZ R4, R13, c[0x0][0x2d0], -R165 ;  /* 0x0000b4000d047a23 */ /* 0x000fe400000108a5 */
[----:B------:R-:W-:Y:S04]  /*1e830*/  FMUL.FTZ R0, R0, c[0x0][0x2d0] ;  /* 0x0000b40000007a20 */ /* 0x000fe80000410000 */
[----:B------:R3:W-:Y:S01]  /*1e840*/  MUFU.EX2 R235, R4 ;  /* 0x0000000400eb7308 */ /* 0x0007e20000000800 */
[C---:B----4-:R-:W-:Y:S02]  /*1e850*/  FMUL.FTZ R16, R101.reuse, R124 ;  /* 0x0000007c65107220 */ /* 0x050fe40000410000 */
[C---:B------:R-:W-:Y:S02]  /*1e860*/  FMUL.FTZ R17, R101.reuse, R125 ;  /* 0x0000007d65117220 */ /* 0x040fe40000410000 */
[C---:B------:R-:W-:Y:S02]  /*1e870*/  FMUL.FTZ R32, R101.reuse, R140 ;  /* 0x0000008c65207220 */ /* 0x040fe40000410000 */
[C---:B------:R-:W-:Y:S02]  /*1e880*/  FMUL.FTZ R33, R101.reuse, R141 ;  /* 0x0000008d65217220 */ /* 0x040fe40000410000 */
[C---:B------:R-:W-:Y:S01]  /*1e890*/  FMUL.FTZ R52, R101.reuse, R52 ;  /* 0x0000003465347220 */ /* 0x040fe20000410000 */
[----:B------:R4:W5:Y:S01]  /*1e8a0*/  MUFU.EX2 R100, R0 ;  /* 0x0000000000647308 */ /* 0x0009620000000800 */
[C---:B------:R-:W-:Y:S02]  /*1e8b0*/  FMUL.FTZ R53, R101.reuse, R53 ;  /* 0x0000003565357220 */ /* 0x040fe40000410000 */
[C---:B------:R-:W-:Y:S02]  /*1e8c0*/  FMUL.FTZ R64, R101.reuse, R64 ;  /* 0x0000004065407220 */ /* 0x040fe40000410000 */
[C---:B------:R-:W-:Y:S02]  /*1e8d0*/  FMUL.FTZ R65, R101.reuse, R65 ;  /* 0x0000004165417220 */ /* 0x040fe40000410000 */
[C---:B------:R-:W-:Y:S02]  /*1e8e0*/  FMUL.FTZ R68, R101.reuse, R68 ;  /* 0x0000004465447220 */ /* 0x040fe40000410000 */
[C---:B------:R-:W-:Y:S02]  /*1e8f0*/  FMUL.FTZ R69, R101.reuse, R69 ;  /* 0x0000004565457220 */ /* 0x040fe40000410000 */
[C---:B------:R-:W-:Y:S02]  /*1e900*/  FMUL.FTZ R80, R101.reuse, R80 ;  /* 0x0000005065507220 */ /* 0x040fe40000410000 */
[C---:B------:R-:W-:Y:S02]  /*1e910*/  FMUL.FTZ R81, R101.reuse, R81 ;  /* 0x0000005165517220 */ /* 0x040fe40000410000 */
[----:B---3--:R-:W-:Y:S01]  /*1e920*/  FMUL.FTZ R4, R101, R112 ;  /* 0x0000007065047220 */ /* 0x008fe20000410000 */
[----:B------:R-:W-:Y:S01]  /*1e930*/  F2FP.BF16.PACK_AB R112, R239, R238 ;  /* 0x000000eeef70723e */ /* 0x000fe200000010ff */
[C---:B------:R-:W-:Y:S02]  /*1e940*/  FMUL.FTZ R96, R101.reuse, R96 ;  /* 0x0000006065607220 */ /* 0x040fe40000410000 */
[C---:B------:R-:W-:Y:S02]  /*1e950*/  FMUL.FTZ R97, R101.reuse, R97 ;  /* 0x0000006165617220 */ /* 0x040fe40000410000 */
[C---:B------:R-:W-:Y:S02]  /*1e960*/  FMUL.FTZ R84, R101.reuse, R84 ;  /* 0x0000005465547220 */ /* 0x040fe40000410000 */
[----:B------:R-:W-:Y:S02]  /*1e970*/  FMUL.FTZ R85, R101, R85 ;  /* 0x0000005565557220 */ /* 0x000fe40000410000 */
[----:B----4-:R-:W-:Y:S02]  /*1e980*/  FADD.FTZ R0, -R5, R107 ;  /* 0x0000006b05007221 */ /* 0x010fe40000010100 */
[--C-:B------:R-:W-:Y:S02]  /*1e990*/  FFMA.FTZ R5, R8, c[0x0][0x2d0], -R165.reuse ;  /* 0x0000b40008057a23 */ /* 0x100fe400000108a5 */
[----:B------:R-:W-:Y:S02]  /*1e9a0*/  FMUL.FTZ R0, R0, c[0x0][0x2d0] ;  /* 0x0000b40000007a20 */ /* 0x000fe40000410000 */
[----:B------:R3:W4:Y:S01]  /*1e9b0*/  MUFU.EX2 R179, R5 ;  /* 0x0000000500b37308 */ /* 0x0007220000000800 */
[C---:B-----5:R-:W-:Y:S01]  /*1e9c0*/  FMUL.FTZ R6, R100.reuse, R114 ;  /* 0x0000007264067220 */ /* 0x060fe20000410000 */
[----:B------:R-:W-:Y:S01]  /*1e9d0*/  F2FP.BF16.PACK_AB R114, R241, R240 ;  /* 0x000000f0f172723e */ /* 0x000fe200000010ff */
[C---:B------:R-:W-:Y:S02]  /*1e9e0*/  FMUL.FTZ R7, R100.reuse, R115 ;  /* 0x0000007364077220 */ /* 0x040fe40000410000 */
[C---:B------:R-:W-:Y:S02]  /*1e9f0*/  FMUL.FTZ R18, R100.reuse, R126 ;  /* 0x0000007e64127220 */ /* 0x040fe40000410000 */
[C---:B------:R-:W-:Y:S02]  /*1ea00*/  FMUL.FTZ R19, R100.reuse, R127 ;  /* 0x0000007f64137220 */ /* 0x040fe40000410000 */
[----:B------:R-:W-:Y:S01]  /*1ea10*/  LDSM.16.MT88.4 R124, [R210+0x1c80] ;  /* 0x001c8000d27c783b */ /* 0x000fe20000004200 */
[----:B------:R5:W2:Y:S01]  /*1ea20*/  MUFU.EX2 R3, R0 ;  /* 0x0000000000037308 */ /* 0x000aa20000000800 */
[C---:B------:R-:W-:Y:S02]  /*1ea30*/  FMUL.FTZ R34, R100.reuse, R142 ;  /* 0x0000008e64227220 */ /* 0x040fe40000410000 */
[C---:B------:R-:W-:Y:S02]  /*1ea40*/  FMUL.FTZ R35, R100.reuse, R143 ;  /* 0x0000008f64237220 */ /* 0x040fe40000410000 */
[C---:B------:R-:W-:Y:S02]  /*1ea50*/  FMUL.FTZ R50, R100.reuse, R158 ;  /* 0x0000009e64327220 */ /* 0x040fe40000410000 */
[----:B------:R-:W-:Y:S01]  /*1ea60*/  LDSM.16.MT88.4 R140, [R210+0x2080] ;  /* 0x00208000d28c783b */ /* 0x000fe20000004200 */
[C---:B------:R-:W-:Y:S02]  /*1ea70*/  FMUL.FTZ R51, R100.reuse, R159 ;  /* 0x0000009f64337220 */ /* 0x040fe40000410000 */
[C---:B------:R-:W-:Y:S02]  /*1ea80*/  FMUL.FTZ R54, R100.reuse, R54 ;  /* 0x0000003664367220 */ /* 0x040fe40000410000 */
[C---:B------:R-:W-:Y:S02]  /*1ea90*/  FMUL.FTZ R55, R100.reuse, R55 ;  /* 0x0000003764377220 */ /* 0x040fe40000410000 */
[----:B---3--:R-:W-:Y:S01]  /*1eaa0*/  FMUL.FTZ R5, R101, R113 ;  /* 0x0000007165057220 */ /* 0x008fe20000410000 */
[----:B----4-:R-:W-:Y:S01]  /*1eab0*/  F2FP.BF16.PACK_AB R113, R235, R179 ;  /* 0x000000b3eb71723e */ /* 0x010fe200000010ff */
[C---:B------:R-:W-:Y:S02]  /*1eac0*/  FMUL.FTZ R66, R100.reuse, R66 ;  /* 0x0000004264427220 */ /* 0x040fe40000410000 */
[C---:B------:R-:W-:Y:S02]  /*1ead0*/  FMUL.FTZ R67, R100.reuse, R67 ;  /* 0x0000004364437220 */ /* 0x040fe40000410000 */
[C---:B------:R-:W-:Y:S01]  /*1eae0*/  FMUL.FTZ R70, R100.reuse, R70 ;  /* 0x0000004664467220 */ /* 0x040fe20000410000 */
[-C--:B-1----:R-:W-:Y:S01]  /*1eaf0*/  HMMA.16816.F32.BF16 R4, R160, R20.reuse, R4 ;  /* 0x00000014a004723c */ /* 0x082fe20000041804 */
[----:B------:R-:W-:Y:S02]  /*1eb00*/  FMUL.FTZ R71, R100, R71 ;  /* 0x0000004764477220 */ /* 0x000fe40000410000 */
[----:B-----5:R-:W-:Y:S02]  /*1eb10*/  FFMA.FTZ R0, R11, c[0x0][0x2d0], -R165 ;  /* 0x0000b4000b007a23 */ /* 0x020fe400000108a5 */
[C---:B--2---:R-:W-:Y:S02]  /*1eb20*/  FMUL.FTZ R8, R3.reuse, R116 ;  /* 0x0000007403087220 */ /* 0x044fe40000410000 */
        /* <DEDUP_REMOVED lines=168> */
[----:B------:R-:W2:Y:S01]  /*1f5b0*/  LDL.LU R196, [R1+0xc] ;  /* 0x00000c0001c47983 */ /* 0x000ea20000300800 */
        /* <DEDUP_REMOVED lines=11> */
[----:B------:R-:W-:Y:S01]  /*1f670*/  FFMA.FTZ R111, R192, c[0x0][0x2d0], -R111 ;  /* 0x0000b400c06f7a23 */ /* 0x000fe2000001086f */
[----:B----4-:R-:W-:Y:S03]  /*1f680*/  F2FP.BF16.PACK_AB R110, R188, R189 ;  /* 0x000000bdbc6e723e */ /* 0x010fe600000010ff */
[C---:B------:R-:W-:Y:S03]  /*1f690*/  HMMA.16816.F32.BF16 R80, R112.reuse, R126, R80 ;  /* 0x0000007e7050723c */ /* 0x040fe60000041850 */
[----:B------:R-:W4:Y:S05]  /*1f6a0*/  MUFU.EX2 R184, R111 ;  /* 0x0000006f00b87308 */ /* 0x000f2a0000000800 */
[-C--:B------:R-:W-:Y:S08]  /*1f6b0*/  HMMA.16816.F32.BF16 R84, R112, R128.reuse, R84 ;  /* 0x000000807054723c */ /* 0x080ff00000041854 */
[C---:B------:R-:W-:Y:S01]  /*1f6c0*/  HMMA.16816.F32.BF16 R88, R120.reuse, R128, R88 ;  /* 0x000000807858723c */ /* 0x040fe20000041858 */
[--C-:B-1----:R-:W-:Y:S04]  /*1f6d0*/  FFMA.FTZ R2, R186, c[0x0][0x2d0], -R164.reuse ;  /* 0x0000b400ba027a23 */ /* 0x102fe800000108a4 */
        /* <DEDUP_REMOVED lines=34> */
[----:B--2---:R-:W-:Y:S07]  /*1f900*/  FFMA.FTZ R3, R3, R196, R238 ;  /* 0x000000c403037223 */ /* 0x004fee00000100ee */
[C---:B------:R-:W-:Y:S01]  /*1f910*/  HMMA.16816.F32.BF16 R148, R160.reuse, R156, R40 ;  /* 0x0000009ca094723c */ /* 0x040fe20000041828 */
[----:B------:R-:W-:Y:S03]  /*1f920*/  FADD.FTZ R3, R239, R3 ;  /* 0x00000003ef037221 */ /* 0x000fe60000010000 */
[----:B-----5:R-:W-:Y:S02]  /*1f930*/  FFMA.FTZ R100, R100, R195, R242 ;  /* 0x000000c364647223 */ /* 0x020fe400000100f2 */
[----:B------:R-:W-:Y:S02]  /*1f940*/  FADD.FTZ R8, R240, R3 ;  /* 0x00000003f0087221 */ /* 0x000fe40000010000 */
[-C--:B------:R-:W-:Y:S01]  /*1f950*/  HMMA.16816.F32.BF16 R152, R160, R158.reuse, R44 ;  /* 0x0000009ea098723c */ /* 0x080fe2000004182c */
[----:B------:R-:W-:Y:S03]  /*1f960*/  FFMA.FTZ R3, R0, R252, R179 ;  /* 0x000000fc00037223 */ /* 0x000fe600000100b3 */
[----:B------:R-:W-:Y:S02]  /*1f970*/  FADD.FTZ R0, R241, R8 ;  /* 0x00000008f1007221 */ /* 0x000fe40000010000 */
[----:B------:R-:W-:Y:S02]  /*1f980*/  FADD.FTZ R100, R243, R100 ;  /* 0x00000064f3647221 */ /* 0x000fe40000010000 */
[C---:B------:R-:W-:Y:S01]  /*1f990*/  HMMA.16816.F32.BF16 R156, R108.reuse, R158, R48 ;  /* 0x0000009e6c9c723c */ /* 0x040fe20000041830 */
[----:B------:R-:W-:Y:S03]  /*1f9a0*/  FADD.FTZ R8, R205, R0 ;  /* 0x00000000cd087221 */ /* 0x000fe60000010000 */
[----:B------:R-:W-:Y:S02]  /*1f9b0*/  FADD.FTZ R100, R244, R100 ;  /* 0x00000064f4647221 */ /* 0x000fe40000010000 */
[----:B------:R-:W-:Y:S02]  /*1f9c0*/  FADD.FTZ R3, R235, R3 ;  /* 0x00000003eb037221 */ /* 0x000fe40000010000 */
[-C--:B-1----:R-:W-:Y:S01]  /*1f9d0*/  HMMA.16816.F32.BF16 R52, R108, R164.reuse, R52 ;  /* 0x000000a46c34723c */ /* 0x082fe20000041834 */
[----:B---3--:R-:W-:Y:S03]  /*1f9e0*/  FFMA.FTZ R101, R101, R191, R246 ;  /* 0x000000bf65657223 */ /* 0x008fe600000100f6 */
[----:B------:R-:W-:Y:S02]  /*1f9f0*/  FADD.FTZ R3, R236, R3 ;  /* 0x00000003ec037221 */ /* 0x000fe40000010000 */
[----:B------:R-:W-:Y:S01]  /*1fa00*/  FADD.FTZ R2, R247, R101 ;  /* 0x00000065f7027221 */ /* 0x000fe20000010000 */
[----:B------:R-:W-:Y:S01]  /*1fa10*/  MOV R101, R106 ;  /* 0x0000006a00657202 */ /* 0x000fe20000000f00 */
[C---:B------:R-:W-:Y:S01]  /*1fa20*/  HMMA.16816.F32.BF16 R56, R160.reuse, R164, R56 ;  /* 0x000000a4a038723c */ /* 0x040fe20000041838 */
[----:B------:R-:W-:Y:S03]  /*1fa30*/  FADD.FTZ R3, R237, R3 ;  /* 0x00000003ed037221 */ /* 0x000fe60000010000 */
[----:B------:R-:W-:Y:S02]  /*1fa40*/  FADD.FTZ R2, R248, R2 ;  /* 0x00000002f8027221 */ /* 0x000fe40000010000 */
[----:B------:R-:W-:Y:S02]  /*1fa50*/  FADD.FTZ R3, R201, R3 ;  /* 0x00000003c9037221 */ /* 0x000fe40000010000 */
[-C--:B------:R-:W-:Y:S01]  /*1fa60*/  HMMA.16816.F32.BF16 R60, R160, R166.reuse, R60 ;  /* 0x000000a6a03c723c */ /* 0x080fe2000004183c */
[----:B------:R-:W-:Y:S03]  /*1fa70*/  FADD.FTZ R9, R249, R2 ;  /* 0x00000002f9097221 */ /* 0x000fe60000010000 */
[----:B------:R-:W-:Y:S02]  /*1fa80*/  FADD.FTZ R3, R176, R3 ;  /* 0x00000003b0037221 */ /* 0x000fe40000010000 */
[----:B------:R-:W-:Y:S01]  /*1fa90*/  FADD.FTZ R2, R245, R100 ;  /* 0x00000064f5027221 */ /* 0x000fe20000010000 */
[-C--:B------:R-:W-:Y:S01]  /*1faa0*/  MOV R100, R102.reuse ;  /* 0x0000006600647202 */ /* 0x080fe20000000f00 */
[C---:B------:R-:W-:Y:S01]  /*1fab0*/  HMMA.16816.F32.BF16 R64, R108.reuse, R166, R64 ;  /* 0x000000a66c40723c */ /* 0x040fe20000041840 */
[----:B------:R-:W-:Y:S03]  /*1fac0*/  FADD.FTZ R3, R174, R3 ;  /* 0x00000003ae037221 */ /* 0x000fe60000010000 */
[----:B------:R-:W-:Y:S02]  /*1fad0*/  FADD.FTZ R10, R232, R2 ;  /* 0x00000002e80a7221 */ /* 0x000fe40000010000 */
[----:B------:R-:W-:Y:S02]  /*1fae0*/  FADD.FTZ R3, R175, R3 ;  /* 0x00000003af037221 */ /* 0x000fe40000010000 */
[-C--:B------:R-:W-:Y:S01]  /*1faf0*/  HMMA.16816.F32.BF16 R68, R108, R168.reuse, R68 ;  /* 0x000000a86c44723c */ /* 0x080fe20000041844 */
[----:B------:R-:W-:Y:S03]  /*1fb00*/  FADD.FTZ R0, R231, R10 ;  /* 0x0000000ae7007221 */ /* 0x000fe60000010000 */
[----:B------:R-:W-:Y:S04]  /*1fb10*/  FADD.FTZ R9, R234, R9 ;  /* 0x00000009ea097221 */ /* 0x000fe80000010000 */
        /* <DEDUP_REMOVED lines=41> */
.L_x_547:
[----:B------:R-:W2:Y:S04]  /*1fdb0*/  LDL.LU R0, [R1+0x8] ;  /* 0x0000080001007983 */ /* 0x000ea80000300800 */
[----:B------:R-:W3:Y:S04]  /*1fdc0*/  LDL.LU R3, [R1+0x4] ;  /* 0x0000040001037983 */ /* 0x000ee80000300800 */
        /* <DEDUP_REMOVED lines=151> */
.L_x_439:
[----:B-1----:R-:W-:Y:S05]  /*20740*/  @P4 BRA `(.L_x_569) ;  /* 0x0000176000004947 */ /* 0x002fea0003800000 */
[----:B------:R-:W3:Y:S01]  /*20750*/  LDL R63, [R1+0x48] ;  /* 0x00004800013f7983 */ /* 0x000ee20000100800 */
        /* <DEDUP_REMOVED lines=80> */
[----:B--2---:R-:W-:-:S02]  /*20c60*/  F2FP.BF16.PACK_AB R8, R87, R86 ;  /* 0x000000565708723e */ /* 0x004fc400000010ff */
        /* <DEDUP_REMOVED lines=54> */
[----:B---3--:R-:W-:-:S03]  /*20fd0*/  IMAD.WIDE R6, R63, R2, c[0x0][0x500] ;  /* 0x000140003f067625 */ /* 0x008fc600078e0202 */
[----:B------:R-:W-:Y:S06]  /*20fe0*/  BAR.SYNC.DEFER_BLOCKING 0x1, 0x80 ;  /* 0x0042000000007b1d */ /* 0x000fec0000010000 */
[----:B------:R-:W3:Y:S01]  /*20ff0*/  @P1 LDG.E R0, [R6.64] ;  /* 0x0000000c06001981 */ /* 0x000ee2000c1e1900 */
[----:B------:R-:W-:Y:S02]  /*21000*/  IMAD.MOV.U32 R24, RZ, RZ, c[0x0][0x388] ;  /* 0x0000e200ff187624 */ /* 0x000fe400078e00ff */
[----:B--2---:R-:W-:-:S05]  /*21010*/  @P0 IMAD.WIDE R2, R63, R2, c[0x0][0x508] ;  /* 0x000142003f020625 */ /* 0x004fca00078e0202 */
[----:B------:R2:W5:Y:S02]  /*21020*/  @P0 LDG.E R24, [R2.64] ;  /* 0x0000000c02180981 */ /* 0x000564000c1e1900 */
[----:B--2---:R-:W-:Y:S02]  /*21030*/  CS2R R2, SRZ ;  /* 0x0000000000027805 */ /* 0x004fe4000001ff00 */
[--C-:B---3--:R-:W-:Y:S01]  /*21040*/  @P1 SHF.R.S32.HI R3, RZ, 0x1f, R0.reuse ;  /* 0x0000001fff031819 */ /* 0x108fe20000011400 */
[----:B------:R-:W-:Y:S01]  /*21050*/  @P1 IMAD.MOV.U32 R2, RZ, RZ, R0 ;  /* 0x000000ffff021224 */ /* 0x000fe200078e0000 */
[----:B------:R-:W-:Y:S05]  /*21060*/  @P0 BRA `(.L_x_570) ;  /* 0x0000004000000947 */ /* 0x000fea0003800000 */
[----:B-1----:R-:W-:Y:S05]  /*21070*/  @!P1 BRA `(.L_x_570) ;  /* 0x0000003000009947 */ /* 0x002fea0003800000 */
[----:B------:R-:W2:Y:S04]  /*21080*/  LDG.E R4, [R6.64] ;  /* 0x0000000c06047981 */ /* 0x000ea8000c1e1900 */
[----:B------:R-:W2:Y:S02]  /*21090*/  LDG.E R0, [R6.64+0x4] ;  /* 0x0000040c06007981 */ /* 0x000ea4000c1e1900 */
[----:B--2--5:R-:W-:-:S02]  /*210a0*/  IADD3 R24, -R4, R0, RZ ;  /* 0x0000000004187210 */ /* 0x024fc40007ffe1ff */
.L_x_570:
        /* <DEDUP_REMOVED lines=151> */
.L_x_572:
[----:B---3--:R-:W-:Y:S05]  /*21a20*/  BSYNC B0 ;  /* 0x0000000000007941 */ /* 0x008fea0003800000 */
.L_x_571:
        /* <DEDUP_REMOVED lines=23> */
.L_x_574:
[----:B------:R-:W-:Y:S05]  /*21ba0*/  BSYNC B0 ;  /* 0x0000000000007941 */ /* 0x000fea0003800000 */
.L_x_573:
        /* <DEDUP_REMOVED lines=23> */
.L_x_576:
[----:B------:R-:W-:Y:S05]  /*21d20*/  BSYNC B0 ;  /* 0x0000000000007941 */ /* 0x000fea0003800000 */
.L_x_575:
        /* <DEDUP_REMOVED lines=24> */
.L_x_569:
[----:B--2---:R-:W2:Y:S01]  /*21eb0*/  LDL R8, [R1+0x48] ;  /* 0x0000480001087983 */ /* 0x004ea20000100800 */
        /* <DEDUP_REMOVED lines=18> */
.L_x_577:
        /* <DEDUP_REMOVED lines=43> */
.L_x_579:
[----:B---3--:R-:W-:Y:S05]  /*22290*/  BSYNC B0 ;  /* 0x0000000000007941 */ /* 0x008fea0003800000 */
.L_x_578:
        /* <DEDUP_REMOVED lines=64> */
.L_x_581:
[----:B------:R-:W-:Y:S05]  /*226a0*/  BSYNC B0 ;  /* 0x0000000000007941 */ /* 0x000fea0003800000 */
.L_x_580:
        /* <DEDUP_REMOVED lines=21> */
.L_x_583:
[----:B------:R-:W-:Y:S05]  /*22800*/  BSYNC B0 ;  /* 0x0000000000007941 */ /* 0x000fea0003800000 */
.L_x_582:
        /* <DEDUP_REMOVED lines=21> */
.L_x_585:
[----:B------:R-:W-:Y:S05]  /*22960*/  BSYNC B0 ;  /* 0x0000000000007941 */ /* 0x000fea0003800000 */
.L_x_584:
        /* <DEDUP_REMOVED lines=22> */
.L_x_492:
[----:B------:R-:W-:Y:S01]  /*22ad0*/  IMAD.MOV.U32 R3, RZ, RZ, R28 ;  /* 0x000000ffff037224 */ /* 0x000fe200078e001c */
[----:B------:R-:W-:Y:S02]  /*22ae0*/  MOV R7, 0x1 ;  /* 0x0000000100077802 */ /* 0x000fe40000000f00 */
[----:B-1----:R-:W-:Y:S02]  /*22af0*/  MOV R2, 0x22b10 ;  /* 0x00022b1000027802 */ /* 0x002fe40000000f00 */
[----:B------:R-:W-:Y:S05]  /*22b00*/  CALL.REL.NOINC `($__internal_2_$__cuda_sm70_shflsync_idx_p) ;  /* 0x0000025000007944 */ /* 0x000fea0003c00000 */
[----:B------:R-:W-:Y:S01]  /*22b10*/  IMAD.MOV.U32 R6, RZ, RZ, R7 ;  /* 0x000000ffff067224 */ /* 0x000fe200078e0007 */
[----:B------:R-:W-:Y:S01]  /*22b20*/  MOV R3, R29 ;  /* 0x0000001d00037202 */ /* 0x000fe20000000f00 */
[----:B------:R-:W-:Y:S01]  /*22b30*/  IMAD.MOV.U32 R7, RZ, RZ, 0x1 ;  /* 0x00000001ff077424 */ /* 0x000fe200078e00ff */
[----:B------:R-:W-:Y:S02]  /*22b40*/  MOV R2, 0x22b60 ;  /* 0x00022b6000027802 */ /* 0x000fe40000000f00 */
[----:B------:R-:W-:Y:S05]  /*22b50*/  CALL.REL.NOINC `($__internal_2_$__cuda_sm70_shflsync_idx_p) ;  /* 0x0000020000007944 */ /* 0x000fea0003c00000 */
[----:B------:R-:W-:Y:S01]  /*22b60*/  MOV R2, R7 ;  /* 0x0000000700027202 */ /* 0x000fe20000000f00 */
[----:B------:R-:W-:Y:S05]  /*22b70*/  BRA `(.L_x_586) ;  /* 0xfffecd4000007947 */ /* 0x000fea000383ffff */
.L_x_519:
[----:B-1----:R-:W-:Y:S02]  /*22b80*/  MOV R7, 0x1 ;  /* 0x0000000100077802 */ /* 0x002fe40000000f00 */
[----:B------:R-:W-:Y:S02]  /*22b90*/  MOV R2, 0x22bb0 ;  /* 0x00022bb000027802 */ /* 0x000fe40000000f00 */
[----:B------:R-:W-:Y:S05]  /*22ba0*/  CALL.REL.NOINC `($__internal_2_$__cuda_sm70_shflsync_idx_p) ;  /* 0x000001b000007944 */ /* 0x000fea0003c00000 */
[----:B------:R-:W-:Y:S01]  /*22bb0*/  MOV R3, R10 ;  /* 0x0000000a00037202 */ /* 0x000fe20000000f00 */
[----:B------:R-:W-:Y:S01]  /*22bc0*/  IMAD.MOV.U32 R4, RZ, RZ, R7 ;  /* 0x000000ffff047224 */ /* 0x000fe200078e0007 */
[----:B------:R-:W-:Y:S01]  /*22bd0*/  MOV R2, 0x22c00 ;  /* 0x00022c0000027802 */ /* 0x000fe20000000f00 */
[----:B------:R-:W-:Y:S02]  /*22be0*/  IMAD.MOV.U32 R7, RZ, RZ, 0x1 ;  /* 0x00000001ff077424 */ /* 0x000fe400078e00ff */
[----:B------:R-:W-:Y:S05]  /*22bf0*/  CALL.REL.NOINC `($__internal_2_$__cuda_sm70_shflsync_idx_p) ;  /* 0x0000016000007944 */ /* 0x000fea0003c00000 */
[----:B------:R-:W-:Y:S01]  /*22c00*/  MOV R0, R7 ;  /* 0x0000000700007202 */ /* 0x000fe20000000f00 */
[----:B------:R-:W-:-:S05]  /*22c10*/  BRA `(.L_x_587) ;  /* 0xffff119000007947 */ /* 0x000fca000383ffff */
.L_x_544:
        /* <DEDUP_REMOVED lines=10> */
.L_x_550:
        /* <DEDUP_REMOVED lines=10> */
        .weak           $__internal_2_$__cuda_sm70_shflsync_idx_p
        .type           $__internal_2_$__cuda_sm70_shflsync_idx_p,@function
        .size           $__internal_2_$__cuda_sm70_shflsync_idx_p,(.L_x_862 - $__internal_2_$__cuda_sm70_shflsync_idx_p)
$__internal_2_$__cuda_sm70_shflsync_idx_p:
[----:B------:R-:W-:Y:S02]  /*22d60*/  MOV R25, 0xffffffff ;  /* 0xffffffff00197802 */ /* 0x000fe40000000f00 */
[----:B------:R-:W-:-:S02]  /*22d70*/  MOV R24, 0x1c1f ;  /* 0x00001c1f00187802 */ /* 0x000fc40000000f00 */
[----:B------:R-:W-:Y:S04]  /*22d80*/  WARPSYNC R25 ;  /* 0x0000001900007348 */ /* 0x000fe80003800000 */
[----:B------:R1:W2:Y:S02]  /*22d90*/  SHFL.IDX PT, R7, R3, R7, R24 ;  /* 0x0000000703077389 */ /* 0x0002a400000e0018 */
[----:B-1----:R-:W-:-:S04]  /*22da0*/  MOV R3, 0x0 ;  /* 0x0000000000037802 */ /* 0x002fc80000000f00 */
[----:B--2---:R-:W-:Y:S05]  /*22db0*/  RET.REL.NODEC R2 `(_ZN7cutlass13device_kernelIN5flash19enable_sm80_to_sm89INS1_16FlashAttnFwdSm80INS1_25CollectiveMainloopFwdSm80ILi4ELi1ELb0EN4cute5tupleIJNS5_1CILi128EEENS7_ILi48EEENS7_ILi96EEEEEELi96ENS_10bfloat16_tEfNS_4arch4Sm80ELb0ELb1ELb1ELb1ELb1ELb1ELb1ELb0EEENS1_21CollectiveEpilogueFwdINS6_IJS8_SA_S9_EEENS6_IJNS7_ILi1EEESI_SI_EEESC_SE_Li128ELb1ELb1ELb0ELb0EEENS1_19SingleTileSchedulerILb1ELb0ELb1ELi128EEEEEEEEEvNT_6ParamsE) ;  /* 0xfffdd24002007950 */ /* 0x004fea0003c3ffff */
.L_x_590:
        /* <DEDUP_REMOVED lines=12> */
.L_x_862:


//--------------------- .text._ZN7cutlass13device_kernelIN5flash19enable_sm80_to_sm89INS1_16FlashAttnFwdSm80INS1_25CollectiveMainloopFwdSm80ILi4ELi1ELb0EN4cute5tupleIJNS5_1CILi128EEENS7_ILi64EEENS7_ILi96EEEEEELi96ENS_10bfloat16_tEfNS_4arch4Sm80ELb1ELb0ELb1ELb0ELb1ELb0ELb1ELb0EEENS1_21CollectiveEpilogueFwdINS6_IJS8_SA_S9_EEENS6_IJNS7_ILi1EEESI_SI_EEESC_SE_Li128ELb0ELb1ELb0ELb0EEENS1_30DynamicPersistentTileSchedulerILi128ELi128ELb0ELb1ELb0EEEEEEEEEvNT_6ParamsE --------------------------
	.section	.text._ZN7cutlass13device_kernelIN5flash19enable_sm80_to_sm89INS1_16FlashAttnFwdSm80INS1_25CollectiveMainloopFwdSm80ILi4ELi1ELb0EN4cute5tupleIJNS5_1CILi128EEENS7_ILi64EEENS7_ILi96EEEEEELi96ENS_10bfloat16_tEfNS_4arch4Sm80ELb1ELb0ELb1ELb0ELb1ELb0ELb1ELb0EEENS1_21CollectiveEpilogueFwdINS6_IJS8_SA_S9_EEENS6_IJNS7_ILi1EEESI_SI_EEESC_SE_Li128ELb0ELb1ELb0ELb0EEENS1_30DynamicPersistentTileSchedulerILi128ELi128ELb0ELb1ELb0EEEEEEEEEvNT_6ParamsE,"ax",@progbits
	.sectioninfo	@"SHI_REGISTERS=255"
	.align	128
.text._ZN7cutlass13device_kernelIN5flash19enable_sm80_to_sm89INS1_16FlashAttnFwdSm80INS1_25CollectiveMainloopFwdSm80ILi4ELi1ELb0EN4cute5tupleIJNS5_1CILi128EEENS7_ILi64EEENS7_ILi96EEEEEELi96ENS_10bfloat16_tEfNS_4arch4Sm80ELb1ELb0ELb1ELb0ELb1ELb0ELb1ELb0EEENS1_21CollectiveEpilogueFwdINS6_IJS8_SA_S9_EEENS6_IJNS7_ILi1EEESI_SI_EEESC_SE_Li128ELb0ELb1ELb0ELb0EEENS1_30DynamicPersistentTileSchedulerILi128ELi128ELb0ELb1ELb0EEEEEEEEEvNT_6ParamsE:
        .type           _ZN7cutlass13device_kernelIN5flash19enable_sm80_to_sm89INS1_16FlashAttnFwdSm80INS1_25CollectiveMainloopFwdSm80ILi4ELi1ELb0EN4cute5tupleIJNS5_1CILi128EEENS7_ILi64EEENS7_ILi96EEEEEELi96ENS_10bfloat16_tEfNS_4arch4Sm80ELb1ELb0ELb1ELb0ELb1ELb0ELb1ELb0EEENS1_21CollectiveEpilogueFwdINS6_IJS8_SA_S9_EEENS6_IJNS7_ILi1EEESI_SI_EEESC_SE_Li128ELb0ELb1ELb0ELb0EEENS1_30DynamicPersistentTileSchedulerILi128ELi128ELb0ELb1ELb0EEEEEEEEEvNT_6ParamsE,@function
        .size           _ZN7cutlass13device_kernelIN5flash19enable_sm80_to_sm89INS1_16FlashAttnFwdSm80INS1_25CollectiveMainloopFwdSm80ILi4ELi1ELb0EN4cute5tupleIJNS5_1CILi128EEENS7_ILi64EEENS7_ILi96EEEEEELi96ENS_10bfloat16_tEfNS_4arch4Sm80ELb1ELb0ELb1ELb0ELb1ELb0ELb1ELb0EEENS1_21CollectiveEpilogueFwdINS6_IJS8_SA_S9_EEENS6_IJNS7_ILi1EEESI_SI_EEESC_SE_Li128ELb0ELb1ELb0ELb0EEENS1_30DynamicPersistentTileSchedulerILi128ELi128ELb0ELb1ELb0EEEEEEEEEvNT_6ParamsE,(.L_x_864 - _ZN7cutlass13device_kernelIN5flash19enable_sm80_to_sm89INS1_16FlashAttnFwdSm80INS1_25CollectiveMainloopFwdSm80ILi4ELi1ELb0EN4cute5tupleIJNS5_1CILi128EEENS7_ILi64EEENS7_ILi96EEEEEELi96ENS_10bfloat16_tEfNS_4arch4Sm80ELb1ELb0ELb1ELb0ELb1ELb0ELb1ELb0EEENS1_21CollectiveEpilogueFwdINS6_IJS8_SA_S9_EEENS6_IJNS7_ILi1EEESI_SI_EEESC_SE_Li128ELb0ELb1ELb0ELb0EEENS1_30DynamicPersistentTileSchedulerILi128ELi128ELb0ELb1ELb0EEEEEEEEEvNT_6ParamsE)
        .other          _ZN7cutlass13device_kernelIN5flash19enable_sm80_to_sm89INS1_16FlashAttnFwdSm80INS1_25CollectiveMainloopFwdSm80ILi4ELi1ELb0EN4cute5tupleIJNS5_1CILi128EEENS7_ILi64EEENS7_ILi96EEEEEELi96ENS_10bfloat16_tEfNS_4arch4Sm80ELb1ELb0ELb1ELb0ELb1ELb0ELb1ELb0EEENS1_21CollectiveEpilogueFwdINS6_IJS8_SA_S9_EEENS6_IJNS7_ILi1EEESI_SI_EEESC_SE_Li128ELb0ELb1ELb0ELb0EEENS1_30DynamicPersistentTileSchedulerILi128ELi128ELb0ELb1ELb0EEEEEEEEEvNT_6ParamsE,@"STO_CUDA_ENTRY STV_DEFAULT"
_ZN7cutlass13device_kernelIN5flash19enable_sm80_to_sm89INS1_16FlashAttnFwdSm80INS1_25CollectiveMainloopFwdSm80ILi4ELi1ELb0EN4cute5tupleIJNS5_1CILi128EEENS7_ILi64EEENS7_ILi96EEEEEELi96ENS_10bfloat16_tEfNS_4arch4Sm80ELb1ELb0ELb1ELb0ELb1ELb0ELb1ELb0EEENS1_21CollectiveEpilogueFwdINS6_IJS8_SA_S9_EEENS6_IJNS7_ILi1EEESI_SI_EEESC_SE_Li128ELb0ELb1ELb0ELb0EEENS1_30DynamicPersistentTileSchedulerILi128ELi128ELb0ELb1ELb0EEEEEEEEEvNT_6ParamsE:
[----:B------:R-:W-:-:S03]  /*0000*/  MOV R1, c[0x0][0x28] ;  /* 0x00000a0000017a02 */ /* 0x000fc60000000f00 */
[----:B------:R-:W1:Y:S01]  /*0010*/  S2R R24, SR_TID.X ;  /* 0x0000000000187919 */ /* 0x000e620000002100 */
[----:B------:R-:W-:-:S03]  /*0020*/  IADD3 R1, R1, -0x90, RZ ;  /* 0xffffff7001017810 */ /* 0x000fc60007ffe0ff */
[----:B------:R-:W2:Y:S01]  /*0030*/  S2R R18, SR_CTAID.X ;  /* 0x0000000000127919 */ /* 0x000ea20000002500 */
[----:B-1----:R-:W-:-:S05]  /*0040*/  SHF.R.U32.HI R2, RZ, 0x5, R24 ;  /* 0x00000005ff027819 */ /* 0x002fca0000011618 */
[----:B------:R-:W1:Y:S02]  /*0050*/  SHFL.IDX PT, R0, R2, RZ, 0x1f ;  /* 0x00001fff02007589 */ /* 0x000e6400000e0000 */
[----:B-1----:R-:W-:Y:S02]  /*0060*/  ISETP.GE.AND P0, PT, R0, 0x1, PT ;  /* 0x000000010000780c */ /* 0x002fe40003f06270 */
[----:B------:R1:W-:Y:S11]  /*0070*/  STL [R1+0x84], R0 ;  /* 0x0000840001007387 */ /* 0x0003f60000100800 */
[----:B------:R-:W-:Y:S06]  /*0080*/  @P0 BAR.ARV 0x4, 0x80 ;  /* 0x0102000000000b1d */ /* 0x000fec0000002000 */
[----:B--2---:R-:W-:-:S13]  /*0090*/  ISETP.GE.AND P0, PT, R18, c[0x0][0x538], PT ;  /* 0x00014e0012007a0c */ /* 0x004fda0003f06270 */
[----:B------:R-:W-:Y:S05]  /*00a0*/  @P0 EXIT ;  /* 0x000000000000094d */ /* 0x000fea0003800000 */
[----:B-1----:R-:W-:Y:S01]  /*00b0*/  SHF.R.S32.HI R17, RZ, 0x1f, R24 ;  /* 0x0000001fff117819 */ /* 0x002fe20000011418 */
[----:B------:R-:W-:Y:S01]  /*00c0*/  IMAD.MOV.U32 R202, RZ, RZ, 0x20 ;  /* 0x00000020ffca7424 */ /* 0x000fe200078e00ff */
[----:B------:R-:W-:Y:S02]  /*00d0*/  ULDC.64 UR6, c[0x0][0x118] ;  /* 0x0000460000067ab9 */ /* 0x000fe40000000a00 */
[CC--:B------:R-:W-:Y:S02]  /*00e0*/  LEA.HI R16, R17.reuse, R24.reuse, RZ, 0x3 ;  /* 0x0000001811107211 */ /* 0x0c0fe400078f18ff */
[----:B------:R-:W-:Y:S02]  /*00f0*/  LEA.HI R8, R17, R24, RZ, 0x2 ;  /* 0x0000001811087211 */ /* 0x000fe400078f10ff */
[----:B------:R-:W-:Y:S02]  /*0100*/  SHF.R.S32.HI R0, RZ, 0x3, R16 ;  /* 0x00000003ff007819 */ /* 0x000fe40000011410 */
[----:B------:R-:W-:-:S02]  /*0110*/  LOP3.LUT R2, R8, 0xfffffffc, RZ, 0xc0, !PT ;  /* 0xfffffffc08027812 */ /* 0x000fc400078ec0ff */
[----:B------:R-:W-:Y:S01]  /*0120*/  LEA.HI R4, R17, R24, RZ, 0x4 ;  /* 0x0000001811047211 */ /* 0x000fe200078f20ff */
[----:B------:R-:W-:Y:S01]  /*0130*/  IMAD.SHL.U32 R0, R0, 0x40, RZ ;  /* 0x0000004000007824 */ /* 0x000fe200078e00ff */
[----:B------:R-:W-:Y:S01]  /*0140*/  SHF.R.S32.HI R23, RZ, 0x2, R8 ;  /* 0x00000002ff177819 */ /* 0x000fe20000011408 */
[----:B------:R-:W-:Y:S01]  /*0150*/  IMAD.IADD R10, R24, 0x1, -R2 ;  /* 0x00000001180a7824 */ /* 0x000fe200078e0a02 */
[----:B------:R-:W-:Y:S02]  /*0160*/  SHF.R.S32.HI R5, RZ, 0x4, R4 ;  /* 0x00000004ff057819 */ /* 0x000fe40000011404 */
[----:B------:R-:W-:Y:S01]  /*0170*/  LOP3.LUT R0, R0, 0xc0, RZ, 0xc0, !PT ;  /* 0x000000c000007812 */ /* 0x000fe200078ec0ff */
[----:B------:R-:W-:Y:S01]  /*0180*/  IMAD.SHL.U32 R217, R10, 0x8, RZ ;  /* 0x000000080ad97824 */ /* 0x000fe200078e00ff */
[----:B------:R-:W-:Y:S02]  /*0190*/  LEA.HI R3, R4, R5, RZ, 0x1 ;  /* 0x0000000504037211 */ /* 0x000fe400078f08ff */
[----:B------:R-:W-:-:S02]  /*01a0*/  SHF.R.U32.HI R2, RZ, 0x3, R0 ;  /* 0x00000003ff027819 */ /* 0x000fc40000011600 */
[----:B------:R-:W-:Y:S02]  /*01b0*/  LOP3.LUT R0, R0, 0x18, R217, 0xf8, !PT ;  /* 0x0000001800007812 */ /* 0x000fe400078ef8d9 */
[----:B------:R-:W-:Y:S02]  /*01c0*/  LOP3.LUT R3, R3, 0xfffffffe, RZ, 0xc0, !PT ;  /* 0xfffffffe03037812 */ /* 0x000fe400078ec0ff */
[----:B------:R-:W-:Y:S02]  /*01d0*/  LOP3.LUT R7, R0, R2, RZ, 0x3c, !PT ;  /* 0x0000000200077212 */ /* 0x000fe400078e3cff */
[----:B------:R-:W-:Y:S01]  /*01e0*/  LOP3.LUT R0, R4, 0xfffffff0, RZ, 0xc0, !PT ;  /* 0xfffffff004007812 */ /* 0x000fe200078ec0ff */
[----:B------:R-:W-:Y:S01]  /*01f0*/  IMAD.IADD R12, R5, 0x1, -R3 ;  /* 0x00000001050c7824 */ /* 0x000fe200078e0a03 */
[----:B------:R-:W-:Y:S02]  /*0200*/  LOP3.LUT R3, R16, 0xfffffff8, RZ, 0xc0, !PT ;  /* 0xfffffff810037812 */ /* 0x000fe400078ec0ff */
[----:B------:R-:W-:Y:S01]  /*0210*/  LEA.HI R2, R8, R23, RZ, 0x1 ;  /* 0x0000001708027211 */ /* 0x000fe200078f08ff */
[C---:B------:R-:W-:Y:S01]  /*0220*/  IMAD.IADD R0, R24.reuse, 0x1, -R0 ;  /* 0x0000000118007824 */ /* 0x040fe200078e0a00 */
[----:B------:R-:W-:Y:S01]  /*0230*/  LEA.HI R11, R17, R24, RZ, 0x5 ;  /* 0x00000018110b7211 */ /* 0x000fe200078f28ff */
[----:B------:R-:W-:Y:S01]  /*0240*/  IMAD.IADD R3, R24, 0x1, -R3 ;  /* 0x0000000118037824 */ /* 0x000fe200078e0a03 */
[----:B------:R-:W-:-:S02]  /*0250*/  LOP3.LUT R2, R2, 0x7fffffe, RZ, 0xc0, !PT ;  /* 0x07fffffe02027812 */ /* 0x000fc400078ec0ff */
[-C--:B------:R-:W-:Y:S02]  /*0260*/  LEA.HI R6, R0, R0.reuse, RZ, 0x1 ;  /* 0x0000000000067211 */ /* 0x080fe400078f08ff */
[----:B------:R-:W-:Y:S01]  /*0270*/  SHF.R.S32.HI R5, RZ, 0x1f, R0 ;  /* 0x0000001fff057819 */ /* 0x000fe20000011400 */
[----:B------:R-:W-:Y:S01]  /*0280*/  IMAD.IADD R2, R23, 0x1, -R2 ;  /* 0x0000000117027824 */ /* 0x000fe200078e0a02 */
[----:B------:R-:W-:Y:S02]  /*0290*/  LEA.HI R9, R3, R3, RZ, 0x1 ;  /* 0x0000000303097211 */ /* 0x000fe400078f08ff */
[----:B------:R-:W-:Y:S02]  /*02a0*/  SHF.R.S32.HI R203, RZ, 0x5, R11 ;  /* 0x00000005ffcb7819 */ /* 0x000fe4000001140b */
[----:B------:R-:W-:Y:S02]  /*02b0*/  LOP3.LUT R4, R6, 0x7fffffe, RZ, 0xc0, !PT ;  /* 0x07fffffe06047812 */ /* 0x000fe400078ec0ff */
[----:B------:R-:W-:Y:S01]  /*02c0*/  LEA.HI R14, R5, R0, RZ, 0x3 ;  /* 0x00000000050e7211 */ /* 0x000fe200078f18ff */
[----:B------:R-:W-:Y:S01]  /*02d0*/  IMAD R2, R203, 0x8, R2 ;  /* 0x00000008cb027824 */ /* 0x000fe200078e0202 */
[----:B------:R-:W-:Y:S01]  /*02e0*/  LOP3.LUT R5, R9, 0x3fffffe, RZ, 0xc0, !PT ;  /* 0x03fffffe09057812 */ /* 0x000fe200078ec0ff */
[----:B------:R-:W-:Y:S01]  /*02f0*/  IMAD.IADD R13, R0, 0x1, -R4 ;  /* 0x00000001000d7824 */ /* 0x000fe200078e0a04 */
[----:B------:R-:W-:-:S02]  /*0300*/  LEA.HI R0, R10, R10, RZ, 0x1 ;  /* 0x0000000a0a007211 */ /* 0x000fc400078f08ff */
[----:B------:R-:W-:Y:S01]  /*0310*/  SHF.R.S32.HI R4, RZ, 0x1f, R11 ;  /* 0x0000001fff047819 */ /* 0x000fe2000001140b */
[----:B------:R-:W-:Y:S01]  /*0320*/  IMAD.IADD R200, R3, 0x1, -R5 ;  /* 0x0000000103c87824 */ /* 0x000fe200078e0a05 */
[----:B------:R-:W-:Y:S01]  /*0330*/  SHF.R.S32.HI R5, RZ, 0x1f, R8 ;  /* 0x0000001fff057819 */ /* 0x000fe20000011408 */
[----:B------:R-:W-:Y:S01]  /*0340*/  IMAD.U32 R3, R2, 0x20, R7 ;  /* 0x0000002002037824 */ /* 0x000fe200078e0007 */
[C---:B------:R-:W-:Y:S01]  /*0350*/  LOP3.LUT R2, R0.reuse, 0x1ffffffe, RZ, 0xc0, !PT ;  /* 0x1ffffffe00027812 */ /* 0x040fe200078ec0ff */
[----:B------:R-:W-:Y:S01]  /*0360*/  IMAD.SHL.U32 R0, R0, 0x20, RZ ;  /* 0x0000002000007824 */ /* 0x000fe200078e00ff */
[----:B------:R-:W-:Y:S01]  /*0370*/  LOP3.LUT R7, R11, 0xffffffe0, RZ, 0xc0, !PT ;  /* 0xffffffe00b077812 */ /* 0x000fe200078ec0ff */
[----:B------:R-:W-:Y:S01]  /*0380*/  IMAD R200, R12, 0x8, R200 ;  /* 0x000000080cc87824 */ /* 0x000fe200078e02c8 */
[----:B------:R1:W-:Y:S01]  /*0390*/  STL [R1+0x80], R3 ;  /* 0x0000800301007387 */ /* 0x0003e20000100800 */
[----:B------:R-:W-:Y:S02]  /*03a0*/  LEA.HI R4, R4, R203, RZ, 0x2 ;  /* 0x000000cb04047211 */ /* 0x000fe400078f10ff */
[----:B------:R-:W-:Y:S01]  /*03b0*/  LOP3.LUT R0, R0, 0xffffffc0, RZ, 0xc0, !PT ;  /* 0xffffffc000007812 */ /* 0x000fe200078ec0ff */
[----:B------:R-:W-:Y:S01]  /*03c0*/  IMAD.IADD R22, R24, 0x1, -R7 ;  /* 0x0000000118167824 */ /* 0x000fe200078e0a07 */
[----:B------:R-:W-:-:S02]  /*03d0*/  SHF.R.S32.HI R8, RZ, 0x1, R6 ;  /* 0x00000001ff087819 */ /* 0x000fc40000011406 */
[----:B------:R-:W-:Y:S01]  /*03e0*/  SHF.R.S32.HI R7, RZ, 0x1f, R6 ;  /* 0x0000001fff077819 */ /* 0x000fe20000011406 */
[----:B-1----:R-:W-:Y:S01]  /*03f0*/  IMAD.IADD R3, R10, 0x1, -R2 ;  /* 0x000000010a037824 */ /* 0x002fe200078e0a02 */
[----:B------:R-:W-:-:S03]  /*0400*/  LEA.HI R2, R5, R23, RZ, 0x3 ;  /* 0x0000001705027211 */ /* 0x000fc600078f18ff */
[----:B------:R-:W-:Y:S01]  /*0410*/  IMAD R15, R3, 0x8, R0 ;  /* 0x00000008030f7824 */ /* 0x000fe200078e0200 */
[----:B------:R-:W-:Y:S02]  /*0420*/  LOP3.LUT R0, R2, 0xfffffff8, RZ, 0xc0, !PT ;  /* 0xfffffff802007812 */ /* 0x000fe400078ec0ff */
[----:B------:R-:W-:Y:S02]  /*0430*/  SHF.R.S32.HI R2, RZ, 0x1f, R22 ;  /* 0x0000001fff027819 */ /* 0x000fe40000011416 */
[----:B------:R-:W-:Y:S01]  /*0440*/  LOP3.LUT R3, R4, 0xffffffc, RZ, 0xc0, !PT ;  /* 0x0ffffffc04037812 */ /* 0x000fe200078ec0ff */
[----:B------:R-:W-:Y:S01]  /*0450*/  IMAD.IADD R4, R23, 0x1, -R0 ;  /* 0x0000000117047824 */ /* 0x000fe200078e0a00 */
[----:B------:R-:W-:Y:S02]  /*0460*/  LEA.HI R11, R2, R22, RZ, 0x2 ;  /* 0x00000016020b7211 */ /* 0x000fe400078f10ff */
[----:B------:R-:W-:Y:S01]  /*0470*/  SHF.R.S32.HI R0, RZ, 0x1, R9 ;  /* 0x00000001ff007819 */ /* 0x000fe20000011409 */
[C---:B------:R-:W-:Y:S01]  /*0480*/  IMAD.IADD R3, R203.reuse, 0x1, -R3 ;  /* 0x00000001cb037824 */ /* 0x040fe200078e0a03 */
[----:B------:R-:W-:Y:S01]  /*0490*/  SHF.R.S32.HI R2, RZ, 0x2, R11 ;  /* 0x00000002ff027819 */ /* 0x000fe2000001140b */
[----:B------:R-:W-:Y:S01]  /*04a0*/  IMAD.SHL.U32 R203, R203, 0x200, RZ ;  /* 0x00000200cbcb7824 */ /* 0x000fe200078e00ff */
[----:B------:R-:W-:-:S02]  /*04b0*/  LEA.HI R6, R4, R4, RZ, 0x1 ;  /* 0x0000000404067211 */ /* 0x000fc400078f08ff */
[C---:B------:R-:W-:Y:S01]  /*04c0*/  LOP3.LUT P2, RZ, R0.reuse, 0x2, RZ, 0xc0, !PT ;  /* 0x0000000200ff7812 */ /* 0x040fe2000784c0ff */
[----:B------:R-:W-:Y:S01]  /*04d0*/  IMAD.SHL.U32 R0, R0, 0x40, RZ ;  /* 0x0000004000007824 */ /* 0x000fe200078e00ff */
[----:B------:R-:W-:Y:S01]  /*04e0*/  LOP3.LUT R5, R6, 0x3fffffe, RZ, 0xc0, !PT ;  /* 0x03fffffe06057812 */ /* 0x000fe200078ec0ff */
[----:B------:R-:W-:Y:S01]  /*04f0*/  IMAD R21, R3, 0x10, R2 ;  /* 0x0000001003157824 */ /* 0x000fe200078e0202 */
[----:B------:R-:W-:Y:S01]  /*0500*/  LEA.HI R2, R7, R8, RZ, 0x2 ;  /* 0x0000000807027211 */ /* 0x000fe200078f10ff */
[----:B------:R-:W-:Y:S01]  /*0510*/  IMAD R7, R10, 0x2, R203 ;  /* 0x000000020a077824 */ /* 0x000fe200078e02cb */
[----:B------:R-:W-:Y:S01]  /*0520*/  LOP3.LUT R0, R0, 0xc0, RZ, 0xc0, !PT ;  /* 0x000000c000007812 */ /* 0x000fe200078ec0ff */
[----:B------:R-:W-:Y:S01]  /*0530*/  IMAD.IADD R5, R4, 0x1, -R5 ;  /* 0x0000000104057824 */ /* 0x000fe200078e0a05 */
[----:B------:R-:W-:Y:S01]  /*0540*/  LOP3.LUT R2, R2, 0xfffffffc, RZ, 0xc0, !PT ;  /* 0xfffffffc02027812 */ /* 0x000fe200078ec0ff */
[----:B------:R-:W-:Y:S01]  /*0550*/  STL [R1+0x88], R21 ;  /* 0x0000881501007387 */ /* 0x000fe20000100800 */
[----:B------:R-:W-:-:S02]  /*0560*/  LOP3.LUT R4, R0, 0x8, R16, 0xf8, !PT ;  /* 0x0000000800047812 */ /* 0x000fc400078ef810 */
[----:B------:R-:W-:Y:S01]  /*0570*/  SHF.R.U32.HI R3, RZ, 0x3, R0 ;  /* 0x00000003ff037819 */ /* 0x000fe20000011600 */
[----:B------:R-:W-:Y:S01]  /*0580*/  IMAD.IADD R2, R8, 0x1, -R2 ;  /* 0x0000000108027824 */ /* 0x000fe200078e0a02 */
[----:B------:R-:W-:Y:S01]  /*0590*/  SHF.R.S32.HI R0, RZ, 0x1, R6 ;  /* 0x00000001ff007819 */ /* 0x000fe20000011406 */
[----:B------:R-:W-:Y:S01]  /*05a0*/  IMAD R6, R5, 0x20, R7 ;  /* 0x0000002005067824 */ /* 0x000fe200078e0207 */
[----:B------:R-:W-:Y:S01]  /*05b0*/  LOP3.LUT R8, R4, R3, RZ, 0x3c, !PT ;  /* 0x0000000304087212 */ /* 0x000fe200078e3cff */
[----:B------:R-:W-:Y:S01]  /*05c0*/  IMAD.SHL.U32 R5, R14, 0x20, RZ ;  /* 0x000000200e057824 */ /* 0x000fe200078e00ff */
[C---:B------:R-:W-:Y:S01]  /*05d0*/  LOP3.LUT R4, R0.reuse, 0x1, RZ, 0xc0, !PT ;  /* 0x0000000100047812 */ /* 0x040fe200078ec0ff */
[----:B------:R-:W-:Y:S01]  /*05e0*/  IMAD.SHL.U32 R3, R0, 0x40, RZ ;  /* 0x0000004000037824 */ /* 0x000fe200078e00ff */
[C---:B------:R-:W-:Y:S01]  /*05f0*/  LOP3.LUT P3, RZ, R2.reuse, 0x2, RZ, 0xc0, !PT ;  /* 0x0000000202ff7812 */ /* 0x040fe2000786c0ff */
[----:B------:R-:W-:Y:S01]  /*0600*/  IMAD.SHL.U32 R2, R2, 0x40, RZ ;  /* 0x0000004002027824 */ /* 0x000fe200078e00ff */
[----:B------:R-:W-:Y:S01]  /*0610*/  ISETP.NE.U32.AND P1, PT, R4, 0x1, PT ;  /* 0x000000010400780c */ /* 0x000fe20003f25070 */
[----:B------:R-:W-:Y:S01]  /*0620*/  IMAD.SHL.U32 R7, R12, 0x8, RZ ;  /* 0x000000080c077824 */ /* 0x000fe200078e00ff */
[----:B------:R-:W-:Y:S01]  /*0630*/  LOP3.LUT R3, R3, 0xc0, RZ, 0xc0, !PT ;  /* 0x000000c003037812 */ /* 0x000fe200078ec0ff */
[----:B------:R-:W-:Y:S01]  /*0640*/  IMAD.U32 R200, R200, 0x20, R8 ;  /* 0x00000020c8c87824 */ /* 0x000fe200078e0008 */
[----:B------:R-:W-:-:S02]  /*0650*/  LOP3.LUT P0, RZ, R0, 0x2, RZ, 0xc0, !PT ;  /* 0x0000000200ff7812 */ /* 0x000fc4000780c0ff */
[----:B------:R-:W-:Y:S02]  /*0660*/  LEA.HI R3, R3, R3, RZ, 0x1d ;  /* 0x0000000303037211 */ /* 0x000fe400078fe8ff */
[----:B------:R-:W-:Y:S02]  /*0670*/  LOP3.LUT R0, R5, 0xffffff00, RZ, 0xc0, !PT ;  /* 0xffffff0005007812 */ /* 0x000fe400078ec0ff */
[----:B------:R-:W-:Y:S01]  /*0680*/  LOP3.LUT R2, R2, 0xc0, RZ, 0xc0, !PT ;  /* 0x000000c002027812 */ /* 0x000fe200078ec0ff */
[----:B------:R-:W-:Y:S01]  /*0690*/  IMAD.IADD R3, R3, 0x1, R6 ;  /* 0x0000000103037824 */ /* 0x000fe200078e0206 */
[----:B------:R-:W-:Y:S01]  /*06a0*/  LEA R200, R200, 0x3100, 0x1 ;  /* 0x00003100c8c87811 */ /* 0x000fe200078e08ff */
[----:B------:R-:W-:Y:S01]  /*06b0*/  IMAD.IADD R203, R0, 0x1, R203 ;  /* 0x0000000100cb7824 */ /* 0x000fe200078e02cb */
[----:B------:R-:W-:Y:S01]  /*06c0*/  LOP3.LUT R4, R2, 0x8, R7, 0xf8, !PT ;  /* 0x0000000802047812 */ /* 0x000fe200078ef807 */
[----:B------:R-:W-:Y:S01]  /*06d0*/  IMAD.SHL.U32 R20, R3, 0x2, RZ ;  /* 0x0000000203147824 */ /* 0x000fe200078e00ff */
[----:B------:R-:W-:Y:S01]  /*06e0*/  SHF.R.U32.HI R201, RZ, 0x3, R2 ;  /* 0x00000003ffc97819 */ /* 0x000fe20000011602 */
[----:B------:R-:W-:Y:S01]  /*06f0*/  IMAD R2, R13, 0x20, R0 ;  /* 0x000000200d027824 */ /* 0x000fe200078e0200 */
[----:B------:R-:W-:Y:S01]  /*0700*/  IADD3 R3, R217, 0x20, RZ ;  /* 0x00000020d9037810 */ /* 0x000fe20007ffe0ff */
[----:B------:R-:W-:Y:S01]  /*0710*/  IMAD R203, R13, 0x20, R203 ;  /* 0x000000200dcb7824 */ /* 0x000fe200078e02cb */
[C---:B------:R-:W-:Y:S01]  /*0720*/  IADD3 R0, R20.reuse, 0x80, RZ ;  /* 0x0000008014007810 */ /* 0x040fe20007ffe0ff */
[----:B------:R-:W-:Y:S01]  /*0730*/  STL [R1+0x6c], R20 ;  /* 0x00006c1401007387 */ /* 0x000fe20000100800 */
[----:B------:R-:W-:-:S02]  /*0740*/  IADD3 R19, R20, 0x70, RZ ;  /* 0x0000007014137810 */ /* 0x000fc40007ffe0ff */
[----:B------:R-:W-:Y:S01]  /*0750*/  LOP3.LUT R201, R4, R201, RZ, 0x3c, !PT ;  /* 0x000000c904c97212 */ /* 0x000fe200078e3cff */
[----:B------:R-:W-:Y:S01]  /*0760*/  STL [R1+0x7c], R18 ;  /* 0x00007c1201007387 */ /* 0x000fe20000100800 */
[----:B------:R-:W-:Y:S01]  /*0770*/  @P1 IADD3 R19, R0, 0x10, RZ ;  /* 0x0000001000131810 */ /* 0x000fe20007ffe0ff */
[----:B------:R-:W-:Y:S01]  /*0780*/  IMAD R0, R10, 0x20, R23 ;  /* 0x000000200a007824 */ /* 0x000fe200078e0217 */
[----:B------:R-:W-:Y:S01]  /*0790*/  SHF.R.S32.HI R3, RZ, 0x1f, R3 ;  /* 0x0000001fff037819 */ /* 0x000fe20000011403 */
[C---:B------:R-:W-:Y:S01]  /*07a0*/  IMAD.IADD R203, R201.reuse, 0x1, R203 ;  /* 0x00000001c9cb7824 */ /* 0x040fe200078e02cb */
[----:B------:R-:W-:Y:S01]  /*07b0*/  IADD3 R205, R200, 0x20, RZ ;  /* 0x00000020c8cd7810 */ /* 0x000fe20007ffe0ff */
[----:B------:R-:W-:Y:S01]  /*07c0*/  STL [R1+0x70], R19 ;  /* 0x0000701301007387 */ /* 0x000fe20000100800 */
[----:B------:R-:W-:Y:S01]  /*07d0*/  IMAD.IADD R201, R201, 0x1, R2 ;  /* 0x00000001c9c97824 */ /* 0x000fe200078e0202 */
[----:B------:R-:W-:Y:S01]  /*07e0*/  LEA.HI R2, R17, R24, RZ, 0x7 ;  /* 0x0000001811027211 */ /* 0x000fe200078f38ff */
[----:B------:R-:W-:Y:S01]  /*07f0*/  IMAD.IADD R3, R21, 0x1, R15 ;  /* 0x0000000115037824 */ /* 0x000fe200078e020f */
[----:B------:R1:W-:Y:S01]  /*0800*/  STL [R1+0x18], R0 ;  /* 0x0000180001007387 */ /* 0x0003e20000100800 */
[----:B------:R-:W-:-:S02]  /*0810*/  LEA R203, R203, 0x6100, 0x1 ;  /* 0x00006100cbcb7811 */ /* 0x000fc400078e08ff */
[----:B------:R-:W-:Y:S01]  /*0820*/  SHF.R.S32.HI R2, RZ, 0x7, R2 ;  /* 0x00000007ff027819 */ /* 0x000fe20000011402 */
[----:B------:R-:W-:Y:S01]  /*0830*/  STL [R1+0x68], R3 ;  /* 0x0000680301007387 */ /* 0x000fe20000100800 */
[----:B------:R-:W-:Y:S02]  /*0840*/  IADD3 R2, R217, 0x40, RZ ;  /* 0x00000040d9027810 */ /* 0x000fe40007ffe0ff */
[----:B------:R-:W-:Y:S02]  /*0850*/  LEA R201, R201, 0x100, 0x1 ;  /* 0x00000100c9c97811 */ /* 0x000fe400078e08ff */
[----:B------:R-:W-:Y:S02]  /*0860*/  SHF.R.S32.HI R2, RZ, 0x1f, R2 ;  /* 0x0000001fff027819 */ /* 0x000fe40000011402 */
[C---:B------:R-:W-:Y:S02]  /*0870*/  SEL R2, R202.reuse, 0xffffffe0, !P0 ;  /* 0xffffffe0ca027807 */ /* 0x040fe40004000000 */
[----:B------:R-:W-:-:S02]  /*0880*/  SEL R202, R202, 0xffffffe0, !P3 ;  /* 0xffffffe0caca7807 */ /* 0x000fc40005800000 */
[----:B------:R-:W-:Y:S02]  /*0890*/  @P2 IADD3 R205, R200, -0x20, RZ ;  /* 0xffffffe0c8cd2810 */ /* 0x000fe40007ffe0ff */
[----:B------:R-:W-:Y:S01]  /*08a0*/  SHF.R.S32.HI R4, RZ, 0x1f, R217 ;  /* 0x0000001fff047819 */ /* 0x000fe200000114d9 */
[----:B------:R-:W-:Y:S01]  /*08b0*/  IMAD.IADD R204, R203, 0x1, R202 ;  /* 0x00000001cbcc7824 */ /* 0x000fe200078e02ca */
[C---:B------:R-:W-:Y:S01]  /*08c0*/  IADD3 R216, R205.reuse, 0x400, RZ ;  /* 0x00000400cdd87810 */ /* 0x040fe20007ffe0ff */
[----:B------:R-:W-:Y:S01]  /*08d0*/  IMAD.IADD R202, R202, 0x1, R201 ;  /* 0x00000001caca7824 */ /* 0x000fe200078e02c9 */
[C---:B------:R-:W-:Y:S02]  /*08e0*/  IADD3 R215, R205.reuse, 0x800, RZ ;  /* 0x00000800cdd77810 */ /* 0x040fe40007ffe0ff */
[----:B------:R-:W-:Y:S02]  /*08f0*/  IADD3 R214, R205, 0xc00, RZ ;  /* 0x00000c00cdd67810 */ /* 0x000fe40007ffe0ff */
[----:B-1----:R-:W-:-:S02]  /*0900*/  LOP3.LUT R0, R11, 0x7ffffffc, RZ, 0xc0, !PT ;  /* 0x7ffffffc0b007812 */ /* 0x002fc400078ec0ff */
[C---:B------:R-:W-:Y:S02]  /*0910*/  IADD3 R213, R205.reuse, 0x1000, RZ ;  /* 0x00001000cdd57810 */ /* 0x040fe40007ffe0ff */
[C---:B------:R-:W-:Y:S01]  /*0920*/  IADD3 R212, R205.reuse, 0x1400, RZ ;  /* 0x00001400cdd47810 */ /* 0x040fe20007ffe0ff */
[----:B------:R-:W-:Y:S01]  /*0930*/  IMAD.IADD R0, R22, 0x1, -R0 ;  /* 0x0000000116007824 */ /* 0x000fe200078e0a00 */
[C---:B------:R-:W-:Y:S02]  /*0940*/  IADD3 R211, R205.reuse, 0x1800, RZ ;  /* 0x00001800cdd37810 */ /* 0x040fe40007ffe0ff */
[C---:B------:R-:W-:Y:S01]  /*0950*/  IADD3 R210, R205.reuse, 0x1c00, RZ ;  /* 0x00001c00cdd27810 */ /* 0x040fe20007ffe0ff */
[----:B------:R-:W-:Y:S01]  /*0960*/  IMAD.SHL.U32 R0, R0, 0x2, RZ ;  /* 0x0000000200007824 */ /* 0x000fe200078e00ff */
[C---:B------:R-:W-:Y:S02]  /*0970*/  IADD3 R209, R205.reuse, 0x2000, RZ ;  /* 0x00002000cdd17810 */ /* 0x040fe40007ffe0ff */
[----:B------:R-:W-:-:S02]  /*0980*/  IADD3 R208, R205, 0x2400, RZ ;  /* 0x00002400cdd07810 */ /* 0x000fc40007ffe0ff */
[----:B------:R1:W-:Y:S01]  /*0990*/  STL [R1+0x64], R0 ;  /* 0x0000640001007387 */ /* 0x0003e20000100800 */
[C---:B------:R-:W-:Y:S02]  /*09a0*/  IADD3 R207, R205.reuse, 0x2800, RZ ;  /* 0x00002800cdcf7810 */ /* 0x040fe40007ffe0ff */
[----:B------:R-:W-:Y:S01]  /*09b0*/  IADD3 R206, R205, 0x2c00, RZ ;  /* 0x00002c00cdce7810 */ /* 0x000fe20007ffe0ff */
[----:B-1----:R-:W-:-:S05]  /*09c0*/  IMAD.IADD R0, R20, 0x1, R2 ;  /* 0x0000000114007824 */ /* 0x002fca00078e0202 */
[----:B------:R1:W-:Y:S02]  /*09d0*/  STL [R1+0x78], R0 ;  /* 0x0000780001007387 */ /* 0x0003e40000100800 */
[----:B-1----:R-:W-:-:S05]  /*09e0*/  IMAD.IADD R0, R2, 0x1, R19 ;  /* 0x0000000102007824 */ /* 0x002fca00078e0213 */
[----:B------:R1:W-:Y:S02]  /*09f0*/  STL [R1+0x74], R0 ;  /* 0x0000740001007387 */ /* 0x0003e40000100800 */
.L_x_664:
[----:B------:R-:W2:Y:S01]  /*0a00*/  LDL R4, [R1+0x7c] ;  /* 0x00007c0001047983 */ /* 0x000ea20000100800 */
[----:B-1----:R-:W-:Y:S01]  /*0a10*/  IMAD.MOV.U32 R0, RZ, RZ, c[0x0][0x560] ;  /* 0x00015800ff007624 */ /* 0x002fe200078e00ff */
[----:B------:R-:W-:Y:S01]  /*0a20*/  YIELD ;  /* 0x0000000000007946 */ /* 0x000fe20003800000 */
[----:B------:R-:W-:Y:S03]  /*0a30*/  BSSY B0, `(.L_x_591) ;  /* 0x0000016000007945 */ /* 0x000fe60003800000 */
[----:B------:R-:W-:-:S13]  /*0a40*/  ISETP.NE.AND P0, PT, R0, 0x1, PT ;  /* 0x000000010000780c */ /* 0x000fda0003f05270 */
[----:B--2---:R-:W-:Y:S01]  /*0a50*/  @P0 IMAD.HI.U32 R0, R4, c[0x0][0x564], RZ ;  /* 0x0001590004000a27 */ /* 0x004fe200078e00ff */
[----:B------:R-:W-:-:S04]  /*0a60*/  MOV R3, R4 ;  /* 0x0000000400037202 */ /* 0x000fc80000000f00 */
[----:B------:R-:W-:-:S04]  /*0a70*/  @P0 SHF.R.U32.HI R3, RZ, c[0x0][0x568], R0 ;  /* 0x00015a00ff030a19 */ /* 0x000fc80000011600 */
[----:B------:R-:W-:Y:S01]  /*0a80*/  ISETP.GE.AND P0, PT, R3, c[0x0][0x578], PT ;  /* 0x00015e0003007a0c */ /* 0x000fe20003f06270 */
[----:B------:R-:W-:-:S04]  /*0a90*/  IMAD.MOV R2, RZ, RZ, -R3 ;  /* 0x000000ffff027224 */ /* 0x000fc800078e0a03 */
[----:B------:R-:W-:-:S08]  /*0aa0*/  IMAD R2, R2, c[0x0][0x560], R4 ;  /* 0x0001580002027a24 */ /* 0x000fd000078e0204 */
[----:B------:R-:W-:Y:S05]  /*0ab0*/  @!P0 BRA `(.L_x_592) ;  /* 0x0000007000008947 */ /* 0x000fea0003800000 */
[----:B------:R-:W-:-:S04]  /*0ac0*/  MOV R0, c[0x0][0x56c] ;  /* 0x00015b0000007a02 */ /* 0x000fc80000000f00 */
[----:B------:R-:W-:Y:S02]  /*0ad0*/  ISETP.NE.AND P0, PT, R0, 0x1, PT ;  /* 0x000000010000780c */ /* 0x000fe40003f05270 */
[----:B------:R-:W-:-:S11]  /*0ae0*/  MOV R0, R2 ;  /* 0x0000000200007202 */ /* 0x000fd60000000f00 */
[----:B------:R-:W-:-:S05]  /*0af0*/  @P0 IMAD.HI.U32 R4, R2, c[0x0][0x570], RZ ;  /* 0x00015c0002040a27 */ /* 0x000fca00078e00ff */
[----:B------:R-:W-:-:S05]  /*0b00*/  @P0 SHF.R.U32.HI R0, RZ, c[0x0][0x574], R4 ;  /* 0x00015d00ff000a19 */ /* 0x000fca0000011604 */
[----:B------:R-:W-:Y:S01]  /*0b10*/  IMAD R4, R0, c[0x0][0x56c], RZ ;  /* 0x00015b0000047a24 */ /* 0x000fe200078e02ff */
[----:B------:R-:W-:Y:S05]  /*0b20*/  BRA `(.L_x_593) ;  /* 0x0000006000007947 */ /* 0x000fea0003800000 */
.L_x_592:
[----:B------:R-:W-:-:S04]  /*0b30*/  MOV R0, c[0x0][0x554] ;  /* 0x0001550000007a02 */ /* 0x000fc80000000f00 */
[----:B------:R-:W-:Y:S02]  /*0b40*/  ISETP.NE.AND P0, PT, R0, 0x1, PT ;  /* 0x000000010000780c */ /* 0x000fe40003f05270 */
[----:B------:R-:W-:-:S11]  /*0b50*/  MOV R0, R2 ;  /* 0x0000000200007202 */ /* 0x000fd60000000f00 */
[----:B------:R-:W-:-:S05]  /*0b60*/  @P0 IMAD.HI.U32 R4, R2, c[0x0][0x558], RZ ;  /* 0x0001560002040a27 */ /* 0x000fca00078e00ff */
[----:B------:R-:W-:-:S05]  /*0b70*/  @P0 SHF.R.U32.HI R0, RZ, c[0x0][0x55c], R4 ;  /* 0x00015700ff000a19 */ /* 0x000fca0000011604 */
[----:B------:R-:W-:Y:S02]  /*0b80*/  IMAD R4, R0, c[0x0][0x554], RZ ;  /* 0x0001550000047a24 */ /* 0x000fe400078e02ff */
.L_x_593:
[----:B------:R-:W-:Y:S05]  /*0b90*/  BSYNC B0 ;  /* 0x0000000000007941 */ /* 0x000fea0003800000 */
.L_x_591:
[----:B------:R-:W-:Y:S01]  /*0ba0*/  IMAD.MOV.U32 R5, RZ, RZ, c[0x0][0x548] ;  /* 0x00015200ff057624 */ /* 0x000fe200078e00ff */
[----:B------:R-:W-:Y:S01]  /*0bb0*/  ISETP.NE.U32.AND P0, PT, RZ, c[0x0][0x370], PT ;  /* 0x0000dc00ff007a0c */ /* 0x000fe20003f05070 */
[----:B------:R-:W-:Y:S02]  /*0bc0*/  IMAD.IADD R2, R2, 0x1, -R4 ;  /* 0x0000000102027824 */ /* 0x000fe400078e0a04 */
[----:B------:R-:W-:Y:S01]  /*0bd0*/  IMAD.MOV.U32 R6, RZ, RZ, RZ ;  /* 0x000000ffff067224 */ /* 0x000fe200078e00ff */
[----:B------:R-:W-:Y:S01]  /*0be0*/  ISETP.NE.AND P1, PT, R5, 0x1, PT ;  /* 0x000000010500780c */ /* 0x000fe20003f25270 */
[----:B------:R-:W-:Y:S01]  /*0bf0*/  IMAD R2, R3, c[0x0][0x554], R2 ;  /* 0x0001550003027a24 */ /* 0x000fe200078e0202 */
[----:B------:R-:W-:-:S04]  /*0c00*/  ISETP.NE.AND.EX P0, PT, RZ, c[0x0][0x374], PT, P0 ;  /* 0x0000dd00ff007a0c */ /* 0x000fc80003f05300 */
[----:B------:R-:W-:-:S07]  /*0c10*/  MOV R8, R2 ;  /* 0x0000000200087202 */ /* 0x000fce0000000f00 */
[----:B------:R-:W-:-:S04]  /*0c20*/  @P1 IMAD.HI.U32 R3, R2, c[0x0][0x54c], RZ ;  /* 0x0001530002031a27 */ /* 0x000fc800078e00ff */
[----:B------:R-:W-:Y:S01]  /*0c30*/  @P0 IMAD.MOV.U32 R4, RZ, RZ, 0x4 ;  /* 0x00000004ff040424 */ /* 0x000fe200078e00ff */
[----:B------:R-:W-:-:S05]  /*0c40*/  @P1 SHF.R.U32.HI R8, RZ, c[0x0][0x550], R3 ;  /* 0x00015400ff081a19 */ /* 0x000fca0000011603 */
[----:B------:R-:W-:Y:S01]  /*0c50*/  @P0 IMAD.WIDE R4, R8, R4, c[0x0][0x370] ;  /* 0x0000dc0008040625 */ /* 0x000fe200078e0204 */
[----:B------:R-:W-:Y:S01]  /*0c60*/  LOP3.LUT R0, R0, 0x1ffffff, RZ, 0x3c, !PT ;  /* 0x01ffffff00007812 */ /* 0x000fe200078e3cff */
[----:B------:R-:W-:Y:S04]  /*0c70*/  STL [R1+0x5c], R8 ;  /* 0x00005c0801007387 */ /* 0x000fe80000100800 */
[----:B------:R1:W2:Y:S01]  /*0c80*/  @P0 LDG.E R6, [R4.64] ;  /* 0x0000000604060981 */ /* 0x0002a2000c1e1900 */
[----:B------:R-:W-:Y:S01]  /*0c90*/  MOV R3, c[0x0][0x2c4] ;  /* 0x0000b10000037a02 */ /* 0x000fe20000000f00 */
[----:B------:R-:W-:Y:S01]  /*0ca0*/  CS2R R94, SRZ ;  /* 0x00000000005e7805 */ /* 0x000fe2000001ff00 */
[----:B------:R-:W-:Y:S01]  /*0cb0*/  IADD3 R0, R0, c[0x0][0x53c], RZ ;  /* 0x00014f0000007a10 */ /* 0x000fe20007ffe0ff */
[----:B------:R-:W-:Y:S01]  /*0cc0*/  CS2R R92, SRZ ;  /* 0x00000000005c7805 */ /* 0x000fe2000001ff00 */
[----:B------:R-:W-:Y:S01]  /*0cd0*/  ISETP.NE.AND P5, PT, R3, 0x1, PT ;  /* 0x000000010300780c */ /* 0x000fe20003fa5270 */
[----:B------:R-:W-:Y:S01]  /*0ce0*/  CS2R R98, SRZ ;  /* 0x0000000000627805 */ /* 0x000fe2000001ff00 */
[----:B------:R-:W-:Y:S01]  /*0cf0*/  MOV R3, c[0x0][0x2ac] ;  /* 0x0000ab0000037a02 */ /* 0x000fe20000000f00 */
[----:B------:R-:W-:Y:S01]  /*0d00*/  IMAD.SHL.U32 R48, R0, 0x80, RZ ;  /* 0x0000008000307824 */ /* 0x000fe200078e00ff */
[----:B------:R-:W-:Y:S01]  /*0d10*/  CS2R R96, SRZ ;  /* 0x0000000000607805 */ /* 0x000fe2000001ff00 */
[----:B------:R-:W-:Y:S01]  /*0d20*/  IMAD.MOV.U32 R90, RZ, RZ, RZ ;  /* 0x000000ffff5a7224 */ /* 0x000fe200078e00ff */
[----:B------:R-:W-:Y:S01]  /*0d30*/  CS2R R88, SRZ ;  /* 0x0000000000587805 */ /* 0x000fe2000001ff00 */
[----:B------:R-:W-:Y:S01]  /*0d40*/  CS2R R86, SRZ ;  /* 0x0000000000567805 */ /* 0x000fe2000001ff00 */
[----:B------:R-:W-:Y:S01]  /*0d50*/  IADD3 R0, R48, 0x7f, RZ ;  /* 0x0000007f30007810 */ /* 0x000fe20007ffe0ff */
[----:B------:R-:W-:Y:S01]  /*0d60*/  STL [R1+0x58], R48 ;  /* 0x0000583001007387 */ /* 0x000fe20000100800 */
[----:B------:R-:W-:Y:S01]  /*0d70*/  CS2R R84, SRZ ;  /* 0x0000000000547805 */ /* 0x000fe2000001ff00 */
[----:B------:R-:W-:Y:S01]  /*0d80*/  IMAD.MOV.U32 R9, RZ, RZ, RZ ;  /* 0x000000ffff097224 */ /* 0x000fe200078e00ff */
[----:B------:R-:W-:Y:S01]  /*0d90*/  MOV R78, RZ ;  /* 0x000000ff004e7202 */ /* 0x000fe20000000f00 */
[----:B------:R-:W-:Y:S01]  /*0da0*/  CS2R R10, SRZ ;  /* 0x00000000000a7805 */ /* 0x000fe2000001ff00 */
[----:B------:R-:W-:Y:S01]  /*0db0*/  IMAD.MOV.U32 R76, RZ, RZ, RZ ;  /* 0x000000ffff4c7224 */ /* 0x000fe200078e00ff */
[----:B------:R-:W-:Y:S01]  /*0dc0*/  CS2R R12, SRZ ;  /* 0x00000000000c7805 */ /* 0x000fe2000001ff00 */
[----:B------:R-:W-:Y:S01]  /*0dd0*/  IMAD.MOV.U32 R82, RZ, RZ, RZ ;  /* 0x000000ffff527224 */ /* 0x000fe200078e00ff */
[----:B------:R-:W-:Y:S01]  /*0de0*/  MOV R80, RZ ;  /* 0x000000ff00507202 */ /* 0x000fe20000000f00 */
[----:B------:R-:W-:Y:S01]  /*0df0*/  IMAD.MOV.U32 R74, RZ, RZ, RZ ;  /* 0x000000ffff4a7224 */ /* 0x000fe200078e00ff */
[----:B------:R-:W-:Y:S01]  /*0e00*/  CS2R R14, SRZ ;  /* 0x00000000000e7805 */ /* 0x000fe2000001ff00 */
[----:B-1----:R-:W-:Y:S01]  /*0e10*/  IMAD.MOV.U32 R5, RZ, RZ, 0x40 ;  /* 0x00000040ff057424 */ /* 0x002fe200078e00ff */
[----:B------:R-:W-:Y:S01]  /*0e20*/  MOV R70, RZ ;  /* 0x000000ff00467202 */ /* 0x000fe20000000f00 */
[----:B------:R-:W-:Y:S01]  /*0e30*/  @P5 IMAD.HI.U32 R4, R0, c[0x0][0x2c8], RZ ;  /* 0x0000b20000045a27 */ /* 0x000fe200078e00ff */
[----:B------:R-:W-:Y:S01]  /*0e40*/  CS2R R16, SRZ ;  /* 0x0000000000107805 */ /* 0x000fe2000001ff00 */
[----:B------:R-:W-:Y:S01]  /*0e50*/  CS2R R18, SRZ ;  /* 0x0000000000127805 */ /* 0x000fe2000001ff00 */
[----:B------:R-:W-:Y:S01]  /*0e60*/  IADD3 R5, R5, -c[0x0][0x168], RZ ;  /* 0x80005a0005057a10 */ /* 0x000fe20007ffe0ff */
[----:B------:R-:W-:Y:S01]  /*0e70*/  IMAD.MOV.U32 R72, RZ, RZ, RZ ;  /* 0x000000ffff487224 */ /* 0x000fe200078e00ff */
[----:B------:R-:W-:Y:S01]  /*0e80*/  @P5 SHF.R.U32.HI R0, RZ, c[0x0][0x2cc], R4 ;  /* 0x0000b300ff005a19 */ /* 0x000fe20000011604 */
[----:B------:R-:W-:Y:S01]  /*0e90*/  IMAD.MOV.U32 R68, RZ, RZ, RZ ;  /* 0x000000ffff447224 */ /* 0x000fe200078e00ff */
[----:B------:R-:W-:Y:S01]  /*0ea0*/  MOV R164, RZ ;  /* 0x000000ff00a47202 */ /* 0x000fe20000000f00 */
[----:B------:R-:W-:Y:S01]  /*0eb0*/  IMAD.MOV.U32 R166, RZ, RZ, RZ ;  /* 0x000000ffffa67224 */ /* 0x000fe200078e00ff */
[----:B------:R-:W-:Y:S01]  /*0ec0*/  CS2R R20, SRZ ;  /* 0x0000000000147805 */ /* 0x000fe2000001ff00 */
[----:B------:R-:W-:Y:S01]  /*0ed0*/  IMAD.MOV.U32 R170, RZ, RZ, RZ ;  /* 0x000000ffffaa7224 */ /* 0x000fe200078e00ff */
[----:B------:R-:W-:Y:S01]  /*0ee0*/  MOV R162, RZ ;  /* 0x000000ff00a27202 */ /* 0x000fe20000000f00 */
[----:B------:R-:W-:Y:S01]  /*0ef0*/  IMAD.MOV.U32 R168, RZ, RZ, RZ ;  /* 0x000000ffffa87224 */ /* 0x000fe200078e00ff */
[----:B------:R-:W-:Y:S01]  /*0f00*/  CS2R R22, SRZ ;  /* 0x0000000000167805 */ /* 0x000fe2000001ff00 */
        /* <DEDUP_REMOVED lines=39> */
[----:B--2---:R1:W-:Y:S02]  /*1180*/  STL [R1+0x38], R6 ;  /* 0x0000380601007387 */ /* 0x0043e40000100800 */
[----:B-1----:R-:W-:-:S02]  /*1190*/  IMAD R6, R3, c[0x0][0x1d0], RZ ;  /* 0x0000740003067a24 */ /* 0x002fc400078e02ff */
[----:B------:R-:W-:-:S03]  /*11a0*/  IMAD R3, R3, c[0x0][0x1d0], R5 ;  /* 0x0000740003037a24 */ /* 0x000fc600078e0205 */
[----:B------:R-:W-:Y:S01]  /*11b0*/  IADD3 R5, R6, 0x3f, RZ ;  /* 0x0000003f06057810 */ /* 0x000fe20007ffe0ff */
[----:B------:R-:W-:-:S03]  /*11c0*/  IMAD.IADD R0, R3, 0x1, R0 ;  /* 0x0000000103007824 */ /* 0x000fc600078e0200 */
[----:B------:R-:W-:Y:S02]  /*11d0*/  SHF.R.S32.HI R3, RZ, 0x1f, R5 ;  /* 0x0000001fff037819 */ /* 0x000fe40000011405 */
[----:B------:R-:W-:Y:S02]  /*11e0*/  SHF.R.S32.HI R4, RZ, 0x1f, R0 ;  /* 0x0000001fff047819 */ /* 0x000fe40000011400 */
[----:B------:R-:W-:Y:S02]  /*11f0*/  LEA.HI R3, R3, R5, RZ, 0x6 ;  /* 0x0000000503037211 */ /* 0x000fe400078f30ff */
[----:B------:R-:W-:Y:S01]  /*1200*/  LEA.HI R4, R4, R0, RZ, 0x6 ;  /* 0x0000000004047211 */ /* 0x000fe200078f30ff */
[----:B------:R-:W-:Y:S01]  /*1210*/  IMAD.MOV R0, RZ, RZ, -R8 ;  /* 0x000000ffff007224 */ /* 0x000fe200078e0a08 */
[----:B------:R-:W-:Y:S02]  /*1220*/  SHF.R.S32.HI R3, RZ, 0x6, R3 ;  /* 0x00000006ff037819 */ /* 0x000fe40000011403 */
[----:B------:R-:W-:Y:S01]  /*1230*/  SHF.R.S32.HI R4, RZ, 0x6, R4 ;  /* 0x00000006ff047819 */ /* 0x000fe20000011404 */
[----:B------:R-:W-:Y:S01]  /*1240*/  IMAD R6, R0, c[0x0][0x548], R2 ;  /* 0x0001520000067a24 */ /* 0x000fe200078e0202 */
[----:B------:R-:W-:-:S02]  /*1250*/  PRMT R0, RZ, 0x7610, R0 ;  /* 0x00007610ff007816 */ /* 0x000fc40000000000 */
[----:B------:R-:W-:Y:S02]  /*1260*/  IMNMX R183, R3, R4, PT ;  /* 0x0000000403b77217 */ /* 0x000fe40003800200 */
[----:B------:R1:W-:Y:S01]  /*1270*/  STL [R1+0x60], R6 ;  /* 0x0000600601007387 */ /* 0x0003e20000100800 */
[----:B------:R-:W-:Y:S02]  /*1280*/  MOV R5, RZ ;  /* 0x000000ff00057202 */ /* 0x000fe40000000f00 */
[----:B------:R-:W-:-:S13]  /*1290*/  ISETP.GE.AND P0, PT, R183, 0x1, PT ;  /* 0x00000001b700780c */ /* 0x000fda0003f06270 */
[----:B------:R-:W-:Y:S05]  /*12a0*/  @!P0 BRA `(.L_x_594) ;  /* 0x0000e56000008947 */ /* 0x000fea0003800000 */
[----:B------:R-:W2:Y:S01]  /*12b0*/  LDL R7, [R1+0x18] ;  /* 0x0000180001077983 */ /* 0x000ea20000100800 */
[----:B------:R-:W-:-:S04]  /*12c0*/  ISETP.NE.U32.AND P1, PT, RZ, c[0x0][0x340], PT ;  /* 0x0000d000ff007a0c */ /* 0x000fc80003f25070 */
[----:B------:R-:W-:-:S13]  /*12d0*/  ISETP.NE.AND.EX P1, PT, RZ, c[0x0][0x344], PT, P1 ;  /* 0x0000d100ff007a0c */ /* 0x000fda0003f25310 */
[----:B------:R-:W-:-:S05]  /*12e0*/  @P1 MOV R2, 0x4 ;  /* 0x0000000400021802 */ /* 0x000fca0000000f00 */
[----:B------:R-:W-:-:S05]  /*12f0*/  @P1 IMAD.WIDE R2, R8, R2, c[0x0][0x340] ;  /* 0x0000d00008021625 */ /* 0x000fca00078e0202 */
[----:B------:R3:W5:Y:S01]  /*1300*/  @P1 LDG.E R13, [R2.64] ;  /* 0x00000006020d1981 */ /* 0x000762000c1e1900 */
[----:B------:R-:W-:Y:S02]  /*1310*/  SHF.R.S32.HI R18, RZ, 0x1f, R6 ;  /* 0x0000001fff127819 */ /* 0x000fe40000011406 */
[C---:B------:R-:W-:Y:S02]  /*1320*/  IADD3 R49, R217.reuse, 0x20, RZ ;  /* 0x00000020d9317810 */ /* 0x040fe40007ffe0ff */
[----:B------:R-:W-:Y:S01]  /*1330*/  ISETP.GE.AND P6, PT, R217, c[0x0][0x198], PT ;  /* 0x00006600d9007a0c */ /* 0x000fe20003fc6270 */
[----:B------:R-:W-:Y:S01]  /*1340*/  IMAD R0, R18, c[0x0][0x1b8], RZ ;  /* 0x00006e0012007a24 */ /* 0x000fe200078e02ff */
[----:B------:R-:W-:-:S03]  /*1350*/  ISETP.GE.AND P4, PT, R49, c[0x0][0x198], PT ;  /* 0x0000660031007a0c */ /* 0x000fc60003f86270 */
[C---:B------:R-:W-:Y:S02]  /*1360*/  IMAD R5, R6.reuse, c[0x0][0x1bc], R0 ;  /* 0x00006f0006057a24 */ /* 0x040fe400078e0200 */
[----:B---3--:R-:W-:Y:S01]  /*1370*/  IMAD.WIDE.U32 R2, R6, c[0x0][0x1b8], RZ ;  /* 0x00006e0006027a25 */ /* 0x008fe200078e00ff */
[----:B-1----:R-:W-:-:S04]  /*1380*/  SHF.R.S32.HI R6, RZ, 0x1f, R8 ;  /* 0x0000001fff067819 */ /* 0x002fc80000011408 */
[----:B------:R-:W-:Y:S01]  /*1390*/  IADD3 R3, R3, R5, RZ ;  /* 0x0000000503037210 */ /* 0x000fe20007ffe0ff */
[----:B------:R-:W-:-:S04]  /*13a0*/  IMAD R5, R6, c[0x0][0x1c0], RZ ;  /* 0x0000700006057a24 */ /* 0x000fc800078e02ff */
[C---:B------:R-:W-:Y:S02]  /*13b0*/  IMAD R5, R8.reuse, c[0x0][0x1c4], R5 ;  /* 0x0000710008057a24 */ /* 0x040fe400078e0205 */
[----:B------:R-:W-:-:S05]  /*13c0*/  IMAD.WIDE.U32 R2, R8, c[0x0][0x1c0], R2 ;  /* 0x0000700008027a25 */ /* 0x000fca00078e0002 */
[----:B------:R-:W-:Y:S02]  /*13d0*/  IADD3 R3, R3, R5, RZ ;  /* 0x0000000503037210 */ /* 0x000fe40007ffe0ff */
[----:B--2---:R-:W-:Y:S02]  /*13e0*/  IADD3 R4, R7, R48, RZ ;  /* 0x0000003007047210 */ /* 0x004fe40007ffe0ff */
[----:B------:R-:W-:-:S03]  /*13f0*/  IADD3 R48, R217, 0x40, RZ ;  /* 0x00000040d9307810 */ /* 0x000fc60007ffe0ff */
[----:B------:R-:W-:Y:S01]  /*1400*/  @P5 IMAD.HI.U32 R7, R4, c[0x0][0x2c8], RZ ;  /* 0x0000b20004075a27 */ /* 0x000fe200078e00ff */
[----:B------:R-:W-:-:S03]  /*1410*/  ISETP.GE.AND P3, PT, R48, c[0x0][0x198], PT ;  /* 0x0000660030007a0c */ /* 0x000fc60003f66270 */
[----:B------:R-:W-:Y:S01]  /*1420*/  IMAD.MOV.U32 R0, RZ, RZ, R4 ;  /* 0x000000ffff007224 */ /* 0x000fe200078e0004 */
[----:B------:R-:W-:-:S04]  /*1430*/  @P5 SHF.R.U32.HI R0, RZ, c[0x0][0x2cc], R7 ;  /* 0x0000b300ff005a19 */ /* 0x000fc80000011607 */
[--C-:B------:R-:W-:Y:S01]  /*1440*/  SHF.R.S32.HI R6, RZ, 0x1f, R0.reuse ;  /* 0x0000001fff067819 */ /* 0x100fe20000011400 */
[----:B------:R-:W-:Y:S02]  /*1450*/  IMAD.MOV R7, RZ, RZ, -R0 ;  /* 0x000000ffff077224 */ /* 0x000fe400078e0a00 */
[----:B------:R-:W-:-:S04]  /*1460*/  IMAD.WIDE.U32 R2, R0, c[0x0][0x1b0], R2 ;  /* 0x00006c0000027a25 */ /* 0x000fc800078e0002 */
[----:B------:R-:W-:Y:S02]  /*1470*/  IMAD R5, R6, c[0x0][0x1b0], RZ ;  /* 0x00006c0006057a24 */ /* 0x000fe400078e02ff */
[----:B------:R-:W-:Y:S02]  /*1480*/  IMAD R4, R7, c[0x0][0x2c4], R4 ;  /* 0x0000b10007047a24 */ /* 0x000fe400078e0204 */
[----:B------:R-:W-:-:S03]  /*1490*/  IMAD R5, R0, c[0x0][0x1b4], R5 ;  /* 0x00006d0000057a24 */ /* 0x000fc600078e0205 */
[----:B------:R-:W-:Y:S01]  /*14a0*/  SHF.R.S32.HI R0, RZ, 0x1f, R4 ;  /* 0x0000001fff007819 */ /* 0x000fe20000011404 */
[----:B------:R-:W-:Y:S02]  /*14b0*/  IMAD.IADD R3, R3, 0x1, R5 ;  /* 0x0000000103037824 */ /* 0x000fe400078e0205 */
[----:B------:R-:W-:Y:S02]  /*14c0*/  @!P1 IMAD.MOV.U32 R13, RZ, RZ, R8 ;  /* 0x000000ffff0d9224 */ /* 0x000fe400078e0008 */
[----:B------:R-:W-:Y:S02]  /*14d0*/  IMAD R0, R0, c[0x0][0x1a8], RZ ;  /* 0x00006a0000007a24 */ /* 0x000fe400078e02ff */
[----:B------:R-:W-:-:S04]  /*14e0*/  IMAD.WIDE.U32 R2, R4, c[0x0][0x1a8], R2 ;  /* 0x00006a0004027a25 */ /* 0x000fc800078e0002 */
[----:B------:R-:W-:Y:S01]  /*14f0*/  IMAD R4, R4, c[0x0][0x1ac], R0 ;  /* 0x00006b0004047a24 */ /* 0x000fe200078e0200 */
[----:B------:R-:W-:-:S04]  /*1500*/  LEA R12, P0, R2, c[0x0][0x160], 0x1 ;  /* 0x00005800020c7a11 */ /* 0x000fc800078008ff */
[----:B------:R-:W-:-:S04]  /*1510*/  IADD3 R4, R3, R4, RZ ;  /* 0x0000000403047210 */ /* 0x000fc80007ffe0ff */
[----:B------:R-:W-:Y:S01]  /*1520*/  LEA.HI.X R10, R2, c[0x0][0x164], R4, 0x1, P0 ;  /* 0x00005900020a7a11 */ /* 0x000fe200000f0c04 */
[----:B------:R-:W-:Y:S05]  /*1530*/  BRA.DIV ~URZ, `(.L_x_595) ;  /* 0x000104627f007947 */ /* 0x000fea000b800000 */
[----:B------:R1:W2:Y:S02]  /*1540*/  SHFL.IDX PT, R5, R10, RZ, 0x1c1f ;  /* 0x001c1fff0a057589 */ /* 0x0002a400000e0000 */
.L_x_665:
[----:B------:R-:W-:Y:S05]  /*1550*/  BRA.DIV ~URZ, `(.L_x_596) ;  /* 0x000104b27f007947 */ /* 0x000fea000b800000 */
[----:B------:R3:W4:Y:S02]  /*1560*/  SHFL.IDX PT, R0, R12, RZ, 0x1c1f ;  /* 0x001c1fff0c007589 */ /* 0x00072400000e0000 */
.L_x_666:
[----:B---3--:R-:W3:Y:S04]  /*1570*/  LDL R3, [R1+0x58] ;  /* 0x0000580001037983 */ /* 0x008ee80000100800 */
[----:B------:R-:W1:Y:S01]  /*1580*/  S2R R4, SR_TID.X ;  /* 0x0000000000047919 */ /* 0x000e620000002100 */
[----:B------:R-:W-:-:S04]  /*1590*/  IMAD.MOV.U32 R14, RZ, RZ, c[0x0][0x2c4] ;  /* 0x0000b100ff0e7624 */ /* 0x000fc800078e00ff */
[----:B------:R-:W-:Y:S01]  /*15a0*/  IMAD R14, R14, c[0x0][0x168], RZ ;  /* 0x00005a000e0e7a24 */ /* 0x000fe200078e02ff */
[----:B-1----:R-:W-:-:S04]  /*15b0*/  SHF.R.S32.HI R2, RZ, 0x1f, R4 ;  /* 0x0000001fff027819 */ /* 0x002fc80000011404 */
[----:B------:R-:W-:-:S04]  /*15c0*/  LEA.HI R2, R2, R4, RZ, 0x2 ;  /* 0x0000000402027211 */ /* 0x000fc800078f10ff */
[----:B------:R-:W-:Y:S01]  /*15d0*/  SHF.R.S32.HI R2, RZ, 0x2, R2 ;  /* 0x00000002ff027819 */ /* 0x000fe20000011402 */
[----:B------:R-:W-:Y:S04]  /*15e0*/  BSSY B0, `(.L_x_597) ;  /* 0x0000019000007945 */ /* 0x000fe80003800000 */
[----:B---3--:R-:W-:-:S05]  /*15f0*/  IMAD.IADD R11, R2, 0x1, R3 ;  /* 0x00000001020b7824 */ /* 0x008fca00078e0203 */
[----:B------:R-:W-:-:S13]  /*1600*/  ISETP.GE.AND P0, PT, R11, R14, PT ;  /* 0x0000000e0b00720c */ /* 0x000fda0003f06270 */
[----:B------:R-:W-:Y:S05]  /*1610*/  @P0 BRA `(.L_x_598) ;  /* 0x0000015000000947 */ /* 0x000fea0003800000 */
[----:B------:R-:W3:Y:S01]  /*1620*/  LDL R4, [R1+0x80] ;  /* 0x0000800001047983 */ /* 0x000ee20000100800 */
[C---:B------:R-:W-:Y:S02]  /*1630*/  IADD3 R17, R217.reuse, 0x20, RZ ;  /* 0x00000020d9117810 */ /* 0x040fe40007ffe0ff */
[C---:B------:R-:W-:Y:S02]  /*1640*/  IADD3 R19, R217.reuse, 0x20, RZ ;  /* 0x00000020d9137810 */ /* 0x040fe40007ffe0ff */
[C---:B------:R-:W-:Y:S02]  /*1650*/  IADD3 R15, R217.reuse, 0x40, RZ ;  /* 0x00000040d90f7810 */ /* 0x040fe40007ffe0ff */
[C---:B------:R-:W-:Y:S02]  /*1660*/  IADD3 R16, R217.reuse, 0x40, RZ ;  /* 0x00000040d9107810 */ /* 0x040fe40007ffe0ff */
[----:B----4-:R-:W-:Y:S02]  /*1670*/  LEA R8, P2, R217, R0, 0x1 ;  /* 0x00000000d9087211 */ /* 0x010fe400078408ff */
[----:B------:R-:W-:-:S02]  /*1680*/  SHF.R.S32.HI R20, RZ, 0x1f, R217 ;  /* 0x0000001fff147819 */ /* 0x000fc400000114d9 */
[-C--:B------:R-:W-:Y:S02]  /*1690*/  LEA R6, P1, R17, R0.reuse, 0x1 ;  /* 0x0000000011067211 */ /* 0x080fe400078208ff */
[----:B------:R-:W-:Y:S02]  /*16a0*/  SHF.R.S32.HI R19, RZ, 0x1f, R19 ;  /* 0x0000001fff137819 */ /* 0x000fe40000011413 */
[----:B------:R-:W-:Y:S02]  /*16b0*/  SHF.R.S32.HI R16, RZ, 0x1f, R16 ;  /* 0x0000001fff107819 */ /* 0x000fe40000011410 */
[----:B------:R-:W-:Y:S02]  /*16c0*/  LEA R2, P0, R15, R0, 0x1 ;  /* 0x000000000f027211 */ /* 0x000fe400078008ff */
[-C--:B--2---:R-:W-:Y:S02]  /*16d0*/  LEA.HI.X R9, R217, R5.reuse, R20, 0x1, P2 ;  /* 0x00000005d9097211 */ /* 0x084fe400010f0c14 */
[----:B------:R-:W-:-:S02]  /*16e0*/  LEA.HI.X R7, R17, R5, R19, 0x1, P1 ;  /* 0x0000000511077211 */ /* 0x000fc400008f0c13 */
[----:B------:R-:W-:Y:S01]  /*16f0*/  LEA.HI.X R3, R15, R5, R16, 0x1, P0 ;  /* 0x000000050f037211 */ /* 0x000fe200000f0c10 */
[----:B---3--:R-:W-:-:S05]  /*1700*/  IMAD.SHL.U32 R0, R4, 0x2, RZ ;  /* 0x0000000204007824 */ /* 0x008fca00078e00ff */
[----:B------:R-:W-:Y:S01]  /*1710*/  @!PT LDS RZ, [RZ] ;  /* 0x00000000fffff984 */ /* 0x000fe20000000800 */
[----:B------:R-:W-:Y:S01]  /*1720*/  @!PT LDS RZ, [RZ] ;  /* 0x00000000fffff984 */ /* 0x000fe20000000800 */
[----:B------:R-:W-:Y:S01]  /*1730*/  @!PT LDS RZ, [RZ] ;  /* 0x00000000fffff984 */ /* 0x000fe20000000800 */
[----:B------:R1:W-:Y:S04]  /*1740*/  LDGSTS.E.BYPASS.LTC128B.128 [R0+0x6100], [R8.64], !P6 ;  /* 0x0610000008007fae */ /* 0x0003e8000f101d46 */
[----:B------:R1:W-:Y:S04]  /*1750*/  LDGSTS.E.BYPASS.LTC128B.128 [R0+0x8100], [R6.64], !P4 ;  /* 0x0810000006007fae */ /* 0x0003e8000e101d46 */
[----:B------:R1:W-:Y:S02]  /*1760*/  LDGSTS.E.BYPASS.LTC128B.128 [R0+0xa100], [R2.64], !P3 ;  /* 0x0a10000002007fae */ /* 0x0003e4000d901d46 */
.L_x_598:
[----:B------:R-:W-:Y:S05]  /*1770*/  BSYNC B0 ;  /* 0x0000000000007941 */ /* 0x000fea0003800000 */
.L_x_597:
[----:B------:R-:W-:Y:S05]  /*1780*/  BRA.DIV ~URZ, `(.L_x_599) ;  /* 0x000102f27f007947 */ /* 0x000fea000b800000 */
[----:B--2---:R2:W3:Y:S04]  /*1790*/  SHFL.IDX PT, R5, R10, 0x1, 0x1c1f ;  /* 0x003c1f000a057f89 */ /* 0x0044e800000e0000 */
[----:B-1--4-:R2:W1:Y:S02]  /*17a0*/  SHFL.IDX PT, R0, R12, 0x1, 0x1c1f ;  /* 0x003c1f000c007f89 */ /* 0x01246400000e0000 */
.L_x_667:
[----:B------:R-:W-:Y:S01]  /*17b0*/  IADD3 R2, R11, 0x20, RZ ;  /* 0x000000200b027810 */ /* 0x000fe20007ffe0ff */
[----:B------:R-:W-:Y:S03]  /*17c0*/  BSSY B0, `(.L_x_600) ;  /* 0x0000018000007945 */ /* 0x000fe60003800000 */
[----:B------:R-:W-:-:S13]  /*17d0*/  ISETP.GE.AND P0, PT, R2, R14, PT ;  /* 0x0000000e0200720c */ /* 0x000fda0003f06270 */
[----:B------:R-:W-:Y:S05]  /*17e0*/  @P0 BRA `(.L_x_601) ;  /* 0x0000015000000947 */ /* 0x000fea0003800000 */
[----:B------:R-:W4:Y:S01]  /*17f0*/  LDL R4, [R1+0x80] ;  /* 0x0000800001047983 */ /* 0x000f220000100800 */
[C---:B------:R-:W-:Y:S02]  /*1800*/  IADD3 R17, R217.reuse, 0x20, RZ ;  /* 0x00000020d9117810 */ /* 0x040fe40007ffe0ff */
[C---:B------:R-:W-:Y:S02]  /*1810*/  IADD3 R19, R217.reuse, 0x20, RZ ;  /* 0x00000020d9137810 */ /* 0x040fe40007ffe0ff */
[C---:B------:R-:W-:Y:S02]  /*1820*/  IADD3 R15, R217.reuse, 0x40, RZ ;  /* 0x00000040d90f7810 */ /* 0x040fe40007ffe0ff */
[C---:B------:R-:W-:Y:S02]  /*1830*/  IADD3 R16, R217.reuse, 0x40, RZ ;  /* 0x00000040d9107810 */ /* 0x040fe40007ffe0ff */
[----:B-1----:R-:W-:Y:S02]  /*1840*/  LEA R8, P2, R217, R0, 0x1 ;  /* 0x00000000d9087211 */ /* 0x002fe400078408ff */
[----:B------:R-:W-:-:S02]  /*1850*/  SHF.R.S32.HI R20, RZ, 0x1f, R217 ;  /* 0x0000001fff147819 */ /* 0x000fc400000114d9 */
[-C--:B------:R-:W-:Y:S02]  /*1860*/  LEA R6, P1, R17, R0.reuse, 0x1 ;  /* 0x0000000011067211 */ /* 0x080fe400078208ff */
[----:B------:R-:W-:Y:S02]  /*1870*/  SHF.R.S32.HI R19, RZ, 0x1f, R19 ;  /* 0x0000001fff137819 */ /* 0x000fe40000011413 */
[----:B------:R-:W-:Y:S02]  /*1880*/  SHF.R.S32.HI R16, RZ, 0x1f, R16 ;  /* 0x0000001fff107819 */ /* 0x000fe40000011410 */
[----:B------:R-:W-:Y:S02]  /*1890*/  LEA R2, P0, R15, R0, 0x1 ;  /* 0x000000000f027211 */ /* 0x000fe400078008ff */
[-C--:B---3--:R-:W-:Y:S02]  /*18a0*/  LEA.HI.X R9, R217, R5.reuse, R20, 0x1, P2 ;  /* 0x00000005d9097211 */ /* 0x088fe400010f0c14 */
[----:B------:R-:W-:-:S02]  /*18b0*/  LEA.HI.X R7, R17, R5, R19, 0x1, P1 ;  /* 0x0000000511077211 */ /* 0x000fc400008f0c13 */
[----:B------:R-:W-:Y:S01]  /*18c0*/  LEA.HI.X R3, R15, R5, R16, 0x1, P0 ;  /* 0x000000050f037211 */ /* 0x000fe200000f0c10 */
[----:B----4-:R-:W-:-:S05]  /*18d0*/  IMAD.SHL.U32 R0, R4, 0x2, RZ ;  /* 0x0000000204007824 */ /* 0x010fca00078e00ff */
[----:B------:R-:W-:Y:S01]  /*18e0*/  @!PT LDS RZ, [RZ] ;  /* 0x00000000fffff984 */ /* 0x000fe20000000800 */
[----:B------:R-:W-:Y:S01]  /*18f0*/  @!PT LDS RZ, [RZ] ;  /* 0x00000000fffff984 */ /* 0x000fe20000000800 */
[----:B------:R-:W-:Y:S01]  /*1900*/  @!PT LDS RZ, [RZ] ;  /* 0x00000000fffff984 */ /* 0x000fe20000000800 */
[----:B------:R1:W-:Y:S04]  /*1910*/  LDGSTS.E.BYPASS.LTC128B.128 [R0+0x6900], [R8.64], !P6 ;  /* 0x0690000008007fae */ /* 0x0003e8000f101d46 */
[----:B------:R1:W-:Y:S04]  /*1920*/  LDGSTS.E.BYPASS.LTC128B.128 [R0+0x8900], [R6.64], !P4 ;  /* 0x0890000006007fae */ /* 0x0003e8000e101d46 */
[----:B------:R1:W-:Y:S02]  /*1930*/  LDGSTS.E.BYPASS.LTC128B.128 [R0+0xa900], [R2.64], !P3 ;  /* 0x0a90000002007fae */ /* 0x0003e4000d901d46 */
.L_x_601:
[----:B------:R-:W-:Y:S05]  /*1940*/  BSYNC B0 ;  /* 0x0000000000007941 */ /* 0x000fea0003800000 */
.L_x_600:
[----:B------:R-:W-:Y:S05]  /*1950*/  BRA.DIV ~URZ, `(.L_x_602) ;  /* 0x000101f27f007947 */ /* 0x000fea000b800000 */
[----:B---3--:R3:W4:Y:S02]  /*1960*/  SHFL.IDX PT, R5, R10, 0x2, 0x1c1f ;  /* 0x005c1f000a057f89 */ /* 0x00872400000e0000 */
.L_x_668:
[----:B------:R-:W-:Y:S05]  /*1970*/  BRA.DIV ~URZ, `(.L_x_603) ;  /* 0x000102427f007947 */ /* 0x000fea000b800000 */
[----:B-1----:R1:W2:Y:S02]  /*1980*/  SHFL.IDX PT, R0, R12, 0x2, 0x1c1f ;  /* 0x005c1f000c007f89 */ /* 0x0022a400000e0000 */
.L_x_669:
[----:B------:R-:W-:Y:S01]  /*1990*/  IADD3 R2, R11, 0x40, RZ ;  /* 0x000000400b027810 */ /* 0x000fe20007ffe0ff */
[----:B------:R-:W-:Y:S03]  /*19a0*/  BSSY B0, `(.L_x_604) ;  /* 0x0000018000007945 */ /* 0x000fe60003800000 */
[----:B------:R-:W-:-:S13]  /*19b0*/  ISETP.GE.AND P0, PT, R2, R14, PT ;  /* 0x0000000e0200720c */ /* 0x000fda0003f06270 */
[----:B------:R-:W-:Y:S05]  /*19c0*/  @P0 BRA `(.L_x_605) ;  /* 0x0000015000000947 */ /* 0x000fea0003800000 */
[----:B---3--:R-:W3:Y:S01]  /*19d0*/  LDL R4, [R1+0x80] ;  /* 0x0000800001047983 */ /* 0x008ee20000100800 */
[C---:B------:R-:W-:Y:S02]  /*19e0*/  IADD3 R17, R217.reuse, 0x20, RZ ;  /* 0x00000020d9117810 */ /* 0x040fe40007ffe0ff */
[C---:B------:R-:W-:Y:S02]  /*19f0*/  IADD3 R19, R217.reuse, 0x20, RZ ;  /* 0x00000020d9137810 */ /* 0x040fe40007ffe0ff */
[C---:B------:R-:W-:Y:S02]  /*1a00*/  IADD3 R15, R217.reuse, 0x40, RZ ;  /* 0x00000040d90f7810 */ /* 0x040fe40007ffe0ff */
[C---:B------:R-:W-:Y:S02]  /*1a10*/  IADD3 R16, R217.reuse, 0x40, RZ ;  /* 0x00000040d9107810 */ /* 0x040fe40007ffe0ff */
[----:B--2---:R-:W-:Y:S02]  /*1a20*/  LEA R8, P2, R217, R0, 0x1 ;  /* 0x00000000d9087211 */ /* 0x004fe400078408ff */
[----:B------:R-:W-:-:S02]  /*1a30*/  SHF.R.S32.HI R20, RZ, 0x1f, R217 ;  /* 0x0000001fff147819 */ /* 0x000fc400000114d9 */
[-C--:B------:R-:W-:Y:S02]  /*1a40*/  LEA R6, P1, R17, R0.reuse, 0x1 ;  /* 0x0000000011067211 */ /* 0x080fe400078208ff */
[----:B------:R-:W-:Y:S02]  /*1a50*/  SHF.R.S32.HI R19, RZ, 0x1f, R19 ;  /* 0x0000001fff137819 */ /* 0x000fe40000011413 */
[----:B------:R-:W-:Y:S02]  /*1a60*/  SHF.R.S32.HI R16, RZ, 0x1f, R16 ;  /* 0x0000001fff107819 */ /* 0x000fe40000011410 */
[----:B------:R-:W-:Y:S02]  /*1a70*/  LEA R2, P0, R15, R0, 0x1 ;  /* 0x000000000f027211 */ /* 0x000fe400078008ff */
[-C--:B----4-:R-:W-:Y:S02]  /*1a80*/  LEA.HI.X R9, R217, R5.reuse, R20, 0x1, P2 ;  /* 0x00000005d9097211 */ /* 0x090fe400010f0c14 */
        /* <DEDUP_REMOVED lines=9> */
.L_x_605:
[----:B------:R-:W-:Y:S05]  /*1b20*/  BSYNC B0 ;  /* 0x0000000000007941 */ /* 0x000fea0003800000 */
.L_x_604:
[----:B------:R-:W-:Y:S05]  /*1b30*/  BRA.DIV ~URZ, `(.L_x_606) ;  /* 0x000100f27f007947 */ /* 0x000fea000b800000 */
[----:B----4-:R4:W1:Y:S04]  /*1b40*/  SHFL.IDX PT, R5, R10, 0x3, 0x1c1f ;  /* 0x007c1f000a057f89 */ /* 0x01086800000e0000 */
[----:B--2---:R4:W2:Y:S02]  /*1b50*/  SHFL.IDX PT, R0, R12, 0x3, 0x1c1f ;  /* 0x007c1f000c007f89 */ /* 0x0048a400000e0000 */
.L_x_670:
[----:B-1--4-:R-:W4:Y:S01]  /*1b60*/  LDL R12, [R1+0x80] ;  /* 0x00008000010c7983 */ /* 0x012f220000100800 */
[----:B------:R-:W-:Y:S01]  /*1b70*/  IADD3 R11, R11, 0x60, RZ ;  /* 0x000000600b0b7810 */ /* 0x000fe20007ffe0ff */
[----:B-----5:R-:W-:Y:S01]  /*1b80*/  IMAD.WIDE.U32 R164, R13, c[0x0][0x2b0], RZ ;  /* 0x0000ac000da47a25 */ /* 0x020fe200078e00ff */
[----:B------:R-:W-:-:S02]  /*1b90*/  SHF.R.S32.HI R22, RZ, 0x1f, R217 ;  /* 0x0000001fff167819 */ /* 0x000fc400000114d9 */
[----:B------:R-:W-:Y:S02]  /*1ba0*/  ISETP.GE.AND P2, PT, R11, R14, PT ;  /* 0x0000000e0b00720c */ /* 0x000fe40003f46270 */
[C---:B------:R-:W-:Y:S01]  /*1bb0*/  IADD3 R20, R217.reuse, 0x20, RZ ;  /* 0x00000020d9147810 */ /* 0x040fe20007ffe0ff */
[----:B------:R1:W-:Y:S01]  /*1bc0*/  STL.64 [R1+0x40], R164 ;  /* 0x000040a401007387 */ /* 0x0003e20000100a00 */
[C---:B------:R-:W-:Y:S02]  /*1bd0*/  IADD3 R32, R217.reuse, 0x40, RZ ;  /* 0x00000040d9207810 */ /* 0x040fe40007ffe0ff */
[C---:B------:R-:W-:Y:S02]  /*1be0*/  IADD3 R21, R217.reuse, 0x20, RZ ;  /* 0x00000020d9157810 */ /* 0x040fe40007ffe0ff */
[----:B------:R-:W-:Y:S02]  /*1bf0*/  IADD3 R19, R217, 0x40, RZ ;  /* 0x00000040d9137810 */ /* 0x000fe40007ffe0ff */
[----:B------:R-:W-:-:S02]  /*1c00*/  SHF.R.S32.HI R21, RZ, 0x1f, R21 ;  /* 0x0000001fff157819 */ /* 0x000fc40000011415 */
[----:B------:R-:W-:Y:S02]  /*1c10*/  SHF.R.S32.HI R19, RZ, 0x1f, R19 ;  /* 0x0000001fff137819 */ /* 0x000fe40000011413 */
[CC--:B--2---:R-:W-:Y:S02]  /*1c20*/  @!P2 LEA R8, P0, R217.reuse, R0.reuse, 0x1 ;  /* 0x00000000d908a211 */ /* 0x0c4fe400078008ff */
[-C--:B------:R-:W-:Y:S02]  /*1c30*/  @!P2 LEA R6, P1, R20, R0.reuse, 0x1 ;  /* 0x000000001406a211 */ /* 0x080fe400078208ff */
[----:B------:R-:W-:Y:S02]  /*1c40*/  @!P2 LEA.HI.X R9, R217, R5, R22, 0x1, P0 ;  /* 0x00000005d909a211 */ /* 0x000fe400000f0c16 */
[----:B------:R-:W-:Y:S02]  /*1c50*/  @!P2 LEA R2, P0, R32, R0, 0x1 ;  /* 0x000000002002a211 */ /* 0x000fe400078008ff */
[----:B------:R-:W-:-:S02]  /*1c60*/  SHF.R.S32.HI R0, RZ, 0x1f, R13 ;  /* 0x0000001fff007819 */ /* 0x000fc4000001140d */
[-C--:B------:R-:W-:Y:S02]  /*1c70*/  @!P2 LEA.HI.X R7, R20, R5.reuse, R21, 0x1, P1 ;  /* 0x000000051407a211 */ /* 0x080fe400008f0c15 */
[----:B------:R-:W-:Y:S01]  /*1c80*/  @!P2 LEA.HI.X R3, R32, R5, R19, 0x1, P0 ;  /* 0x000000052003a211 */ /* 0x000fe200000f0c13 */
[----:B------:R-:W-:-:S04]  /*1c90*/  IMAD R0, R0, c[0x0][0x2b0], RZ ;  /* 0x0000ac0000007a24 */ /* 0x000fc800078e02ff */
[----:B------:R-:W-:-:S04]  /*1ca0*/  IMAD R0, R13, c[0x0][0x2b4], R0 ;  /* 0x0000ad000d007a24 */ /* 0x000fc800078e0200 */
[----:B------:R-:W-:-:S05]  /*1cb0*/  IMAD.IADD R162, R165, 0x1, R0 ;  /* 0x00000001a5a27824 */ /* 0x000fca00078e0200 */
[----:B------:R1:W-:Y:S01]  /*1cc0*/  STL [R1+0x50], R162 ;  /* 0x000050a201007387 */ /* 0x0003e20000100800 */
[----:B----4-:R-:W-:-:S05]  /*1cd0*/  IMAD.SHL.U32 R218, R12, 0x2, RZ ;  /* 0x000000020cda7824 */ /* 0x010fca00078e00ff */
[----:B------:R-:W-:Y:S01]  /*1ce0*/  @!PT LDS RZ, [RZ] ;  /* 0x00000000fffff984 */ /* 0x000fe20000000800 */
[----:B------:R-:W-:Y:S01]  /*1cf0*/  @!PT LDS RZ, [RZ] ;  /* 0x00000000fffff984 */ /* 0x000fe20000000800 */
[----:B------:R-:W-:Y:S01]  /*1d00*/  @!PT LDS RZ, [RZ] ;  /* 0x00000000fffff984 */ /* 0x000fe20000000800 */
[----:B------:R1:W-:Y:S04]  /*1d10*/  @!P2 LDGSTS.E.BYPASS.LTC128B.128 [R218+0x7900], [R8.64], !P6 ;  /* 0x0790000008daafae */ /* 0x0003e8000f101d46 */
[----:B------:R1:W-:Y:S04]  /*1d20*/  @!P2 LDGSTS.E.BYPASS.LTC128B.128 [R218+0x9900], [R6.64], !P4 ;  /* 0x0990000006daafae */ /* 0x0003e8000e101d46 */
[----:B------:R1:W-:Y:S04]  /*1d30*/  @!P2 LDGSTS.E.BYPASS.LTC128B.128 [R218+0xb900], [R2.64], !P3 ;  /* 0x0b90000002daafae */ /* 0x0003e8000d901d46 */
[----:B------:R-:W0:Y:S01]  /*1d40*/  LDGDEPBAR ;  /* 0x00000000000079af */ /* 0x000e220000000000 */
[----:B------:R-:W-:Y:S02]  /*1d50*/  WARPSYNC 0xffffffff ;  /* 0xffffffff00007948 */ /* 0x000fe40003800000 */
[----:B------:R-:W2:Y:S04]  /*1d60*/  LDL R163, [R1+0x18] ;  /* 0x0000180001a37983 */ /* 0x000ea80000100800 */
[----:B------:R-:W4:Y:S01]  /*1d70*/  LDL R166, [R1+0x38] ;  /* 0x0000380001a67983 */ /* 0x000f220000100800 */
[----:B------:R-:W-:-:S02]  /*1d80*/  MOV R15, c[0x0][0x2ac] ;  /* 0x0000ab00000f7a02 */ /* 0x000fc40000000f00 */
[----:B------:R-:W-:Y:S01]  /*1d90*/  MOV R0, c[0x0][0x2b8] ;  /* 0x0000ae0000007a02 */ /* 0x000fe20000000f00 */
[----:B------:R-:W5:Y:S02]  /*1da0*/  LDL R23, [R1+0x60] ;  /* 0x0000600001177983 */ /* 0x000f640000100800 */
[----:B------:R-:W-:Y:S01]  /*1db0*/  IMAD R15, R15, c[0x0][0x1d0], RZ ;  /* 0x000074000f0f7a24 */ /* 0x000fe200078e02ff */
[----:B------:R-:W-:Y:S02]  /*1dc0*/  ISETP.NE.AND P4, PT, R0, 0x1, PT ;  /* 0x000000010000780c */ /* 0x000fe40003f85270 */
[----:B------:R-:W-:Y:S01]  /*1dd0*/  MOV R228, RZ ;  /* 0x000000ff00e47202 */ /* 0x000fe20000000f00 */
[----:B------:R-:W-:Y:S01]  /*1de0*/  BAR.SYNC.DEFER_BLOCKING 0x0 ;  /* 0x0000000000007b1d */ /* 0x000fe20000010000 */
[----:B-12---:R-:W-:-:S04]  /*1df0*/  LEA R2, R183, R163, 0x6 ;  /* 0x000000a3b7027211 */ /* 0x006fc800078e30ff */
[----:B------:R-:W-:-:S04]  /*1e00*/  IADD3 R2, R2, -0x40, RZ ;  /* 0xffffffc002027810 */ /* 0x000fc80007ffe0ff */
[C---:B------:R-:W-:Y:S02]  /*1e10*/  ISETP.GE.AND P1, PT, R2.reuse, R15, PT ;  /* 0x0000000f0200720c */ /* 0x040fe40003f26270 */
[----:B----4-:R-:W-:Y:S02]  /*1e20*/  IADD3 R2, R2, R166, RZ ;  /* 0x000000a602027210 */ /* 0x010fe40007ffe0ff */
[----:B------:R-:W-:-:S03]  /*1e30*/  ISETP.GT.OR P1, PT, R163, 0x3f, P1 ;  /* 0x0000003fa300780c */ /* 0x000fc60000f24670 */
[----:B------:R-:W-:Y:S01]  /*1e40*/  @P4 IMAD.HI.U32 R3, R2, c[0x0][0x2bc], RZ ;  /* 0x0000af0002034a27 */ /* 0x000fe200078e00ff */
[----:B------:R-:W-:-:S04]  /*1e50*/  MOV R0, R2 ;  /* 0x0000000200007202 */ /* 0x000fc80000000f00 */
[----:B------:R-:W-:-:S05]  /*1e60*/  @P4 SHF.R.U32.HI R0, RZ, c[0x0][0x2c0], R3 ;  /* 0x0000b000ff004a19 */ /* 0x000fca0000011603 */
[----:B------:R-:W-:-:S04]  /*1e70*/  @!P1 IADD3 R3, P0, R0, R164, RZ ;  /* 0x000000a400039210 */ /* 0x000fc80007f1e0ff */
[----:B------:R-:W-:Y:S02]  /*1e80*/  @!P1 LEA.HI.X.SX32 R5, R0, R162, 0x1, P0 ;  /* 0x000000a200059211 */ /* 0x000fe400000f0eff */
[----:B------:R-:W-:-:S04]  /*1e90*/  @!P1 LEA R4, P0, R3, c[0x0][0x2a0], 0x2 ;  /* 0x0000a80003049a11 */ /* 0x000fc800078010ff */
[----:B------:R-:W-:-:S05]  /*1ea0*/  @!P1 LEA.HI.X R5, R3, c[0x0][0x2a4], R5, 0x2, P0 ;  /* 0x0000a90003059a11 */ /* 0x000fca00000f1405 */
[----:B------:R1:W2:Y:S01]  /*1eb0*/  @!P1 LDG.E R228, [R4.64] ;  /* 0x0000000604e49981 */ /* 0x0002a2000c1e1900 */
[----:B------:R-:W-:-:S05]  /*1ec0*/  IADD3 R0, -R0, RZ, RZ ;  /* 0x000000ff00007210 */ /* 0x000fca0007ffe1ff */
[----:B------:R-:W-:Y:S01]  /*1ed0*/  IMAD R230, R0, c[0x0][0x2b8], R2 ;  /* 0x0000ae0000e67a24 */ /* 0x000fe200078e0202 */
[----:B------:R-:W4:Y:S04]  /*1ee0*/  S2R R17, SR_TID.X ;  /* 0x0000000000117919 */ /* 0x000f280000002100 */
[----:B------:R-:W-:Y:S01]  /*1ef0*/  SHF.R.S32.HI R11, RZ, 0x1f, R230 ;  /* 0x0000001fff0b7819 */ /* 0x000fe200000114e6 */
[----:B------:R-:W-:-:S04]  /*1f00*/  IMAD.WIDE.U32 R2, R230, c[0x0][0x1e0], RZ ;  /* 0x00007800e6027a25 */ /* 0x000fc800078e00ff */
[----:B------:R-:W-:-:S04]  /*1f10*/  IMAD R0, R11, c[0x0][0x1e0], RZ ;  /* 0x000078000b007a24 */ /* 0x000fc800078e02ff */
[----:B------:R-:W-:-:S05]  /*1f20*/  IMAD R0, R230, c[0x0][0x1e4], R0 ;  /* 0x00007900e6007a24 */ /* 0x000fca00078e0200 */
[----:B------:R-:W-:Y:S01]  /*1f30*/  IADD3 R3, R3, R0, RZ ;  /* 0x0000000003037210 */ /* 0x000fe20007ffe0ff */
[----:B------:R-:W-:Y:S02]  /*1f40*/  IMAD R0, R18, c[0x0][0x1e8], RZ ;  /* 0x00007a0012007a24 */ /* 0x000fe400078e02ff */
[----:B-----5:R-:W-:-:S04]  /*1f50*/  IMAD.WIDE.U32 R160, R23, c[0x0][0x1e8], RZ ;  /* 0x00007a0017a07a25 */ /* 0x020fc800078e00ff */
[----:B------:R-:W-:Y:S01]  /*1f60*/  IMAD R0, R23, c[0x0][0x1ec], R0 ;  /* 0x00007b0017007a24 */ /* 0x000fe200078e0200 */
[----:B---34-:R-:W-:-:S04]  /*1f70*/  SHF.R.S32.HI R10, RZ, 0x1f, R17 ;  /* 0x0000001fff0a7819 */ /* 0x018fc80000011411 */
[----:B------:R-:W-:Y:S02]  /*1f80*/  IADD3 R159, R161, R0, RZ ;  /* 0x00000000a19f7210 */ /* 0x000fe40007ffe0ff */
[----:B-1----:R-:W-:Y:S02]  /*1f90*/  LEA R5, R183, 0xffffffc0, 0x6 ;  /* 0xffffffc0b7057811 */ /* 0x002fe400078e30ff */
[----:B------:R-:W-:Y:S02]  /*1fa0*/  LEA.HI R10, R10, R17, RZ, 0x2 ;  /* 0x000000110a0a7211 */ /* 0x000fe400078f10ff */
[----:B------:R-:W-:Y:S02]  /*1fb0*/  IADD3 R127, R15, -R5, RZ ;  /* 0x800000050f7f7210 */ /* 0x000fe40007ffe0ff */
[----:B------:R-:W-:-:S04]  /*1fc0*/  SHF.R.S32.HI R10, RZ, 0x2, R10 ;  /* 0x00000002ff0a7819 */ /* 0x000fc8000001140a */
[----:B------:R-:W-:-:S04]  /*1fd0*/  IADD3 R17, -R10, R127, RZ ;  /* 0x0000007f0a117210 */ /* 0x000fc80007ffe1ff */
[----:B------:R-:W-:-:S13]  /*1fe0*/  ISETP.GE.AND P2, PT, R17, 0x1, PT ;  /* 0x000000011100780c */ /* 0x000fda0003f46270 */
[----:B------:R-:W-:Y:S02]  /*1ff0*/  @P2 ISETP.GE.AND P1, PT, R217, c[0x0][0x1d4], PT ;  /* 0x00007500d9002a0c */ /* 0x000fe40003f26270 */
[----:B------:R-:W-:Y:S02]  /*2000*/  @P2 ISETP.GE.AND P3, PT, R20, c[0x0][0x1d4], PT ;  /* 0x0000750014002a0c */ /* 0x000fe40003f66270 */
[----:B------:R-:W-:Y:S02]  /*2010*/  ISETP.GE.AND P6, PT, R17, 0x21, PT ;  /* 0x000000211100780c */ /* 0x000fe40003fc6270 */
[----:B------:R-:W-:Y:S02]  /*2020*/  SHF.L.U32 R158, R32, 0x1, RZ ;  /* 0x00000001209e7819 */ /* 0x000fe400000006ff */
[----:B------:R-:W-:Y:S02]  /*2030*/  SHF.L.U32 R157, R20, 0x1, RZ ;  /* 0x00000001149d7819 */ /* 0x000fe400000006ff */
[----:B------:R-:W-:-:S02]  /*2040*/  SHF.L.U64.HI R124, R217, 0x1, R22 ;  /* 0x00000001d97c7819 */ /* 0x000fc40000010216 */
[----:B------:R-:W-:Y:S02]  /*2050*/  SHF.L.U64.HI R125, R32, 0x1, R19 ;  /* 0x00000001207d7819 */ /* 0x000fe40000010213 */
[----:B------:R-:W-:Y:S02]  /*2060*/  SHF.L.U32 R156, R217, 0x1, RZ ;  /* 0x00000001d99c7819 */ /* 0x000fe400000006ff */
[----:B------:R-:W-:Y:S01]  /*2070*/  SHF.L.U64.HI R126, R20, 0x1, R21 ;  /* 0x00000001147e7819 */ /* 0x000fe20000010215 */
[----:B------:R-:W-:Y:S04]  /*2080*/  STL.64 [R1+0x30], R160 ;  /* 0x000030a001007387 */ /* 0x000fe80000100a00 */
[----:B------:R-:W-:Y:S01]  /*2090*/  STL [R1+0x3c], R159 ;  /* 0x00003c9f01007387 */ /* 0x000fe20000100800 */
        /* <DEDUP_REMOVED lines=8> */
[----:B------:R-:W1:Y:S04]  /*2120*/  SHFL.IDX PT, R3, R2, RZ, 0x1c1f ;  /* 0x001c1fff02037589 */ /* 0x000e6800000e0000 */
[----:B------:R-:W2:Y:S04]  /*2130*/  SHFL.IDX PT, R4, R0, RZ, 0x1c1f ;  /* 0x001c1fff00047589 */ /* 0x000ea800000e0000 */
[----:B------:R-:W3:Y:S04]  /*2140*/  SHFL.IDX PT, R2, R2, 0x1, 0x1c1f ;  /* 0x003c1f0002027f89 */ /* 0x000ee800000e0000 */
[----:B------:R4:W5:Y:S01]  /*2150*/  SHFL.IDX PT, R10, R0, 0x1, 0x1c1f ;  /* 0x003c1f00000a7f89 */ /* 0x00096200000e0000 */
[----:B-1----:R-:W-:-:S04]  /*2160*/  @P2 LEA R6, P0, R217, R3, 0x1 ;  /* 0x00000003d9062211 */ /* 0x002fc800078008ff */
[----:B--2---:R-:W-:Y:S02]  /*2170*/  @P2 LEA.HI.X R7, R217, R4, R22, 0x1, P0 ;  /* 0x00000004d9072211 */ /* 0x004fe400000f0c16 */
[----:B------:R-:W-:Y:S02]  /*2180*/  @P2 LEA R8, P0, R20, R3, 0x1 ;  /* 0x0000000314082211 */ /* 0x000fe400078008ff */
[----:B----4-:R-:W-:-:S05]  /*2190*/  @P2 SHF.L.U32 R0, R12, 0x1, RZ ;  /* 0x000000010c002819 */ /* 0x010fca00000006ff */
[----:B------:R1:W-:Y:S01]  /*21a0*/  @P2 LDGSTS.E.BYPASS.LTC128B.128 [R0+0x3100], [R6.64], !P1 ;  /* 0x0310000006002fae */ /* 0x0003e2000c901d46 */
[----:B------:R-:W-:Y:S02]  /*21b0*/  @P2 ISETP.GE.AND P1, PT, R32, c[0x0][0x1d4], PT ;  /* 0x0000750020002a0c */ /* 0x000fe40003f26270 */
[----:B------:R-:W-:-:S05]  /*21c0*/  @P2 LEA.HI.X R9, R20, R4, R21, 0x1, P0 ;  /* 0x0000000414092211 */ /* 0x000fca00000f0c15 */
[----:B------:R3:W-:Y:S01]  /*21d0*/  @P2 LDGSTS.E.BYPASS.LTC128B.128 [R0+0x4100], [R8.64], !P3 ;  /* 0x0410000008002fae */ /* 0x0007e2000d901d46 */
[----:B-1----:R-:W-:-:S04]  /*21e0*/  @P2 LEA R6, P0, R32, R3, 0x1 ;  /* 0x0000000320062211 */ /* 0x002fc800078008ff */
[----:B------:R-:W-:Y:S02]  /*21f0*/  @P2 LEA.HI.X R7, R32, R4, R19, 0x1, P0 ;  /* 0x0000000420072211 */ /* 0x000fe400000f0c13 */
[----:B---3--:R-:W-:-:S03]  /*2200*/  @P6 LEA R8, P0, R217, R2, 0x1 ;  /* 0x00000002d9086211 */ /* 0x008fc600078008ff */
[----:B------:R1:W-:Y:S01]  /*2210*/  @P2 LDGSTS.E.BYPASS.LTC128B.128 [R0+0x5100], [R6.64], !P1 ;  /* 0x0510000006002fae */ /* 0x0003e2000c901d46 */
[C---:B------:R-:W-:Y:S02]  /*2220*/  @P6 ISETP.GE.AND P2, PT, R217.reuse, c[0x0][0x1d4], PT ;  /* 0x00007500d9006a0c */ /* 0x040fe40003f46270 */
[C---:B------:R-:W-:Y:S02]  /*2230*/  @P6 LEA R4, P3, R20.reuse, R2, 0x1 ;  /* 0x0000000214046211 */ /* 0x040fe400078608ff */
[----:B------:R-:W-:Y:S02]  /*2240*/  @P6 ISETP.GE.AND P1, PT, R20, c[0x0][0x1d4], PT ;  /* 0x0000750014006a0c */ /* 0x000fe40003f26270 */
[-C--:B-----5:R-:W-:Y:S02]  /*2250*/  @P6 LEA.HI.X R9, R217, R10.reuse, R22, 0x1, P0 ;  /* 0x0000000ad9096211 */ /* 0x0a0fe400000f0c16 */
[----:B------:R-:W-:Y:S02]  /*2260*/  @P6 ISETP.GE.AND P0, PT, R32, c[0x0][0x1d4], PT ;  /* 0x0000750020006a0c */ /* 0x000fe40003f06270 */
[----:B------:R-:W-:-:S02]  /*2270*/  @P6 LEA.HI.X R5, R20, R10, R21, 0x1, P3 ;  /* 0x0000000a14056211 */ /* 0x000fc400018f0c15 */
[----:B------:R-:W-:-:S04]  /*2280*/  @P6 LEA R2, P3, R32, R2, 0x1 ;  /* 0x0000000220026211 */ /* 0x000fc800078608ff */
[----:B------:R-:W-:Y:S02]  /*2290*/  @P6 LEA.HI.X R3, R32, R10, R19, 0x1, P3 ;  /* 0x0000000a20036211 */ /* 0x000fe400018f0c13 */
[----:B-1----:R-:W-:-:S05]  /*22a0*/  @P6 SHF.L.U32 R0, R12, 0x1, RZ ;  /* 0x000000010c006819 */ /* 0x002fca00000006ff */
[----:B------:R1:W-:Y:S04]  /*22b0*/  @P6 LDGSTS.E.BYPASS.LTC128B.128 [R0+0x3900], [R8.64], !P2 ;  /* 0x0390000008006fae */ /* 0x0003e8000d101d46 */
[----:B------:R1:W-:Y:S04]  /*22c0*/  @P6 LDGSTS.E.BYPASS.LTC128B.128 [R0+0x4900], [R4.64], !P1 ;  /* 0x0490000004006fae */ /* 0x0003e8000c901d46 */
[----:B------:R1:W-:Y:S04]  /*22d0*/  @P6 LDGSTS.E.BYPASS.LTC128B.128 [R0+0x5900], [R2.64], !P0 ;  /* 0x0590000002006fae */ /* 0x0003e8000c101d46 */
[----:B------:R-:W0:Y:S01]  /*22e0*/  LDGDEPBAR ;  /* 0x00000000000079af */ /* 0x000e220000000000 */
[----:B------:R-:W-:-:S04]  /*22f0*/  IMAD.WIDE.U32 R6, R23, c[0x0][0x210], RZ ;  /* 0x0000840017067a25 */ /* 0x000fc800078e00ff */
[----:B-1----:R-:W-:Y:S01]  /*2300*/  IMAD R0, R11, c[0x0][0x208], RZ ;  /* 0x000082000b007a24 */ /* 0x002fe200078e02ff */
[----:B------:R-:W-:-:S04]  /*2310*/  DEPBAR.LE SB0, 0x1 ;  /* 0x000080400000791a */ /* 0x000fc80000000000 */
[----:B------:R-:W-:Y:S01]  /*2320*/  IMAD.WIDE.U32 R2, R230, c[0x0][0x208], RZ ;  /* 0x00008200e6027a25 */ /* 0x000fe200078e00ff */
[----:B------:R-:W-:-:S04]  /*2330*/  DEPBAR.LE SB0, 0x0 ;  /* 0x000080000000791a */ /* 0x000fc80000000000 */
[----:B------:R-:W-:Y:S01]  /*2340*/  IMAD R0, R230, c[0x0][0x20c], R0 ;  /* 0x00008300e6007a24 */ /* 0x000fe200078e0200 */
[----:B------:R-:W-:Y:S04]  /*2350*/  BAR.SYNC.DEFER_BLOCKING 0x0 ;  /* 0x0000000000007b1d */ /* 0x000fe80000010000 */
[----:B------:R-:W-:Y:S01]  /*2360*/  IADD3 R3, R3, R0, RZ ;  /* 0x0000000003037210 */ /* 0x000fe20007ffe0ff */
[----:B------:R-:W-:Y:S02]  /*2370*/  IMAD R0, R18, c[0x0][0x210], RZ ;  /* 0x0000840012007a24 */ /* 0x000fe400078e02ff */
[----:B------:R-:W-:Y:S02]  /*2380*/  IMAD R4, R16, c[0x0][0x218], RZ ;  /* 0x0000860010047a24 */ /* 0x000fe400078e02ff */
[----:B------:R-:W-:-:S02]  /*2390*/  IMAD R0, R23, c[0x0][0x214], R0 ;  /* 0x0000850017007a24 */ /* 0x000fc400078e0200 */
[----:B------:R-:W-:-:S03]  /*23a0*/  IMAD.WIDE.U32 R2, R228, c[0x0][0x218], R2 ;  /* 0x00008600e4027a25 */ /* 0x000fc600078e0002 */
[----:B------:R-:W-:Y:S01]  /*23b0*/  IADD3 R5, R7, R0, RZ ;  /* 0x0000000007057210 */ /* 0x000fe20007ffe0ff */
[----:B------:R-:W-:Y:S01]  /*23c0*/  IMAD R4, R228, c[0x0][0x21c], R4 ;  /* 0x00008700e4047a24 */ /* 0x000fe200078e0204 */
[----:B------:R-:W-:-:S04]  /*23d0*/  IADD3 R0, P0, R2, R6, RZ ;  /* 0x0000000602007210 */ /* 0x000fc80007f1e0ff */
[----:B------:R-:W-:Y:S02]  /*23e0*/  IADD3.X R2, R5, R3, R4, P0, !PT ;  /* 0x0000000305027210 */ /* 0x000fe400007fe404 */
[C---:B------:R-:W-:Y:S01]  /*23f0*/  LEA R3, P0, R0.reuse, c[0x0][0x1f8], 0x1 ;  /* 0x00007e0000037a11 */ /* 0x040fe200078008ff */
[----:B------:R-:W-:Y:S03]  /*2400*/  LDSM.16.M88.4 R12, [R203] ;  /* 0x00000000cb0c783b */ /* 0x000fe60000000200 */
[----:B------:R-:W-:Y:S02]  /*2410*/  LEA.HI.X R16, R0, c[0x0][0x1fc], R2, 0x1, P0 ;  /* 0x00007f0000107a11 */ /* 0x000fe400000f0c02 */
[----:B------:R-:W1:Y:S04]  /*2420*/  SHFL.IDX PT, R0, R3, RZ, 0x1c1f ;  /* 0x001c1fff03007589 */ /* 0x000e6800000e0000 */
[----:B------:R-:W2:Y:S04]  /*2430*/  SHFL.IDX PT, R2, R16, RZ, 0x1c1f ;  /* 0x001c1fff10027589 */ /* 0x000ea800000e0000 */
[----:B------:R-:W3:Y:S04]  /*2440*/  SHFL.IDX PT, R3, R3, 0x1, 0x1c1f ;  /* 0x003c1f0003037f89 */ /* 0x000ee800000e0000 */
[----:B------:R-:W4:Y:S04]  /*2450*/  SHFL.IDX PT, R16, R16, 0x1, 0x1c1f ;  /* 0x003c1f0010107f89 */ /* 0x000f2800000e0000 */
[----:B------:R-:W5:Y:S01]  /*2460*/  LDSM.16.M88.4 R44, [R200] ;  /* 0x00000000c82c783b */ /* 0x000f620000000200 */
[----:B------:R-:W-:-:S02]  /*2470*/  ISETP.GE.AND P3, PT, R217, c[0x0][0x1d4], PT ;  /* 0x00007500d9007a0c */ /* 0x000fc40003f66270 */
[----:B------:R-:W-:Y:S01]  /*2480*/  ISETP.GE.AND P2, PT, R20, c[0x0][0x1d4], PT ;  /* 0x0000750014007a0c */ /* 0x000fe20003f46270 */
[----:B------:R-:W5:Y:S01]  /*2490*/  LDSM.16.M88.4 R8, [R203+0x1000] ;  /* 0x00100000cb08783b */ /* 0x000f620000000200 */
[----:B-1----:R-:W-:-:S03]  /*24a0*/  IADD3 R22, P6, R0, R158, RZ ;  /* 0x0000009e00167210 */ /* 0x002fc60007fde0ff */
[----:B------:R-:W1:Y:S01]  /*24b0*/  LDSM.16.M88.4 R48, [R200+0x400] ;  /* 0x00040000c830783b */ /* 0x000e620000000200 */
[----:B------:R-:W-:Y:S02]  /*24c0*/  IADD3 R24, P0, R0, R157, RZ ;  /* 0x0000009d00187210 */ /* 0x000fe40007f1e0ff */
[----:B--2---:R-:W-:Y:S01]  /*24d0*/  IADD3.X R23, R2, R125, RZ, P6, !PT ;  /* 0x0000007d02177210 */ /* 0x004fe200037fe4ff */
[----:B------:R-:W2:Y:S01]  /*24e0*/  LDSM.16.M88.4 R40, [R200+0x800] ;  /* 0x00080000c828783b */ /* 0x000ea20000000200 */
[----:B------:R-:W-:Y:S02]  /*24f0*/  IADD3 R26, P1, R0, R156, RZ ;  /* 0x0000009c001a7210 */ /* 0x000fe40007f3e0ff */
[----:B------:R-:W-:Y:S01]  /*2500*/  ISETP.LT.OR P6, PT, R17, 0x1, P3 ;  /* 0x000000011100780c */ /* 0x000fe20001fc1670 */
[----:B------:R-:W1:Y:S01]  /*2510*/  LDSM.16.M88.4 R28, [R200+0xc00] ;  /* 0x000c0000c81c783b */ /* 0x000e620000000200 */
[C---:B------:R-:W-:Y:S02]  /*2520*/  IADD3.X R25, R2.reuse, R126, RZ, P0, !PT ;  /* 0x0000007e02197210 */ /* 0x040fe400007fe4ff */
[----:B---3--:R-:W-:Y:S01]  /*2530*/  IADD3 R18, P0, R3, R157, RZ ;  /* 0x0000009d03127210 */ /* 0x008fe20007f1e0ff */
[----:B------:R-:W-:Y:S01]  /*2540*/  LDSM.16.M88.4 R36, [R204] ;  /* 0x00000000cc24783b */ /* 0x000fe20000000200 */
[----:B------:R-:W-:-:S02]  /*2550*/  IADD3.X R27, R2, R124, RZ, P1, !PT ;  /* 0x0000007c021b7210 */ /* 0x000fc40000ffe4ff */
[----:B------:R-:W-:Y:S01]  /*2560*/  IADD3 R20, P1, R3, R156, RZ ;  /* 0x0000009c03147210 */ /* 0x000fe20007f3e0ff */
[----:B------:R-:W3:Y:S01]  /*2570*/  LDSM.16.M88.4 R52, [R205] ;  /* 0x00000000cd34783b */ /* 0x000ee20000000200 */
[C---:B----4-:R-:W-:Y:S02]  /*2580*/  IADD3.X R19, R16.reuse, R126, RZ, P0, !PT ;  /* 0x0000007e10137210 */ /* 0x050fe400007fe4ff */
[C---:B------:R-:W-:Y:S01]  /*2590*/  ISETP.LT.OR P0, PT, R17.reuse, 0x1, P2 ;  /* 0x000000011100780c */ /* 0x040fe20001701670 */
[----:B------:R-:W-:Y:S01]  /*25a0*/  STL.64 [R1+0x48], R6 ;  /* 0x0000480601007387 */ /* 0x000fe20000100a00 */
[----:B------:R-:W-:Y:S02]  /*25b0*/  IADD3.X R21, R16, R124, RZ, P1, !PT ;  /* 0x0000007c10157210 */ /* 0x000fe40000ffe4ff */
[----:B------:R-:W-:Y:S01]  /*25c0*/  ISETP.GE.AND P1, PT, R32, c[0x0][0x1d4], PT ;  /* 0x0000750020007a0c */ /* 0x000fe20003f26270 */
[----:B------:R-:W-:Y:S01]  /*25d0*/  STL [R1+0x54], R5 ;  /* 0x0000540501007387 */ /* 0x000fe20000100800 */
[----:B------:R-:W-:-:S03]  /*25e0*/  ISETP.LT.OR P3, PT, R17, 0x21, P3 ;  /* 0x000000211100780c */ /* 0x000fc60001f61670 */
[----:B------:R-:W4:Y:S04]  /*25f0*/  LDSM.16.M88.4 R4, [R204+0x1000] ;  /* 0x00100000cc04783b */ /* 0x000f280000000200 */
[----:B------:R-:W-:Y:S04]  /*2600*/  LDSM.16.M88.4 R64, [R216] ;  /* 0x00000000d840783b */ /* 0x000fe80000000200 */
[----:B------:R-:W-:Y:S04]  /*2610*/  LDSM.16.M88.4 R84, [R215] ;  /* 0x00000000d754783b */ /* 0x000fe80000000200 */
[----:B------:R-:W-:Y:S01]  /*2620*/  LDSM.16.M88.4 R92, [R214] ;  /* 0x00000000d65c783b */ /* 0x000fe20000000200 */
[----:B------:R-:W-:-:S03]  /*2630*/  ISETP.LT.OR P2, PT, R17, 0x21, P2 ;  /* 0x000000211100780c */ /* 0x000fc60001741670 */
[----:B------:R-:W-:Y:S01]  /*2640*/  @!PT LDS RZ, [RZ] ;  /* 0x00000000fffff984 */ /* 0x000fe20000000800 */
[----:B------:R-:W-:Y:S01]  /*2650*/  @!PT LDS RZ, [RZ] ;  /* 0x00000000fffff984 */ /* 0x000fe20000000800 */
[----:B------:R-:W-:Y:S01]  /*2660*/  @!PT LDS RZ, [RZ] ;  /* 0x00000000fffff984 */ /* 0x000fe20000000800 */
[----:B------:R1:W-:Y:S01]  /*2670*/  LDGSTS.E.BYPASS.LTC128B.128 [R218+0x100], [R26.64], !P6 ;  /* 0x001000001ada7fae */ /* 0x0003e2000f101d46 */
[C---:B------:R-:W-:Y:S02]  /*2680*/  ISETP.LT.OR P6, PT, R17.reuse, 0x1, P1 ;  /* 0x000000011100780c */ /* 0x040fe40000fc1670 */
[----:B------:R-:W-:Y:S01]  /*2690*/  ISETP.LT.OR P1, PT, R17, 0x21, P1 ;  /* 0x000000211100780c */ /* 0x000fe20000f21670 */
[----:B------:R1:W-:Y:S01]  /*26a0*/  LDGSTS.E.BYPASS.LTC128B.128 [R218+0x1100], [R24.64], !P0 ;  /* 0x0110000018da7fae */ /* 0x0003e2000c101d46 */
[----:B------:R-:W-:Y:S01]  /*26b0*/  IADD3 R2, P0, R3, R158, RZ ;  /* 0x0000009e03027210 */ /* 0x000fe20007f1e0ff */
[----:B-----5:R-:W-:Y:S03]  /*26c0*/  HMMA.16816.F32.BF16 R56, R12, R44, RZ ;  /* 0x0000002c0c38723c */ /* 0x020fe600000418ff */
[----:B------:R-:W-:-:S05]  /*26d0*/  IADD3.X R3, R16, R125, RZ, P0, !PT ;  /* 0x0000007d10037210 */ /* 0x000fca00007fe4ff */
[----:B------:R5:W-:Y:S04]  /*26e0*/  LDGSTS.E.BYPASS.LTC128B.128 [R218+0x2100], [R22.64], !P6 ;  /* 0x0210000016da7fae */ /* 0x000be8000f101d46 */
[----:B------:R5:W-:Y:S04]  /*26f0*/  LDGSTS.E.BYPASS.LTC128B.128 [R218+0x900], [R20.64], !P3 ;  /* 0x0090000014da7fae */ /* 0x000be8000d901d46 */
[----:B------:R2:W-:Y:S04]  /*2700*/  LDGSTS.E.BYPASS.LTC128B.128 [R218+0x1900], [R18.64], !P2 ;  /* 0x0190000012da7fae */ /* 0x0005e8000d101d46 */
[----:B------:R3:W-:Y:S04]  /*2710*/  LDGSTS.E.BYPASS.LTC128B.128 [R218+0x2900], [R2.64], !P1 ;  /* 0x0290000002da7fae */ /* 0x0007e8000c901d46 */
[----:B------:R-:W-:Y:S04]  /*2720*/  LDSM.16.M88.4 R60, [R200+0x1000] ;  /* 0x00100000c83c783b */ /* 0x000fe80000000200 */
[----:B------:R-:W3:Y:S01]  /*2730*/  LDSM.16.M88.4 R32, [R203+0x2000] ;  /* 0x00200000cb20783b */ /* 0x000ee20000000200 */
[C---:B------:R-:W-:Y:S03]  /*2740*/  HMMA.16816.F32.BF16 R76, R8.reuse, R44, RZ ;  /* 0x0000002c084c723c */ /* 0x040fe600000418ff */
[----:B-1----:R-:W-:Y:S04]  /*2750*/  LDSM.16.M88.4 R24, [R204+0x2000] ;  /* 0x00200000cc18783b */ /* 0x002fe80000000200 */
[----:B------:R-:W0:Y:S01]  /*2760*/  LDGDEPBAR ;  /* 0x00000000000079af */ /* 0x000e220000000000 */
[C---:B------:R-:W-:Y:S08]  /*2770*/  HMMA.16816.F32.BF16 R104, R8.reuse, R48, RZ ;  /* 0x000000300868723c */ /* 0x040ff000000418ff */
[C---:B--2---:R-:W-:Y:S08]  /*2780*/  HMMA.16816.F32.BF16 R100, R8.reuse, R40, RZ ;  /* 0x000000280864723c */ /* 0x044ff000000418ff */
[C---:B------:R-:W-:Y:S08]  /*2790*/  HMMA.16816.F32.BF16 R88, R8.reuse, R28, RZ ;  /* 0x0000001c0858723c */ /* 0x040ff000000418ff */
[C---:B------:R-:W-:Y:S08]  /*27a0*/  HMMA.16816.F32.BF16 R96, R8.reuse, R46, RZ ;  /* 0x0000002e0860723c */ /* 0x040ff000000418ff */
[C---:B------:R-:W-:Y:S08]  /*27b0*/  HMMA.16816.F32.BF16 R80, R8.reuse, R50, RZ ;  /* 0x000000320850723c */ /* 0x040ff000000418ff */
[C---:B------:R-:W-:Y:S08]  /*27c0*/  HMMA.16816.F32.BF16 R68, R8.reuse, R42, RZ ;  /* 0x0000002a0844723c */ /* 0x040ff000000418ff */
[----:B-----5:R-:W-:Y:S08]  /*27d0*/  HMMA.16816.F32.BF16 R20, R8, R30, RZ ;  /* 0x0000001e0814723c */ /* 0x020ff000000418ff */
[----:B---3--:R-:W-:Y:S08]  /*27e0*/  HMMA.16816.F32.BF16 R8, R36, R52, R56 ;  /* 0x000000342408723c */ /* 0x008ff00000041838 */
[C---:B------:R-:W-:Y:S08]  /*27f0*/  HMMA.16816.F32.BF16 R108, R12.reuse, R28, RZ ;  /* 0x0000001c0c6c723c */ /* 0x040ff000000418ff */
[C---:B------:R-:W-:Y:S01]  /*2800*/  HMMA.16816.F32.BF16 R116, R12.reuse, R30, RZ ;  /* 0x0000001e0c74723c */ /* 0x040fe200000418ff */
[----:B------:R-:W1:Y:S07]  /*2810*/  LDSM.16.M88.4 R28, [R203+0x3000] ;  /* 0x00300000cb1c783b */ /* 0x000e6e0000000200 */
[C---:B------:R-:W-:Y:S08]  /*2820*/  HMMA.16816.F32.BF16 R16, R12.reuse, R48, RZ ;  /* 0x000000300c10723c */ /* 0x040ff000000418ff */
[C---:B------:R-:W-:Y:S08]  /*2830*/  HMMA.16816.F32.BF16 R112, R12.reuse, R50, RZ ;  /* 0x000000320c70723c */ /* 0x040ff000000418ff */
[C---:B------:R-:W-:Y:S08]  /*2840*/  HMMA.16816.F32.BF16 R48, R12.reuse, R40, RZ ;  /* 0x000000280c30723c */ /* 0x040ff000000418ff */
[C---:B------:R-:W-:Y:S01]  /*2850*/  HMMA.16816.F32.BF16 R120, R12.reuse, R42, RZ ;  /* 0x0000002a0c78723c */ /* 0x040fe200000418ff */
[----:B------:R-:W2:Y:S07]  /*2860*/  LDSM.16.M88.4 R40, [R213] ;  /* 0x00000000d528783b */ /* 0x000eae0000000200 */
[----:B------:R-:W-:Y:S01]  /*2870*/  HMMA.16816.F32.BF16 R72, R12, R46, RZ ;  /* 0x0000002e0c48723c */ /* 0x000fe200000418ff */
[----:B------:R-:W-:Y:S07]  /*2880*/  LDSM.16.M88.4 R44, [R200+0x2000] ;  /* 0x00200000c82c783b */ /* 0x000fee0000000200 */
[----:B----4-:R-:W-:Y:S08]  /*2890*/  HMMA.16816.F32.BF16 R12, R4, R52, R76 ;  /* 0x00000034040c723c */ /* 0x010ff0000004184c */
[----:B------:R-:W-:Y:S08]  /*28a0*/  HMMA.16816.F32.BF16 R8, R32, R60, R8 ;  /* 0x0000003c2008723c */ /* 0x000ff00000041808 */
[C---:B------:R-:W-:Y:S01]  /*28b0*/  HMMA.16816.F32.BF16 R144, R4.reuse, R94, R20 ;  /* 0x0000005e0490723c */ /* 0x040fe20000041814 */
[----:B------:R-:W3:Y:S07]  /*28c0*/  LDSM.16.M88.4 R20, [R204+0x3000] ;  /* 0x00300000cc14783b */ /* 0x000eee0000000200 */
[----:B------:R-:W-:Y:S08]  /*28d0*/  HMMA.16816.F32.BF16 R140, R4, R92, R88 ;  /* 0x0000005c048c723c */ /* 0x000ff00000041858 */
[-C--:B------:R-:W-:Y:S01]  /*28e0*/  HMMA.16816.F32.BF16 R88, R36, R64.reuse, R16 ;  /* 0x000000402458723c */ /* 0x080fe20000041810 */
[----:B------:R-:W4:Y:S07]  /*28f0*/  LDSM.16.M88.4 R16, [R203+0x4000] ;  /* 0x00400000cb10783b */ /* 0x000f2e0000000200 */
[C---:B------:R-:W-:Y:S08]  /*2900*/  HMMA.16816.F32.BF16 R104, R4.reuse, R64, R104 ;  /* 0x000000400468723c */ /* 0x040ff00000041868 */
[C---:B------:R-:W-:Y:S08]  /*2910*/  HMMA.16816.F32.BF16 R132, R4.reuse, R84, R100 ;  /* 0x000000540484723c */ /* 0x040ff00000041864 */
[C---:B------:R-:W-:Y:S08]  /*2920*/  HMMA.16816.F32.BF16 R76, R4.reuse, R54, R96 ;  /* 0x00000036044c723c */ /* 0x040ff00000041860 */
[C---:B------:R-:W-:Y:S08]  /*2930*/  HMMA.16816.F32.BF16 R128, R4.reuse, R66, R80 ;  /* 0x000000420480723c */ /* 0x040ff00000041850 */
[----:B------:R-:W-:Y:S08]  /*2940*/  HMMA.16816.F32.BF16 R136, R4, R86, R68 ;  /* 0x000000560488723c */ /* 0x000ff00000041844 */
[----:B-1----:R-:W-:Y:S01]  /*2950*/  HMMA.16816.F32.BF16 R4, R28, R60, R12 ;  /* 0x0000003c1c04723c */ /* 0x002fe2000004180c */
[----:B------:R-:W1:Y:S07]  /*2960*/  LDSM.16.M88.4 R12, [R203+0x5000] ;  /* 0x00500000cb0c783b */ /* 0x000e6e0000000200 */
[----:B------:R-:W-:Y:S08]  /*2970*/  HMMA.16816.F32.BF16 R72, R36, R54, R72 ;  /* 0x000000362448723c */ /* 0x000ff00000041848 */
[----:B--2---:R-:W-:Y:S01]  /*2980*/  HMMA.16816.F32.BF16 R56, R24, R40, R8 ;  /* 0x000000281838723c */ /* 0x004fe20000041808 */
[----:B------:R-:W-:Y:S07]  /*2990*/  LDSM.16.M88.4 R8, [R204+0x4000] ;  /* 0x00400000cc08783b */ /* 0x000fee0000000200 */
[----:B------:R-:W-:Y:S01]  /*29a0*/  HMMA.16816.F32.BF16 R100, R36, R84, R48 ;  /* 0x000000542464723c */ /* 0x000fe20000041830 */
[----:B------:R-:W2:Y:S07]  /*29b0*/  LDSM.16.M88.4 R48, [R209] ;  /* 0x00000000d130783b */ /* 0x000eae0000000200 */
[----:B---3--:R-:W-:Y:S01]  /*29c0*/  HMMA.16816.F32.BF16 R52, R20, R40, R4 ;  /* 0x000000281434723c */ /* 0x008fe20000041804 */
[----:B------:R-:W-:Y:S07]  /*29d0*/  LDSM.16.M88.4 R4, [R204+0x5000] ;  /* 0x00500000cc04783b */ /* 0x000fee0000000200 */
[-C--:B------:R-:W-:Y:S08]  /*29e0*/  HMMA.16816.F32.BF16 R72, R32, R62.reuse, R72 ;  /* 0x0000003e2048723c */ /* 0x080ff00000041848 */
[----:B------:R-:W-:Y:S01]  /*29f0*/  HMMA.16816.F32.BF16 R76, R28, R62, R76 ;  /* 0x0000003e1c4c723c */ /* 0x000fe2000004184c */
[----:B------:R-:W-:Y:S07]  /*2a00*/  LDSM.16.M88.4 R60, [R212] ;  /* 0x00000000d43c783b */ /* 0x000fee0000000200 */
[----:B----4-:R-:W-:Y:S01]  /*2a10*/  HMMA.16816.F32.BF16 R68, R16, R44, R56 ;  /* 0x0000002c1044723c */ /* 0x010fe20000041838 */
[----:B------:R-:W3:Y:S07]  /*2a20*/  LDSM.16.M88.4 R56, [R200+0x1400] ;  /* 0x00140000c838783b */ /* 0x000eee0000000200 */
[----:B------:R-:W-:Y:S08]  /*2a30*/  HMMA.16816.F32.BF16 R96, R36, R66, R112 ;  /* 0x000000422460723c */ /* 0x000ff00000041870 */
[----:B-1----:R-:W-:Y:S08]  /*2a40*/  HMMA.16816.F32.BF16 R52, R12, R44, R52 ;  /* 0x0000002c0c34723c */ /* 0x002ff00000041834 */
[-C--:B------:R-:W-:Y:S08]  /*2a50*/  HMMA.16816.F32.BF16 R64, R24, R42.reuse, R72 ;  /* 0x0000002a1840723c */ /* 0x080ff00000041848 */
[----:B------:R-:W-:Y:S01]  /*2a60*/  HMMA.16816.F32.BF16 R72, R20, R42, R76 ;  /* 0x0000002a1448723c */ /* 0x000fe2000004184c */
[----:B------:R-:W1:Y:S07]  /*2a70*/  LDSM.16.M88.4 R40, [R200+0x2400] ;  /* 0x00240000c828783b */ /* 0x000e6e0000000200 */
[----:B--2---:R-:W-:Y:S08]  /*2a80*/  HMMA.16816.F32.BF16 R80, R8, R48, R68 ;  /* 0x000000300850723c */ /* 0x004ff00000041844 */
[----:B---3--:R-:W-:Y:S08]  /*2a90*/  HMMA.16816.F32.BF16 R68, R32, R56, R88 ;  /* 0x000000382044723c */ /* 0x008ff00000041858 */
[----:B------:R-:W-:Y:S08]  /*2aa0*/  HMMA.16816.F32.BF16 R120, R36, R86, R120 ;  /* 0x000000562478723c */ /* 0x000ff00000041878 */
[----:B------:R-:W-:Y:S08]  /*2ab0*/  HMMA.16816.F32.BF16 R84, R4, R48, R52 ;  /* 0x000000300454723c */ /* 0x000ff00000041834 */
[-C--:B------:R-:W-:Y:S08]  /*2ac0*/  HMMA.16816.F32.BF16 R52, R16, R46.reuse, R64 ;  /* 0x0000002e1034723c */ /* 0x080ff00000041840 */
[----:B------:R-:W-:Y:S08]  /*2ad0*/  HMMA.16816.F32.BF16 R64, R12, R46, R72 ;  /* 0x0000002e0c40723c */ /* 0x000ff00000041848 */
[C---:B------:R-:W-:Y:S08]  /*2ae0*/  HMMA.16816.F32.BF16 R108, R36.reuse, R92, R108 ;  /* 0x0000005c246c723c */ /* 0x040ff0000004186c */
[----:B------:R-:W-:Y:S08]  /*2af0*/  HMMA.16816.F32.BF16 R116, R36, R94, R116 ;  /* 0x0000005e2474723c */ /* 0x000ff00000041874 */
[----:B------:R-:W-:Y:S01]  /*2b00*/  HMMA.16816.F32.BF16 R36, R28, R56, R104 ;  /* 0x000000381c24723c */ /* 0x000fe20000041868 */
[----:B------:R-:W-:-:S04]  /*2b10*/  FMUL.FTZ R0, R80, c[0x0][0x320] ;  /* 0x0000c80050007a20 */ /* 0x000fc80000410000 */
[----:B------:R2:W3:Y:S03]  /*2b20*/  MUFU.TANH R149, R0 ;  /* 0x0000000000957308 */ /* 0x0004e60000002400 */
[----:B------:R-:W-:Y:S01]  /*2b30*/  HMMA.16816.F32.BF16 R68, R24, R60, R68 ;  /* 0x0000003c1844723c */ /* 0x000fe20000041844 */
[----:B--2---:R-:W-:-:S04]  /*2b40*/  FMUL.FTZ R0, R81, c[0x0][0x320] ;  /* 0x0000c80051007a20 */ /* 0x004fc80000410000 */
[----:B------:R2:W4:Y:S03]  /*2b50*/  MUFU.TANH R148, R0 ;  /* 0x0000000000947308 */ /* 0x0005260000002400 */
[----:B------:R-:W-:Y:S08]  /*2b60*/  HMMA.16816.F32.BF16 R88, R4, R50, R64 ;  /* 0x000000320458723c */ /* 0x000ff00000041840 */
[----:B------:R-:W-:Y:S01]  /*2b70*/  HMMA.16816.F32.BF16 R64, R32, R58, R96 ;  /* 0x0000003a2040723c */ /* 0x000fe20000041860 */
[----:B--2---:R-:W-:-:S07]  /*2b80*/  FMUL.FTZ R0, R82, c[0x0][0x320] ;  /* 0x0000c80052007a20 */ /* 0x004fce0000410000 */
[----:B------:R-:W-:Y:S01]  /*2b90*/  HMMA.16816.F32.BF16 R44, R20, R60, R36 ;  /* 0x0000003c142c723c */ /* 0x000fe20000041824 */
[----:B------:R-:W2:Y:S01]  /*2ba0*/  LDSM.16.M88.4 R36, [R208] ;  /* 0x00000000d024783b */ /* 0x000ea20000000200 */
[----:B------:R5:W1:Y:S06]  /*2bb0*/  MUFU.TANH R155, R0 ;  /* 0x00000000009b7308 */ /* 0x000a6c0000002400 */
[----:B------:R-:W-:Y:S01]  /*2bc0*/  HMMA.16816.F32.BF16 R76, R8, R50, R52 ;  /* 0x00000032084c723c */ /* 0x000fe20000041834 */
[----:B------:R-:W2:Y:S01]  /*2bd0*/  LDSM.16.M88.4 R52, [R200+0x1800] ;  /* 0x00180000c834783b */ /* 0x000ea20000000200 */
[----:B-----5:R-:W-:-:S06]  /*2be0*/  FMUL.FTZ R0, R83, c[0x0][0x320] ;  /* 0x0000c80053007a20 */ /* 0x020fcc0000410000 */
[----:B------:R-:W-:Y:S01]  /*2bf0*/  HMMA.16816.F32.BF16 R72, R28, R58, R128 ;  /* 0x0000003a1c48723c */ /* 0x000fe20000041880 */
[----:B------:R5:W1:Y:S02]  /*2c00*/  MUFU.TANH R154, R0 ;  /* 0x00000000009a7308 */ /* 0x000a640000002400 */
[----:B-----5:R-:W-:-:S06]  /*2c10*/  FMUL.FTZ R0, R84, c[0x0][0x320] ;  /* 0x0000c80054007a20 */ /* 0x020fcc0000410000 */
[----:B------:R5:W2:Y:S01]  /*2c20*/  MUFU.TANH R152, R0 ;  /* 0x0000000000987308 */ /* 0x000aa20000002400 */
[----:B-1----:R-:W-:Y:S01]  /*2c30*/  HMMA.16816.F32.BF16 R68, R16, R40, R68 ;  /* 0x000000281044723c */ /* 0x002fe20000041844 */
[----:B-----5:R-:W-:-:S06]  /*2c40*/  FMUL.FTZ R0, R85, c[0x0][0x320] ;  /* 0x0000c80055007a20 */ /* 0x020fcc0000410000 */
[----:B------:R1:W1:Y:S01]  /*2c50*/  MUFU.TANH R150, R0 ;  /* 0x0000000000967308 */ /* 0x0002620000002400 */
[----:B------:R-:W-:Y:S01]  /*2c60*/  HMMA.16816.F32.BF16 R56, R24, R62, R64 ;  /* 0x0000003e1838723c */ /* 0x000fe20000041840 */
[----:B-1----:R-:W-:-:S06]  /*2c70*/  FMUL.FTZ R0, R86, c[0x0][0x320] ;  /* 0x0000c80056007a20 */ /* 0x002fcc0000410000 */
[----:B------:R1:W1:Y:S01]  /*2c80*/  MUFU.TANH R153, R0 ;  /* 0x0000000000997308 */ /* 0x0002620000002400 */
[----:B------:R-:W-:Y:S01]  /*2c90*/  HMMA.16816.F32.BF16 R48, R12, R40, R44 ;  /* 0x000000280c30723c */ /* 0x000fe2000004182c */
[----:B------:R-:W5:Y:S01]  /*2ca0*/  LDSM.16.M88.4 R44, [R211] ;  /* 0x00000000d32c783b */ /* 0x000f620000000200 */
[----:B-1----:R-:W-:-:S05]  /*2cb0*/  FMUL.FTZ R0, R87, c[0x0][0x320] ;  /* 0x0000c80057007a20 */ /* 0x002fca0000410000 */
[----:B------:R1:W1:Y:S01]  /*2cc0*/  MUFU.TANH R151, R0 ;  /* 0x0000000000977308 */ /* 0x0002620000002400 */
[----:B------:R-:W-:Y:S01]  /*2cd0*/  HMMA.16816.F32.BF16 R64, R20, R62, R72 ;  /* 0x0000003e1440723c */ /* 0x000fe20000041848 */
[----:B-1----:R-:W-:-:S06]  /*2ce0*/  FMUL.FTZ R0, R76, c[0x0][0x320] ;  /* 0x0000c8004c007a20 */ /* 0x002fcc0000410000 */
[----:B------:R1:W1:Y:S02]  /*2cf0*/  MUFU.TANH R106, R0 ;  /* 0x00000000006a7308 */ /* 0x0002640000002400 */
[----:B-1----:R-:W-:-:S06]  /*2d00*/  FMUL.FTZ R0, R77, c[0x0][0x320] ;  /* 0x0000c8004d007a20 */ /* 0x002fcc0000410000 */
[----:B------:R1:W1:Y:S01]  /*2d10*/  MUFU.TANH R105, R0 ;  /* 0x0000000000697308 */ /* 0x0002620000002400 */
[----:B------:R-:W-:Y:S01]  /*2d20*/  HMMA.16816.F32.BF16 R60, R16, R42, R56 ;  /* 0x0000002a103c723c */ /* 0x000fe20000041838 */
[----:B------:R-:W3:Y:S01]  /*2d30*/  LDSM.16.M88.4 R56, [R200+0x2800] ;  /* 0x00280000c838783b */ /* 0x000ee20000000200 */
[----:B-1----:R-:W-:-:S05]  /*2d40*/  FMUL.FTZ R0, R78, c[0x0][0x320] ;  /* 0x0000c8004e007a20 */ /* 0x002fca0000410000 */
[----:B------:R1:W1:Y:S01]  /*2d50*/  MUFU.TANH R128, R0 ;  /* 0x0000000000807308 */ /* 0x0002620000002400 */
[----:B--2---:R-:W-:Y:S01]  /*2d60*/  HMMA.16816.F32.BF16 R80, R4, R36, R48 ;  /* 0x000000240450723c */ /* 0x004fe20000041830 */
[----:B-1----:R-:W-:-:S07]  /*2d70*/  FMUL.FTZ R0, R79, c[0x0][0x320] ;  /* 0x0000c8004f007a20 */ /* 0x002fce0000410000 */
[----:B------:R-:W-:Y:S01]  /*2d80*/  HMMA.16816.F32.BF16 R76, R8, R36, R68 ;  /* 0x00000024084c723c */ /* 0x000fe20000041844 */
[----:B------:R1:W2:Y:S07]  /*2d90*/  MUFU.TANH R115, R0 ;  /* 0x0000000000737308 */ /* 0x0002ae0000002400 */
[----:B------:R-:W-:Y:S01]  /*2da0*/  HMMA.16816.F32.BF16 R68, R32, R52, R100 ;  /* 0x000000342044723c */ /* 0x000fe20000041864 */
[----:B-1----:R-:W-:-:S04]  /*2db0*/  FMUL.FTZ R0, R88, c[0x0][0x320] ;  /* 0x0000c80058007a20 */ /* 0x002fc80000410000 */
[----:B------:R1:W1:Y:S03]  /*2dc0*/  MUFU.TANH R113, R0 ;  /* 0x0000000000717308 */ /* 0x0002660000002400 */
[----:B------:R-:W-:Y:S08]  /*2dd0*/  HMMA.16816.F32.BF16 R48, R28, R52, R132 ;  /* 0x000000341c30723c */ /* 0x000ff00000041884 */
[----:B------:R-:W-:Y:S01]  /*2de0*/  HMMA.16816.F32.BF16 R64, R12, R42, R64 ;  /* 0x0000002a0c40723c */ /* 0x000fe20000041840 */
[----:B-1----:R-:W-:-:S04]  /*2df0*/  FMUL.FTZ R0, R89, c[0x0][0x320] ;  /* 0x0000c80059007a20 */ /* 0x002fc80000410000 */
[----:B------:R1:W1:Y:S03]  /*2e00*/  MUFU.TANH R107, R0 ;  /* 0x00000000006b7308 */ /* 0x0002660000002400 */
[----:B-----5:R-:W-:Y:S01]  /*2e10*/  HMMA.16816.F32.BF16 R68, R24, R44, R68 ;  /* 0x0000002c1844723c */ /* 0x020fe20000041844 */
[----:B-1----:R-:W-:-:S04]  /*2e20*/  FMUL.FTZ R0, R90, c[0x0][0x320] ;  /* 0x0000c8005a007a20 */ /* 0x002fc80000410000 */
[----:B------:R1:W1:Y:S03]  /*2e30*/  MUFU.TANH R114, R0 ;  /* 0x0000000000727308 */ /* 0x0002660000002400 */
[----:B------:R-:W-:Y:S01]  /*2e40*/  HMMA.16816.F32.BF16 R72, R8, R38, R60 ;  /* 0x000000260848723c */ /* 0x000fe2000004183c */
[----:B-1----:R-:W-:-:S04]  /*2e50*/  FMUL.FTZ R0, R91, c[0x0][0x320] ;  /* 0x0000c8005b007a20 */ /* 0x002fc80000410000 */
[----:B------:R1:W1:Y:S03]  /*2e60*/  MUFU.TANH R112, R0 ;  /* 0x0000000000707308 */ /* 0x0002660000002400 */
[----:B------:R-:W-:Y:S01]  /*2e70*/  HMMA.16816.F32.BF16 R60, R32, R54, R120 ;  /* 0x00000036203c723c */ /* 0x000fe20000041878 */
[----:B-1----:R-:W-:-:S04]  /*2e80*/  FMUL.FTZ R0, R76, c[0x0][0x320] ;  /* 0x0000c8004c007a20 */ /* 0x002fc80000410000 */
[----:B------:R1:W1:Y:S03]  /*2e90*/  MUFU.TANH R98, R0 ;  /* 0x0000000000627308 */ /* 0x0002660000002400 */
[----:B------:R-:W-:Y:S01]  /*2ea0*/  HMMA.16816.F32.BF16 R40, R20, R44, R48 ;  /* 0x0000002c1428723c */ /* 0x000fe20000041830 */
[----:B------:R-:W5:Y:S01]  /*2eb0*/  LDSM.16.M88.4 R48, [R207] ;  /* 0x00000000cf30783b */ /* 0x000f620000000200 */
[----:B-1----:R-:W-:-:S04]  /*2ec0*/  FMUL.FTZ R0, R77, c[0x0][0x320] ;  /* 0x0000c8004d007a20 */ /* 0x002fc80000410000 */
[----:B------:R1:W1:Y:S02]  /*2ed0*/  MUFU.TANH R97, R0 ;  /* 0x0000000000617308 */ /* 0x0002640000002400 */
[----:B------:R-:W-:Y:S01]  /*2ee0*/  HMMA.16816.F32.BF16 R84, R4, R38, R64 ;  /* 0x000000260454723c */ /* 0x000fe20000041840 */
[----:B------:R-:W2:Y:S01]  /*2ef0*/  LDSM.16.M88.4 R36, [R200+0x1c00] ;  /* 0x001c0000c824783b */ /* 0x000ea20000000200 */
[----:B-1----:R-:W-:-:S04]  /*2f00*/  FMUL.FTZ R0, R78, c[0x0][0x320] ;  /* 0x0000c8004e007a20 */ /* 0x002fc80000410000 */
[----:B------:R1:W1:Y:S02]  /*2f10*/  MUFU.TANH R104, R0 ;  /* 0x0000000000687308 */ /* 0x0002640000002400 */
[----:B---3--:R-:W-:Y:S01]  /*2f20*/  HMMA.16816.F32.BF16 R64, R16, R56, R68 ;  /* 0x000000381040723c */ /* 0x008fe20000041844 */
[----:B-1----:R-:W-:-:S05]  /*2f30*/  FMUL.FTZ R0, R79, c[0x0][0x320] ;  /* 0x0000c8004f007a20 */ /* 0x002fca0000410000 */
[----:B------:R1:W3:Y:S02]  /*2f40*/  MUFU.TANH R103, R0 ;  /* 0x0000000000677308 */ /* 0x0002e40000002400 */
[----:B------:R-:W-:Y:S01]  /*2f50*/  HMMA.16816.F32.BF16 R68, R28, R54, R136 ;  /* 0x000000361c44723c */ /* 0x000fe20000041888 */
[----:B------:R-:W2:Y:S01]  /*2f60*/  LDSM.16.M88.4 R52, [R210] ;  /* 0x00000000d234783b */ /* 0x000ea20000000200 */
[----:B-1----:R-:W-:-:S04]  /*2f70*/  FMUL.FTZ R0, R80, c[0x0][0x320] ;  /* 0x0000c80050007a20 */ /* 0x002fc80000410000 */
[----:B------:R1:W1:Y:S02]  /*2f80*/  MUFU.TANH R101, R0 ;  /* 0x0000000000657308 */ /* 0x0002640000002400 */
[----:B------:R-:W-:Y:S01]  /*2f90*/  HMMA.16816.F32.BF16 R60, R24, R46, R60 ;  /* 0x0000002e183c723c */ /* 0x000fe2000004183c */
[----:B-1----:R-:W-:-:S05]  /*2fa0*/  FMUL.FTZ R0, R81, c[0x0][0x320] ;  /* 0x0000c80051007a20 */ /* 0x002fca0000410000 */
[----:B------:R1:W1:Y:S02]  /*2fb0*/  MUFU.TANH R99, R0 ;  /* 0x0000000000637308 */ /* 0x0002640000002400 */
[----:B------:R-:W-:Y:S01]  /*2fc0*/  HMMA.16816.F32.BF16 R40, R12, R56, R40 ;  /* 0x000000380c28723c */ /* 0x000fe20000041828 */
[----:B-1----:R-:W-:-:S05]  /*2fd0*/  FMUL.FTZ R0, R82, c[0x0][0x320] ;  /* 0x0000c80052007a20 */ /* 0x002fca0000410000 */
[----:B------:R1:W1:Y:S02]  /*2fe0*/  MUFU.TANH R102, R0 ;  /* 0x0000000000667308 */ /* 0x0002640000002400 */
[----:B-1----:R-:W-:-:S06]  /*2ff0*/  FMUL.FTZ R0, R83, c[0x0][0x320] ;  /* 0x0000c80053007a20 */ /* 0x002fcc0000410000 */
[----:B------:R1:W1:Y:S01]  /*3000*/  MUFU.TANH R100, R0 ;  /* 0x0000000000647308 */ /* 0x0002620000002400 */
[----:B-----5:R-:W-:Y:S01]  /*3010*/  HMMA.16816.F32.BF16 R76, R8, R48, R64 ;  /* 0x00000030084c723c */ /* 0x020fe20000041840 */
[----:B-1----:R-:W-:-:S06]  /*3020*/  FMUL.FTZ R0, R72, c[0x0][0x320] ;  /* 0x0000c80048007a20 */ /* 0x002fcc0000410000 */
[----:B------:R1:W1:Y:S01]  /*3030*/  MUFU.TANH R90, R0 ;  /* 0x00000000005a7308 */ /* 0x0002620000002400 */
[----:B------:R-:W-:Y:S01]  /*3040*/  HMMA.16816.F32.BF16 R68, R20, R46, R68 ;  /* 0x0000002e1444723c */ /* 0x000fe20000041844 */
[----:B-1----:R-:W-:-:S06]  /*3050*/  FMUL.FTZ R0, R73, c[0x0][0x320] ;  /* 0x0000c80049007a20 */ /* 0x002fcc0000410000 */
[----:B------:R1:W1:Y:S01]  /*3060*/  MUFU.TANH R89, R0 ;  /* 0x0000000000597308 */ /* 0x0002620000002400 */
[----:B--2---:R-:W-:Y:S08]  /*3070*/  HMMA.16816.F32.BF16 R64, R32, R36, R108 ;  /* 0x000000242040723c */ /* 0x004ff0000004186c */
[----:B------:R-:W-:Y:S01]  /*3080*/  HMMA.16816.F32.BF16 R44, R16, R58, R60 ;  /* 0x0000003a102c723c */ /* 0x000fe2000004183c */
[----:B-1----:R-:W-:-:S07]  /*3090*/  FMUL.FTZ R0, R74, c[0x0][0x320] ;  /* 0x0000c8004a007a20 */ /* 0x002fce0000410000 */
[----:B------:R-:W-:Y:S01]  /*30a0*/  HMMA.16816.F32.BF16 R60, R32, R38, R116 ;  /* 0x00000026203c723c */ /* 0x000fe20000041874 */
[----:B------:R-:W-:Y:S01]  /*30b0*/  LDSM.16.M88.4 R32, [R206] ;  /* 0x00000000ce20783b */ /* 0x000fe20000000200 */
[----:B------:R1:W2:Y:S06]  /*30c0*/  MUFU.TANH R96, R0 ;  /* 0x0000000000607308 */ /* 0x0002ac0000002400 */
[----:B------:R-:W-:Y:S01]  /*30d0*/  HMMA.16816.F32.BF16 R80, R4, R48, R40 ;  /* 0x000000300450723c */ /* 0x000fe20000041828 */
[----:B------:R-:W5:Y:S01]  /*30e0*/  LDSM.16.M88.4 R40, [R200+0x2c00] ;  /* 0x002c0000c828783b */ /* 0x000f620000000200 */
[----:B------:R-:W-:Y:S01]  /*30f0*/  ISETP.GE.AND P0, PT, R183, 0x2, PT ;  /* 0x00000002b700780c */ /* 0x000fe20003f06270 */
[----:B------:R-:W-:-:S04]  /*3100*/  DEPBAR.LE SB0, 0x0 ;  /* 0x000080000000791a */ /* 0x000fc80000000000 */
[----:B-1----:R-:W-:Y:S02]  /*3110*/  FMUL.FTZ R0, R75, c[0x0][0x320] ;  /* 0x0000c8004b007a20 */ /* 0x002fe40000410000 */
[C---:B------:R-:W-:Y:S08]  /*3120*/  HMMA.16816.F32.BF16 R72, R28.reuse, R36, R140 ;  /* 0x000000241c48723c */ /* 0x040ff0000004188c */
[----:B------:R-:W-:Y:S01]  /*3130*/  HMMA.16816.F32.BF16 R28, R28, R38, R144 ;  /* 0x000000261c1c723c */ /* 0x000fe20000041890 */
[----:B------:R1:W1:Y:S02]  /*3140*/  MUFU.TANH R95, R0 ;  /* 0x00000000005f7308 */ /* 0x0002640000002400 */
[----:B-1----:R-:W-:-:S06]  /*3150*/  FMUL.FTZ R0, R84, c[0x0][0x320] ;  /* 0x0000c80054007a20 */ /* 0x002fcc0000410000 */
[----:B------:R1:W1:Y:S01]  /*3160*/  MUFU.TANH R94, R0 ;  /* 0x00000000005e7308 */ /* 0x0002620000002400 */
[----:B------:R-:W-:Y:S01]  /*3170*/  HMMA.16816.F32.BF16 R68, R12, R58, R68 ;  /* 0x0000003a0c44723c */ /* 0x000fe20000041844 */
[----:B-1----:R-:W-:-:S06]  /*3180*/  FMUL.FTZ R0, R85, c[0x0][0x320] ;  /* 0x0000c80055007a20 */ /* 0x002fcc0000410000 */
[----:B------:R1:W1:Y:S01]  /*3190*/  MUFU.TANH R91, R0 ;  /* 0x00000000005b7308 */ /* 0x0002620000002400 */
[-C--:B------:R-:W-:Y:S08]  /*31a0*/  HMMA.16816.F32.BF16 R56, R24, R52.reuse, R64 ;  /* 0x000000341838723c */ /* 0x080ff00000041840 */
[----:B------:R-:W-:Y:S01]  /*31b0*/  HMMA.16816.F32.BF16 R64, R20, R52, R72 ;  /* 0x000000341440723c */ /* 0x000fe20000041848 */
[----:B-1----:R-:W-:-:S07]  /*31c0*/  FMUL.FTZ R0, R86, c[0x0][0x320] ;  /* 0x0000c80056007a20 */ /* 0x002fce0000410000 */
[-C--:B------:R-:W-:Y:S01]  /*31d0*/  HMMA.16816.F32.BF16 R24, R24, R54.reuse, R60 ;  /* 0x000000361818723c */ /* 0x080fe2000004183c */
[----:B------:R1:W1:Y:S07]  /*31e0*/  MUFU.TANH R93, R0 ;  /* 0x00000000005d7308 */ /* 0x00026e0000002400 */
[----:B------:R-:W-:Y:S01]  /*31f0*/  HMMA.16816.F32.BF16 R52, R20, R54, R28 ;  /* 0x000000361434723c */ /* 0x000fe2000004181c */
[----:B-1----:R-:W-:-:S04]  /*3200*/  FMUL.FTZ R0, R87, c[0x0][0x320] ;  /* 0x0000c80057007a20 */ /* 0x002fc80000410000 */
[----:B------:R1:W1:Y:S02]  /*3210*/  MUFU.TANH R92, R0 ;  /* 0x00000000005c7308 */ /* 0x0002640000002400 */
[----:B-1----:R-:W-:-:S06]  /*3220*/  FMUL.FTZ R0, R76, c[0x0][0x320] ;  /* 0x0000c8004c007a20 */ /* 0x002fcc0000410000 */
[----:B------:R1:W1:Y:S01]  /*3230*/  MUFU.TANH R85, R0 ;  /* 0x0000000000557308 */ /* 0x0002620000002400 */
[----:B-----5:R-:W-:Y:S01]  /*3240*/  HMMA.16816.F32.BF16 R36, R12, R40, R64 ;  /* 0x000000280c24723c */ /* 0x020fe20000041840 */
[----:B-1----:R-:W-:-:S06]  /*3250*/  FMUL.FTZ R0, R77, c[0x0][0x320] ;  /* 0x0000c8004d007a20 */ /* 0x002fcc0000410000 */
[----:B------:R1:W1:Y:S03]  /*3260*/  MUFU.TANH R84, R0 ;  /* 0x0000000000547308 */ /* 0x0002660000002400 */
[----:B------:R-:W-:Y:S01]  /*3270*/  HMMA.16816.F32.BF16 R12, R12, R42, R52 ;  /* 0x0000002a0c0c723c */ /* 0x000fe20000041834 */
[----:B-1----:R-:W-:-:S04]  /*3280*/  FMUL.FTZ R0, R78, c[0x0][0x320] ;  /* 0x0000c8004e007a20 */ /* 0x002fc80000410000 */
[----:B------:R1:W1:Y:S02]  /*3290*/  MUFU.TANH R88, R0 ;  /* 0x0000000000587308 */ /* 0x0002640000002400 */
[----:B-1----:R-:W-:Y:S02]  /*32a0*/  FMUL.FTZ R0, R79, c[0x0][0x320] ;  /* 0x0000c8004f007a20 */ /* 0x002fe40000410000 */
[----:B------:R-:W-:Y:S08]  /*32b0*/  HMMA.16816.F32.BF16 R76, R8, R50, R44 ;  /* 0x00000032084c723c */ /* 0x000ff0000004182c */
[C---:B------:R-:W-:Y:S08]  /*32c0*/  HMMA.16816.F32.BF16 R44, R16.reuse, R40, R56 ;  /* 0x00000028102c723c */ /* 0x040ff00000041838 */
[----:B------:R-:W-:Y:S01]  /*32d0*/  HMMA.16816.F32.BF16 R16, R16, R42, R24 ;  /* 0x0000002a1010723c */ /* 0x000fe20000041818 */
[----:B------:R1:W1:Y:S07]  /*32e0*/  MUFU.TANH R87, R0 ;  /* 0x0000000000577308 */ /* 0x00026e0000002400 */
[----:B------:R-:W-:Y:S08]  /*32f0*/  HMMA.16816.F32.BF16 R68, R4, R50, R68 ;  /* 0x000000320444723c */ /* 0x000ff00000041844 */
[----:B------:R-:W-:Y:S01]  /*3300*/  HMMA.16816.F32.BF16 R44, R8, R32, R44 ;  /* 0x00000020082c723c */ /* 0x000fe2000004182c */
[----:B-1----:R-:W-:-:S07]  /*3310*/  FMUL.FTZ R0, R80, c[0x0][0x320] ;  /* 0x0000c80050007a20 */ /* 0x002fce0000410000 */
[----:B------:R-:W-:Y:S08]  /*3320*/  HMMA.16816.F32.BF16 R20, R4, R32, R36 ;  /* 0x000000200414723c */ /* 0x000ff00000041824 */
[-C--:B------:R-:W-:Y:S08]  /*3330*/  HMMA.16816.F32.BF16 R8, R8, R34.reuse, R16 ;  /* 0x000000220808723c */ /* 0x080ff00000041810 */
[----:B------:R-:W-:Y:S01]  /*3340*/  HMMA.16816.F32.BF16 R4, R4, R34, R12 ;  /* 0x000000220404723c */ /* 0x000fe2000004180c */
[----:B------:R1:W1:Y:S01]  /*3350*/  MUFU.TANH R86, R0 ;  /* 0x0000000000567308 */ /* 0x0002620000002400 */
[----:B------:R-:W-:-:S02]  /*3360*/  FMUL.FTZ R77, R77, c[0x0][0x320] ;  /* 0x0000c8004d4d7a20 */ /* 0x000fc40000410000 */
[----:B------:R-:W-:Y:S02]  /*3370*/  FMUL.FTZ R78, R78, c[0x0][0x320] ;  /* 0x0000c8004e4e7a20 */ /* 0x000fe40000410000 */
[----:B-1----:R-:W-:-:S04]  /*3380*/  FMUL.FTZ R0, R81, c[0x0][0x320] ;  /* 0x0000c80051007a20 */ /* 0x002fc80000410000 */
[----:B------:R1:W1:Y:S01]  /*3390*/  MUFU.TANH R80, R0 ;  /* 0x0000000000507308 */ /* 0x0002620000002400 */
[----:B------:R-:W-:Y:S02]  /*33a0*/  FMUL.FTZ R79, R79, c[0x0][0x320] ;  /* 0x0000c8004f4f7a20 */ /* 0x000fe40000410000 */
[----:B------:R-:W-:Y:S02]  /*33b0*/  FMUL.FTZ R68, R68, c[0x0][0x320] ;  /* 0x0000c80044447a20 */ /* 0x000fe40000410000 */
[----:B------:R-:W-:Y:S02]  /*33c0*/  FMUL.FTZ R69, R69, c[0x0][0x320] ;  /* 0x0000c80045457a20 */ /* 0x000fe40000410000 */
[----:B------:R-:W-:Y:S02]  /*33d0*/  FMUL.FTZ R70, R70, c[0x0][0x320] ;  /* 0x0000c80046467a20 */ /* 0x000fe40000410000 */
[----:B-1----:R-:W-:-:S04]  /*33e0*/  FMUL.FTZ R0, R82, c[0x0][0x320] ;  /* 0x0000c80052007a20 */ /* 0x002fc80000410000 */
[----:B------:R1:W1:Y:S01]  /*33f0*/  MUFU.TANH R72, R0 ;  /* 0x0000000000487308 */ /* 0x0002620000002400 */
[----:B------:R-:W-:Y:S02]  /*3400*/  FMUL.FTZ R71, R71, c[0x0][0x320] ;  /* 0x0000c80047477a20 */ /* 0x000fe40000410000 */
[----:B------:R-:W-:Y:S02]  /*3410*/  FMUL.FTZ R44, R44, c[0x0][0x320] ;  /* 0x0000c8002c2c7a20 */ /* 0x000fe40000410000 */
[----:B------:R-:W-:Y:S02]  /*3420*/  FMUL.FTZ R45, R45, c[0x0][0x320] ;  /* 0x0000c8002d2d7a20 */ /* 0x000fe40000410000 */
[----:B------:R-:W-:Y:S02]  /*3430*/  FMUL.FTZ R46, R46, c[0x0][0x320] ;  /* 0x0000c8002e2e7a20 */ /* 0x000fe40000410000 */
[----:B------:R-:W-:Y:S02]  /*3440*/  FMUL.FTZ R47, R47, c[0x0][0x320] ;  /* 0x0000c8002f2f7a20 */ /* 0x000fe40000410000 */
[----:B------:R-:W-:-:S02]  /*3450*/  FMUL.FTZ R20, R20, c[0x0][0x320] ;  /* 0x0000c80014147a20 */ /* 0x000fc40000410000 */
[----:B-1----:R-:W-:Y:S02]  /*3460*/  FMUL.FTZ R0, R83, c[0x0][0x320] ;  /* 0x0000c80053007a20 */ /* 0x002fe40000410000 */
[----:B------:R-:W-:Y:S02]  /*3470*/  FMUL.FTZ R21, R21, c[0x0][0x320] ;  /* 0x0000c80015157a20 */ /* 0x000fe40000410000 */
[----:B------:R1:W1:Y:S01]  /*3480*/  MUFU.TANH R50, R0 ;  /* 0x0000000000327308 */ /* 0x0002620000002400 */
[----:B------:R-:W-:Y:S02]  /*3490*/  FMUL.FTZ R22, R22, c[0x0][0x320] ;  /* 0x0000c80016167a20 */ /* 0x000fe40000410000 */
[----:B------:R-:W-:Y:S02]  /*34a0*/  FMUL.FTZ R23, R23, c[0x0][0x320] ;  /* 0x0000c80017177a20 */ /* 0x000fe40000410000 */
[----:B------:R-:W-:Y:S02]  /*34b0*/  FMUL.FTZ R8, R8, c[0x0][0x320] ;  /* 0x0000c80008087a20 */ /* 0x000fe40000410000 */
[----:B------:R-:W-:-:S02]  /*34c0*/  FMUL.FTZ R9, R9, c[0x0][0x320] ;  /* 0x0000c80009097a20 */ /* 0x000fc40000410000 */
[----:B------:R-:W-:Y:S02]  /*34d0*/  FMUL.FTZ R10, R10, c[0x0][0x320] ;  /* 0x0000c8000a0a7a20 */ /* 0x000fe40000410000 */
[----:B------:R-:W-:Y:S02]  /*34e0*/  FMUL.FTZ R11, R11, c[0x0][0x320] ;  /* 0x0000c8000b0b7a20 */ /* 0x000fe40000410000 */
[----:B------:R-:W-:Y:S02]  /*34f0*/  FMUL.FTZ R4, R4, c[0x0][0x320] ;  /* 0x0000c80004047a20 */ /* 0x000fe40000410000 */
[----:B------:R-:W-:Y:S02]  /*3500*/  FMUL.FTZ R5, R5, c[0x0][0x320] ;  /* 0x0000c80005057a20 */ /* 0x000fe40000410000 */
[----:B-1----:R-:W-:Y:S02]  /*3510*/  FMUL.FTZ R0, R76, c[0x0][0x320] ;  /* 0x0000c8004c007a20 */ /* 0x002fe40000410000 */
[----:B------:R-:W-:-:S02]  /*3520*/  FMUL.FTZ R6, R6, c[0x0][0x320] ;  /* 0x0000c80006067a20 */ /* 0x000fc40000410000 */
[----:B------:R-:W-:Y:S01]  /*3530*/  FMUL.FTZ R7, R7, c[0x0][0x320] ;  /* 0x0000c80007077a20 */ /* 0x000fe20000410000 */
[----:B------:R1:W1:Y:S08]  /*3540*/  MUFU.TANH R40, R46 ;  /* 0x0000002e00287308 */ /* 0x0002700000002400 */
[----:B------:R1:W1:Y:S08]  /*3550*/  MUFU.TANH R49, R0 ;  /* 0x0000000000317308 */ /* 0x0002700000002400 */
[----:B------:R-:W1:Y:S08]  /*3560*/  MUFU.TANH R77, R77 ;  /* 0x0000004d004d7308 */ /* 0x000e700000002400 */
        /* <DEDUP_REMOVED lines=9> */
[----:B------:R1:W1:Y:S08]  /*3600*/  MUFU.TANH R38, R20 ;  /* 0x0000001400267308 */ /* 0x0002700000002400 */
        /* <DEDUP_REMOVED lines=10> */
[----:B------:R1:W1:Y:S01]  /*36b0*/  MUFU.TANH R48, R7 ;  /* 0x0000000700307308 */ /* 0x0002620000002400 */
[----:B------:R-:W-:Y:S01]  /*36c0*/  BSSY B0, `(.L_x_607) ;  /* 0x000004c000007945 */ /* 0x000fe20003800000 */
[----:B------:R-:W-:Y:S01]  /*36d0*/  BAR.SYNC.DEFER_BLOCKING 0x0 ;  /* 0x0000000000007b1d */ /* 0x000fe20000010000 */
[----:B------:R-:W-:-:S05]  /*36e0*/  ISETP.GT.AND P3, PT, R163, 0x3f, PT ;  /* 0x0000003fa300780c */ /* 0x000fca0003f64270 */
[----:B------:R-:W-:Y:S05]  /*36f0*/  @!P0 BRA `(.L_x_608) ;  /* 0x0000048000008947 */ /* 0x000fea0003800000 */
[----:B--234-:R-:W-:Y:S01]  /*3700*/  IMAD R2, R183, 0x40, R166 ;  /* 0x00000040b7027824 */ /* 0x01cfe200078e02a6 */
[----:B------:R-:W-:-:S04]  /*3710*/  MOV R228, RZ ;  /* 0x000000ff00e47202 */ /* 0x000fc80000000f00 */
[----:B------:R-:W-:-:S05]  /*3720*/  IADD3 R2, R2, -0x80, R163 ;  /* 0xffffff8002027810 */ /* 0x000fca0007ffe0a3 */
[----:B------:R-:W-:-:S04]  /*3730*/  @P4 IMAD.HI.U32 R3, R2, c[0x0][0x2bc], RZ ;  /* 0x0000af0002034a27 */ /* 0x000fc800078e00ff */
[----:B-1----:R-:W-:Y:S01]  /*3740*/  IMAD.MOV.U32 R0, RZ, RZ, R2 ;  /* 0x000000ffff007224 */ /* 0x002fe200078e0002 */
[----:B------:R-:W-:-:S04]  /*3750*/  @P4 SHF.R.U32.HI R0, RZ, c[0x0][0x2c0], R3 ;  /* 0x0000b000ff004a19 */ /* 0x000fc80000011603 */
[----:B------:R-:W-:-:S04]  /*3760*/  @!P3 IADD3 R3, P0, R0, R164, RZ ;  /* 0x000000a40003b210 */ /* 0x000fc80007f1e0ff */
[----:B------:R-:W-:Y:S02]  /*3770*/  @!P3 LEA.HI.X.SX32 R5, R0, R162, 0x1, P0 ;  /* 0x000000a20005b211 */ /* 0x000fe400000f0eff */
[----:B------:R-:W-:-:S04]  /*3780*/  @!P3 LEA R4, P0, R3, c[0x0][0x2a0], 0x2 ;  /* 0x0000a8000304ba11 */ /* 0x000fc800078010ff */
[----:B------:R-:W-:-:S05]  /*3790*/  @!P3 LEA.HI.X R5, R3, c[0x0][0x2a4], R5, 0x2, P0 ;  /* 0x0000a9000305ba11 */ /* 0x000fca00000f1405 */
[----:B------:R-:W2:Y:S01]  /*37a0*/  @!P3 LDG.E R228, [R4.64] ;  /* 0x0000000604e4b981 */ /* 0x000ea2000c1e1900 */
[----:B------:R-:W-:-:S04]  /*37b0*/  IMAD.MOV R0, RZ, RZ, -R0 ;  /* 0x000000ffff007224 */ /* 0x000fc800078e0a00 */
[----:B------:R-:W-:-:S04]  /*37c0*/  IMAD R230, R0, c[0x0][0x2b8], R2 ;  /* 0x0000ae0000e67a24 */ /* 0x000fc800078e0202 */
[----:B------:R-:W-:Y:S01]  /*37d0*/  IMAD.WIDE.U32 R2, R230, c[0x0][0x1e0], RZ ;  /* 0x00007800e6027a25 */ /* 0x000fe200078e00ff */
[----:B------:R-:W-:-:S05]  /*37e0*/  SHF.R.S32.HI R0, RZ, 0x1f, R230 ;  /* 0x0000001fff007819 */ /* 0x000fca00000114e6 */
[----:B------:R-:W-:-:S04]  /*37f0*/  IMAD R0, R0, c[0x0][0x1e0], RZ ;  /* 0x0000780000007a24 */ /* 0x000fc800078e02ff */
[----:B------:R-:W-:-:S05]  /*3800*/  IMAD R0, R230, c[0x0][0x1e4], R0 ;  /* 0x00007900e6007a24 */ /* 0x000fca00078e0200 */
[----:B------:R-:W-:Y:S02]  /*3810*/  IADD3 R3, R3, R0, RZ ;  /* 0x0000000003037210 */ /* 0x000fe40007ffe0ff */
[----:B--2---:R-:W-:-:S03]  /*3820*/  SHF.R.S32.HI R10, RZ, 0x1f, R228 ;  /* 0x0000001fff0a7819 */ /* 0x004fc600000114e4 */
[----:B------:R-:W-:-:S04]  /*3830*/  IMAD.WIDE.U32 R2, R228, c[0x0][0x1f0], R2 ;  /* 0x00007c00e4027a25 */ /* 0x000fc800078e0002 */
[----:B------:R-:W-:Y:S01]  /*3840*/  IMAD R10, R10, c[0x0][0x1f0], RZ ;  /* 0x00007c000a0a7a24 */ /* 0x000fe200078e02ff */
[----:B------:R-:W-:-:S03]  /*3850*/  IADD3 R0, P1, R160, R2, RZ ;  /* 0x00000002a0007210 */ /* 0x000fc60007f3e0ff */
[----:B------:R-:W-:Y:S01]  /*3860*/  IMAD R10, R228, c[0x0][0x1f4], R10 ;  /* 0x00007d00e40a7a24 */ /* 0x000fe200078e020a */
[----:B------:R-:W-:-:S04]  /*3870*/  LEA R13, P0, R0, c[0x0][0x1c8], 0x1 ;  /* 0x00007200000d7a11 */ /* 0x000fc800078008ff */
[----:B------:R-:W-:-:S04]  /*3880*/  IADD3.X R10, R159, R3, R10, P1, !PT ;  /* 0x000000039f0a7210 */ /* 0x000fc80000ffe40a */
[----:B------:R-:W-:Y:S01]  /*3890*/  LEA.HI.X R10, R0, c[0x0][0x1cc], R10, 0x1, P0 ;  /* 0x00007300000a7a11 */ /* 0x000fe200000f0c0a */
[----:B------:R-:W-:Y:S05]  /*38a0*/  BRA.DIV ~URZ, `(.L_x_609) ;  /* 0x0000e4527f007947 */ /* 0x000fea000b800000 */
[----:B------:R1:W2:Y:S02]  /*38b0*/  SHFL.IDX PT, R5, R10, RZ, 0x1c1f ;  /* 0x001c1fff0a057589 */ /* 0x0002a400000e0000 */
.L_x_671:
[----:B------:R-:W-:Y:S05]  /*38c0*/  BRA.DIV ~URZ, `(.L_x_610) ;  /* 0x0000e4a27f007947 */ /* 0x000fea000b800000 */
[----:B------:R-:W3:Y:S01]  /*38d0*/  SHFL.IDX PT, R0, R13, RZ, 0x1c1f ;  /* 0x001c1fff0d007589 */ /* 0x000ee200000e0000 */
[C---:B------:R-:W-:Y:S02]  /*38e0*/  IADD3 R2, R217.reuse, 0x20, RZ ;  /* 0x00000020d9027810 */ /* 0x040fe40007ffe0ff */
[C---:B------:R-:W-:Y:S02]  /*38f0*/  IADD3 R4, R217.reuse, 0x40, RZ ;  /* 0x00000040d9047810 */ /* 0x040fe40007ffe0ff */
[----:B------:R-:W-:Y:S02]  /*3900*/  ISETP.GE.AND P1, PT, R2, c[0x0][0x1d4], PT ;  /* 0x0000750002007a0c */ /* 0x000fe40003f26270 */
[----:B------:R-:W-:Y:S02]  /*3910*/  ISETP.GE.AND P2, PT, R217, c[0x0][0x1d4], PT ;  /* 0x00007500d9007a0c */ /* 0x000fe40003f46270 */
[----:B------:R-:W-:-:S02]  /*3920*/  SEL R11, RZ, 0x10, P1 ;  /* 0x00000010ff0b7807 */ /* 0x000fc40000800000 */
[----:B------:R-:W-:Y:S02]  /*3930*/  SEL R12, RZ, 0x10, P2 ;  /* 0x00000010ff0c7807 */ /* 0x000fe40001000000 */
[C---:B---3--:R-:W-:Y:S02]  /*3940*/  IADD3 R6, P0, R0.reuse, R156, RZ ;  /* 0x0000009c00067210 */ /* 0x048fe40007f1e0ff */
[----:B------:R-:W-:-:S03]  /*3950*/  IADD3 R2, P6, R0, R157, RZ ;  /* 0x0000009d00027210 */ /* 0x000fc60007fde0ff */
[C---:B--2---:R-:W-:Y:S01]  /*3960*/  IMAD.X R7, R5.reuse, 0x1, R124, P0 ;  /* 0x0000000105077824 */ /* 0x044fe200000e067c */
[----:B------:R-:W-:Y:S01]  /*3970*/  ISETP.GE.AND P0, PT, R4, c[0x0][0x1d4], PT ;  /* 0x0000750004007a0c */ /* 0x000fe20003f06270 */
[C---:B------:R-:W-:Y:S01]  /*3980*/  IMAD.X R3, R5.reuse, 0x1, R126, P6 ;  /* 0x0000000105037824 */ /* 0x040fe200030e067e */
[----:B------:R-:W-:Y:S02]  /*3990*/  IADD3 R8, P6, R0, R158, RZ ;  /* 0x0000009e00087210 */ /* 0x000fe40007fde0ff */
[----:B------:R-:W-:Y:S01]  /*39a0*/  @!PT LDS RZ, [RZ] ;  /* 0x00000000fffff984 */ /* 0x000fe20000000800 */
[----:B------:R-:W-:Y:S01]  /*39b0*/  @!PT LDS RZ, [RZ] ;  /* 0x00000000fffff984 */ /* 0x000fe20000000800 */
[----:B------:R2:W-:Y:S03]  /*39c0*/  LDGSTS.E.BYPASS.LTC128B.128 [R218+0x3100], [R6.64], !P2 ;  /* 0x0310000006da7fae */ /* 0x0005e6000d101d46 */
[----:B------:R-:W-:Y:S01]  /*39d0*/  IMAD.X R9, R5, 0x1, R125, P6 ;  /* 0x0000000105097824 */ /* 0x000fe200030e067d */
[----:B------:R2:W-:Y:S04]  /*39e0*/  LDGSTS.E.BYPASS.LTC128B.128 [R218+0x4100], [R2.64], !P1 ;  /* 0x0410000002da7fae */ /* 0x0005e8000c901d46 */
[----:B------:R-:W3:Y:S04]  /*39f0*/  SHFL.IDX PT, R0, R13, 0x1, 0x1c1f ;  /* 0x003c1f000d007f89 */ /* 0x000ee800000e0000 */
[----:B------:R2:W-:Y:S04]  /*3a00*/  LDGSTS.E.BYPASS.LTC128B.128 [R218+0x5100], [R8.64], !P0 ;  /* 0x0510000008da7fae */ /* 0x0005e8000c101d46 */
[----:B------:R4:W1:Y:S02]  /*3a10*/  SHFL.IDX PT, R5, R10, 0x1, 0x1c1f ;  /* 0x003c1f000a057f89 */ /* 0x00086400000e0000 */
[----:B-1--4-:R-:W-:-:S02]  /*3a20*/  SEL R10, RZ, 0x10, P0 ;  /* 0x00000010ff0a7807 */ /* 0x012fc40000000000 */
.L_x_672:
[----:B--23--:R-:W-:Y:S02]  /*3a30*/  IADD3 R8, -R12, 0x10, RZ ;  /* 0x000000100c087810 */ /* 0x00cfe40007ffe1ff */
[----:B------:R-:W-:-:S02]  /*3a40*/  IADD3 R2, -R11, 0x10, RZ ;  /* 0x000000100b027810 */ /* 0x000fc40007ffe1ff */
[----:B------:R-:W-:Y:S02]  /*3a50*/  LOP3.LUT R8, R8, 0xf, RZ, 0xc0, !PT ;  /* 0x0000000f08087812 */ /* 0x000fe400078ec0ff */
[----:B------:R-:W-:Y:S02]  /*3a60*/  IADD3 R3, -R10, 0x10, RZ ;  /* 0x000000100a037810 */ /* 0x000fe40007ffe1ff */
[----:B------:R-:W-:Y:S02]  /*3a70*/  LOP3.LUT R6, R2, 0xf, RZ, 0xc0, !PT ;  /* 0x0000000f02067812 */ /* 0x000fe400078ec0ff */
[-C--:B------:R-:W-:Y:S02]  /*3a80*/  IADD3 R8, P1, P0, R8, R0.reuse, R156 ;  /* 0x0000000008087210 */ /* 0x080fe4000783e09c */
[----:B------:R-:W-:Y:S02]  /*3a90*/  LOP3.LUT R2, R3, 0xf, RZ, 0xc0, !PT ;  /* 0x0000000f03027812 */ /* 0x000fe400078ec0ff */
[----:B------:R-:W-:-:S02]  /*3aa0*/  IADD3 R6, P6, P2, R6, R0, R157 ;  /* 0x0000000006067210 */ /* 0x000fc40007ade09d */
[-C--:B------:R-:W-:Y:S02]  /*3ab0*/  IADD3.X R9, RZ, R5.reuse, R124, P1, P0 ;  /* 0x00000005ff097210 */ /* 0x080fe40000fe047c */
[----:B------:R-:W-:Y:S02]  /*3ac0*/  IADD3 R2, P1, P0, R2, R0, R158 ;  /* 0x0000000002027210 */ /* 0x000fe4000783e09e */
[-C--:B------:R-:W-:Y:S02]  /*3ad0*/  IADD3.X R7, RZ, R5.reuse, R126, P6, P2 ;  /* 0x00000005ff077210 */ /* 0x080fe400037e447e */
[----:B------:R-:W-:Y:S02]  /*3ae0*/  ISETP.NE.U32.AND P6, PT, R12, RZ, PT ;  /* 0x000000ff0c00720c */ /* 0x000fe40003fc5070 */
[----:B------:R-:W-:Y:S02]  /*3af0*/  ISETP.NE.U32.AND P2, PT, R11, RZ, PT ;  /* 0x000000ff0b00720c */ /* 0x000fe40003f45070 */
[----:B------:R-:W-:-:S02]  /*3b00*/  IADD3.X R3, RZ, R5, R125, P1, P0 ;  /* 0x00000005ff037210 */ /* 0x000fc40000fe047d */
[----:B------:R-:W-:-:S07]  /*3b10*/  ISETP.NE.U32.AND P0, PT, R10, RZ, PT ;  /* 0x000000ff0a00720c */ /* 0x000fce0003f05070 */
[----:B------:R-:W-:Y:S01]  /*3b20*/  @!PT LDS RZ, [RZ] ;  /* 0x00000000fffff984 */ /* 0x000fe20000000800 */
[----:B------:R-:W-:Y:S01]  /*3b30*/  @!PT LDS RZ, [RZ] ;  /* 0x00000000fffff984 */ /* 0x000fe20000000800 */
[----:B------:R-:W-:Y:S01]  /*3b40*/  @!PT LDS RZ, [RZ] ;  /* 0x00000000fffff984 */ /* 0x000fe20000000800 */
[----:B------:R1:W-:Y:S04]  /*3b50*/  LDGSTS.E.BYPASS.LTC128B.128.ZFILL [R218+0x3900], [R8.64], P6 ;  /* 0x0390000008da7fae */ /* 0x0003e8000b141d46 */
[----:B------:R1:W-:Y:S04]  /*3b60*/  LDGSTS.E.BYPASS.LTC128B.128.ZFILL [R218+0x4900], [R6.64], P2 ;  /* 0x0490000006da7fae */ /* 0x0003e80009141d46 */
[----:B------:R1:W-:Y:S02]  /*3b70*/  LDGSTS.E.BYPASS.LTC128B.128.ZFILL [R218+0x5900], [R2.64], P0 ;  /* 0x0590000002da7fae */ /* 0x0003e40008141d46 */
.L_x_608:
[----:B--234-:R-:W-:Y:S05]  /*3b80*/  BSYNC B0 ;  /* 0x0000000000007941 */ /* 0x01cfea0003800000 */
.L_x_607:
[----:B-1----:R-:W2:Y:S04]  /*3b90*/  LDL R3, [R1+0x58] ;  /* 0x0000580001037983 */ /* 0x002ea80000100800 */
[----:B------:R-:W2:Y:S04]  /*3ba0*/  LDL R2, [R1+0x68] ;  /* 0x0000680001027983 */ /* 0x000ea80000100800 */
[----:B------:R-:W3:Y:S01]  /*3bb0*/  LDL R6, [R1+0x64] ;  /* 0x0000640001067983 */ /* 0x000ee20000100800 */
[----:B------:R-:W-:-:S03]  /*3bc0*/  MOV R0, 0xffffffc0 ;  /* 0xffffffc000007802 */ /* 0x000fc60000000f00 */
[----:B------:R-:W0:Y:S02]  /*3bd0*/  LDGDEPBAR ;  /* 0x00000000000079af */ /* 0x000e240000000000 */
[----:B------:R-:W-:Y:S01]  /*3be0*/  IMAD R0, R183, R0, 0x41 ;  /* 0x00000041b7007424 */ /* 0x000fe200078e0200 */
[----:B--2---:R-:W-:Y:S02]  /*3bf0*/  IADD3 R4, R2, R3, RZ ;  /* 0x0000000302047210 */ /* 0x004fe40007ffe0ff */
[----:B------:R-:W-:Y:S02]  /*3c00*/  MOV R3, c[0x0][0x2ac] ;  /* 0x0000ab0000037a02 */ /* 0x000fe40000000f00 */
[----:B---3--:R-:W-:Y:S01]  /*3c10*/  IADD3 R5, -R6, R127, RZ ;  /* 0x0000007f06057210 */ /* 0x008fe20007ffe1ff */
[----:B------:R-:W-:-:S04]  /*3c20*/  @P5 IMAD.HI.U32 R2, R4, c[0x0][0x2c8], RZ ;  /* 0x0000b20004025a27 */ /* 0x000fc800078e00ff */
[----:B------:R-:W-:Y:S01]  /*3c30*/  IMAD R0, R3, c[0x0][0x1d0], R0 ;  /* 0x0000740003007a24 */ /* 0x000fe200078e0200 */
[----:B------:R-:W-:-:S04]  /*3c40*/  @P5 SHF.R.U32.HI R4, RZ, c[0x0][0x2cc], R2 ;  /* 0x0000b300ff045a19 */ /* 0x000fc80000011602 */
[----:B------:R-:W-:Y:S01]  /*3c50*/  IADD3 R0, R0, -c[0x0][0x168], -R6 ;  /* 0x80005a0000007a10 */ /* 0x000fe20007ffe806 */
[----:B------:R-:W-:Y:S05]  /*3c60*/  BRA.DIV ~URZ, `(.L_x_611) ;  /* 0x0000e3627f007947 */ /* 0x000fea000b800000 */
[----:B------:R1:W2:Y:S02]  /*3c70*/  SHFL.IDX PT, R2, R4, RZ, 0x1c1f ;  /* 0x001c1fff04027589 */ /* 0x0002a400000e0000 */
.L_x_673:
[----:B--2---:R-:W-:-:S05]  /*3c80*/  IMAD.IADD R2, R0, 0x1, R2 ;  /* 0x0000000100027824 */ /* 0x004fca00078e0202 */
[----:B------:R-:W-:-:S04]  /*3c90*/  IMNMX R2, R5, R2, PT ;  /* 0x0000000205027217 */ /* 0x000fc80003800200 */
[C---:B------:R-:W-:Y:S02]  /*3ca0*/  ISETP.GT.AND P6, PT, R2.reuse, RZ, PT ;  /* 0x000000ff0200720c */ /* 0x040fe40003fc4270 */
[C---:B------:R-:W-:Y:S02]  /*3cb0*/  ISETP.GT.AND P2, PT, R2.reuse, 0x1, PT ;  /* 0x000000010200780c */ /* 0x040fe40003f44270 */
[C---:B------:R-:W-:Y:S02]  /*3cc0*/  ISETP.GT.AND P1, PT, R2.reuse, 0x8, PT ;  /* 0x000000080200780c */ /* 0x040fe40003f24270 */
[----:B------:R-:W-:Y:S02]  /*3cd0*/  ISETP.GT.AND P0, PT, R2, 0x9, PT ;  /* 0x000000090200780c */ /* 0x000fe40003f04270 */
[----:B------:R-:W-:Y:S02]  /*3ce0*/  FSEL R7, R149, -INF , P6 ;  /* 0xff80000095077808 */ /* 0x000fe40003000000 */
[----:B------:R-:W-:-:S02]  /*3cf0*/  FSEL R9, R148, -INF , P2 ;  /* 0xff80000094097808 */ /* 0x000fc40001000000 */
[----:B------:R-:W-:Y:S02]  /*3d00*/  FSEL R11, R106, -INF , P1 ;  /* 0xff8000006a0b7808 */ /* 0x000fe40000800000 */
[----:B------:R-:W-:Y:S02]  /*3d10*/  FSEL R13, R105, -INF , P0 ;  /* 0xff800000690d7808 */ /* 0x000fe40000000000 */
[C---:B------:R-:W-:Y:S02]  /*3d20*/  ISETP.GT.AND P6, PT, R2.reuse, 0x10, PT ;  /* 0x000000100200780c */ /* 0x040fe40003fc4270 */
[C---:B------:R-:W-:Y:S02]  /*3d30*/  ISETP.GT.AND P2, PT, R2.reuse, 0x11, PT ;  /* 0x000000110200780c */ /* 0x040fe40003f44270 */
[C---:B------:R-:W-:Y:S02]  /*3d40*/  ISETP.GT.AND P1, PT, R2.reuse, 0x18, PT ;  /* 0x000000180200780c */ /* 0x040fe40003f24270 */
[----:B------:R-:W-:-:S02]  /*3d50*/  ISETP.GT.AND P0, PT, R2, 0x19, PT ;  /* 0x000000190200780c */ /* 0x000fc40003f04270 */
[----:B------:R-:W-:Y:S02]  /*3d60*/  FSEL R15, R98, -INF , P6 ;  /* 0xff800000620f7808 */ /* 0x000fe40003000000 */
[----:B------:R-:W-:Y:S02]  /*3d70*/  FSEL R18, R97, -INF , P2 ;  /* 0xff80000061127808 */ /* 0x000fe40001000000 */
[----:B------:R-:W-:Y:S02]  /*3d80*/  FSEL R20, R90, -INF , P1 ;  /* 0xff8000005a147808 */ /* 0x000fe40000800000 */
[----:B------:R-:W-:Y:S02]  /*3d90*/  FSEL R22, R89, -INF , P0 ;  /* 0xff80000059167808 */ /* 0x000fe40000000000 */
[C---:B------:R-:W-:Y:S02]  /*3da0*/  ISETP.GT.AND P6, PT, R2.reuse, 0x20, PT ;  /* 0x000000200200780c */ /* 0x040fe40003fc4270 */
[----:B------:R-:W-:-:S02]  /*3db0*/  ISETP.GT.AND P2, PT, R2, 0x21, PT ;  /* 0x000000210200780c */ /* 0x000fc40003f44270 */
[C---:B------:R-:W-:Y:S02]  /*3dc0*/  ISETP.GT.AND P1, PT, R2.reuse, 0x28, PT ;  /* 0x000000280200780c */ /* 0x040fe40003f24270 */
[----:B------:R-:W-:Y:S02]  /*3dd0*/  ISETP.GT.AND P0, PT, R2, 0x29, PT ;  /* 0x000000290200780c */ /* 0x000fe40003f04270 */
[----:B------:R-:W-:Y:S02]  /*3de0*/  FSEL R163, R85, -INF , P6 ;  /* 0xff80000055a37808 */ /* 0x000fe40003000000 */
[----:B------:R-:W-:Y:S02]  /*3df0*/  FSEL R162, R84, -INF , P2 ;  /* 0xff80000054a27808 */ /* 0x000fe40001000000 */
[----:B------:R-:W-:Y:S02]  /*3e00*/  FSEL R161, R49, -INF , P1 ;  /* 0xff80000031a17808 */ /* 0x000fe40000800000 */
[----:B------:R-:W-:-:S02]  /*3e10*/  FSEL R160, R77, -INF , P0 ;  /* 0xff8000004da07808 */ /* 0x000fc40000000000 */
[C---:B------:R-:W-:Y:S02]  /*3e20*/  ISETP.GT.AND P6, PT, R2.reuse, 0x30, PT ;  /* 0x000000300200780c */ /* 0x040fe40003fc4270 */
[C---:B------:R-:W-:Y:S02]  /*3e30*/  ISETP.GT.AND P2, PT, R2.reuse, 0x31, PT ;  /* 0x000000310200780c */ /* 0x040fe40003f44270 */
[C---:B------:R-:W-:Y:S02]  /*3e40*/  ISETP.GT.AND P1, PT, R2.reuse, 0x38, PT ;  /* 0x000000380200780c */ /* 0x040fe40003f24270 */
[----:B------:R-:W-:Y:S02]  /*3e50*/  ISETP.GT.AND P0, PT, R2, 0x39, PT ;  /* 0x000000390200780c */ /* 0x000fe40003f04270 */
[----:B------:R-:W-:Y:S02]  /*3e60*/  FSEL R192, R44, -INF , P6 ;  /* 0xff8000002cc07808 */ /* 0x000fe40003000000 */
[----:B------:R-:W-:-:S02]  /*3e70*/  FSEL R191, R45, -INF , P2 ;  /* 0xff8000002dbf7808 */ /* 0x000fc40001000000 */
[----:B------:R-:W-:Y:S02]  /*3e80*/  FSEL R190, R16, -INF , P1 ;  /* 0xff80000010be7808 */ /* 0x000fe40000800000 */
[----:B------:R-:W-:Y:S01]  /*3e90*/  FSEL R189, R14, -INF , P0 ;  /* 0xff8000000ebd7808 */ /* 0x000fe20000000000 */
[----:B------:R-:W-:Y:S05]  /*3ea0*/  BRA.DIV ~URZ, `(.L_x_612) ;  /* 0x0000e1827f007947 */ /* 0x000fea000b800000 */
[----:B------:R-:W2:Y:S04]  /*3eb0*/  SHFL.IDX PT, R2, R4, 0x2, 0x1c1f ;  /* 0x005c1f0004027f89 */ /* 0x000ea800000e0000 */
[----:B------:R-:W3:Y:S04]  /*3ec0*/  SHFL.IDX PT, R3, R4, 0x1, 0x1c1f ;  /* 0x003c1f0004037f89 */ /* 0x000ee800000e0000 */
[----:B-1----:R-:W1:Y:S01]  /*3ed0*/  SHFL.IDX PT, R4, R4, 0x3, 0x1c1f ;  /* 0x007c1f0004047f89 */ /* 0x002e6200000e0000 */
[----:B--2---:R-:W-:-:S02]  /*3ee0*/  IMAD.IADD R2, R0, 0x1, R2 ;  /* 0x0000000100027824 */ /* 0x004fc400078e0202 */
[----:B---3--:R-:W-:-:S03]  /*3ef0*/  IMAD.IADD R3, R0, 0x1, R3 ;  /* 0x0000000100037824 */ /* 0x008fc600078e0203 */
[----:B------:R-:W-:Y:S01]  /*3f00*/  IMNMX R2, R5, R2, PT ;  /* 0x0000000205027217 */ /* 0x000fe20003800200 */
[----:B-1----:R-:W-:-:S03]  /*3f10*/  IMAD.IADD R0, R0, 0x1, R4 ;  /* 0x0000000100007824 */ /* 0x002fc600078e0204 */
        /* <DEDUP_REMOVED lines=28> */
[----:B------:R-:W-:Y:S02]  /*40e0*/  IMNMX R3, R5, R3, PT ;  /* 0x0000000305037217 */ /* 0x000fe40003800200 */
[----:B------:R-:W-:-:S02]  /*40f0*/  FSEL R188, R38, -INF , P6 ;  /* 0xff80000026bc7808 */ /* 0x000fc40003000000 */
[----:B------:R-:W-:Y:S02]  /*4100*/  FSEL R187, R37, -INF , P2 ;  /* 0xff80000025bb7808 */ /* 0x000fe40001000000 */
[----:B------:R-:W-:Y:S02]  /*4110*/  FSEL R186, R29, -INF , P1 ;  /* 0xff8000001dba7808 */ /* 0x000fe40000800000 */
[----:B------:R-:W-:Y:S02]  /*4120*/  FSEL R185, R27, -INF , P0 ;  /* 0xff8000001bb97808 */ /* 0x000fe40000000000 */
[C---:B------:R-:W-:Y:S02]  /*4130*/  ISETP.GT.AND P6, PT, R3.reuse, RZ, PT ;  /* 0x000000ff0300720c */ /* 0x040fe40003fc4270 */
[C---:B------:R-:W-:Y:S02]  /*4140*/  ISETP.GT.AND P2, PT, R3.reuse, 0x1, PT ;  /* 0x000000010300780c */ /* 0x040fe40003f44270 */
[----:B------:R-:W-:-:S02]  /*4150*/  ISETP.GT.AND P1, PT, R3, 0x8, PT ;  /* 0x000000080300780c */ /* 0x000fc40003f24270 */
[----:B------:R-:W-:Y:S02]  /*4160*/  ISETP.GT.AND P0, PT, R3, 0x9, PT ;  /* 0x000000090300780c */ /* 0x000fe40003f04270 */
[----:B------:R-:W-:Y:S02]  /*4170*/  FSEL R8, R155, -INF , P6 ;  /* 0xff8000009b087808 */ /* 0x000fe40003000000 */
[----:B------:R-:W-:Y:S02]  /*4180*/  FSEL R10, R154, -INF , P2 ;  /* 0xff8000009a0a7808 */ /* 0x000fe40001000000 */
[----:B------:R-:W-:Y:S02]  /*4190*/  FSEL R12, R128, -INF , P1 ;  /* 0xff800000800c7808 */ /* 0x000fe40000800000 */
[----:B------:R-:W-:Y:S02]  /*41a0*/  FSEL R14, R115, -INF , P0 ;  /* 0xff800000730e7808 */ /* 0x000fe40000000000 */
[----:B------:R-:W-:-:S02]  /*41b0*/  ISETP.GT.AND P6, PT, R3, 0x10, PT ;  /* 0x000000100300780c */ /* 0x000fc40003fc4270 */
[C---:B------:R-:W-:Y:S02]  /*41c0*/  ISETP.GT.AND P2, PT, R3.reuse, 0x11, PT ;  /* 0x000000110300780c */ /* 0x040fe40003f44270 */
[C---:B------:R-:W-:Y:S02]  /*41d0*/  ISETP.GT.AND P1, PT, R3.reuse, 0x18, PT ;  /* 0x000000180300780c */ /* 0x040fe40003f24270 */
[----:B------:R-:W-:Y:S02]  /*41e0*/  ISETP.GT.AND P0, PT, R3, 0x19, PT ;  /* 0x000000190300780c */ /* 0x000fe40003f04270 */
[----:B------:R-:W-:Y:S02]  /*41f0*/  FSEL R17, R104, -INF , P6 ;  /* 0xff80000068117808 */ /* 0x000fe40003000000 */
[----:B------:R-:W-:Y:S02]  /*4200*/  FSEL R19, R103, -INF , P2 ;  /* 0xff80000067137808 */ /* 0x000fe40001000000 */
[----:B------:R-:W-:-:S02]  /*4210*/  FSEL R21, R96, -INF , P1 ;  /* 0xff80000060157808 */ /* 0x000fc40000800000 */
[----:B------:R-:W-:Y:S02]  /*4220*/  FSEL R24, R95, -INF , P0 ;  /* 0xff8000005f187808 */ /* 0x000fe40000000000 */
[C---:B------:R-:W-:Y:S02]  /*4230*/  ISETP.GT.AND P6, PT, R3.reuse, 0x20, PT ;  /* 0x000000200300780c */ /* 0x040fe40003fc4270 */
[C---:B------:R-:W-:Y:S02]  /*4240*/  ISETP.GT.AND P2, PT, R3.reuse, 0x21, PT ;  /* 0x000000210300780c */ /* 0x040fe40003f44270 */
[C---:B------:R-:W-:Y:S02]  /*4250*/  ISETP.GT.AND P1, PT, R3.reuse, 0x28, PT ;  /* 0x000000280300780c */ /* 0x040fe40003f24270 */
[----:B------:R-:W-:Y:S02]  /*4260*/  ISETP.GT.AND P0, PT, R3, 0x29, PT ;  /* 0x000000290300780c */ /* 0x000fe40003f04270 */
[----:B------:R-:W-:-:S02]  /*4270*/  FSEL R140, R88, -INF , P6 ;  /* 0xff800000588c7808 */ /* 0x000fc40003000000 */
[----:B------:R-:W-:Y:S02]  /*4280*/  FSEL R143, R87, -INF , P2 ;  /* 0xff800000578f7808 */ /* 0x000fe40001000000 */
[----:B------:R-:W-:Y:S02]  /*4290*/  FSEL R142, R78, -INF , P1 ;  /* 0xff8000004e8e7808 */ /* 0x000fe40000800000 */
[----:B------:R-:W-:Y:S02]  /*42a0*/  FSEL R141, R79, -INF , P0 ;  /* 0xff8000004f8d7808 */ /* 0x000fe40000000000 */
[C---:B------:R-:W-:Y:S02]  /*42b0*/  ISETP.GT.AND P6, PT, R3.reuse, 0x30, PT ;  /* 0x000000300300780c */ /* 0x040fe40003fc4270 */
[C---:B------:R-:W-:Y:S02]  /*42c0*/  ISETP.GT.AND P2, PT, R3.reuse, 0x31, PT ;  /* 0x000000310300780c */ /* 0x040fe40003f44270 */
[----:B------:R-:W-:-:S02]  /*42d0*/  ISETP.GT.AND P1, PT, R3, 0x38, PT ;  /* 0x000000380300780c */ /* 0x000fc40003f24270 */
[----:B------:R-:W-:Y:S02]  /*42e0*/  ISETP.GT.AND P0, PT, R3, 0x39, PT ;  /* 0x000000390300780c */ /* 0x000fe40003f04270 */
[----:B------:R-:W-:Y:S02]  /*42f0*/  IMNMX R0, R5, R0, PT ;  /* 0x0000000005007217 */ /* 0x000fe40003800200 */
[----:B------:R-:W-:Y:S02]  /*4300*/  FSEL R184, R40, -INF , P6 ;  /* 0xff80000028b87808 */ /* 0x000fe40003000000 */
[----:B------:R-:W-:Y:S02]  /*4310*/  FSEL R182, R47, -INF , P2 ;  /* 0xff8000002fb67808 */ /* 0x000fe40001000000 */
[----:B------:R-:W-:Y:S02]  /*4320*/  FSEL R181, R33, -INF , P1 ;  /* 0xff80000021b57808 */ /* 0x000fe40000800000 */
[----:B------:R-:W-:-:S02]  /*4330*/  FSEL R180, R31, -INF , P0 ;  /* 0xff8000001fb47808 */ /* 0x000fc40000000000 */
        /* <DEDUP_REMOVED lines=20> */
[----:B------:R-:W-:Y:S02]  /*4480*/  FMNMX.FTZ R4, R7, R9, !PT ;  /* 0x0000000907047209 */ /* 0x000fe40007810000 */
[----:B------:R-:W-:Y:S02]  /*4490*/  FSEL R100, R72, -INF , P6 ;  /* 0xff80000048647808 */ /* 0x000fe40003000000 */
[----:B------:R-:W-:Y:S02]  /*44a0*/  FSEL R105, R50, -INF , P2 ;  /* 0xff80000032697808 */ /* 0x000fe40001000000 */
[----:B------:R-:W-:-:S02]  /*44b0*/  FSEL R107, R70, -INF , P1 ;  /* 0xff800000466b7808 */ /* 0x000fc40000800000 */
[----:B------:R-:W-:Y:S02]  /*44c0*/  FSEL R106, R71, -INF , P0 ;  /* 0xff800000476a7808 */ /* 0x000fe40000000000 */
[----:B------:R-:W-:Y:S02]  /*44d0*/  FMNMX.FTZ R2, R11, R4, !PT ;  /* 0x000000040b027209 */ /* 0x000fe40007810000 */
[C---:B------:R-:W-:Y:S02]  /*44e0*/  ISETP.GT.AND P6, PT, R0.reuse, 0x30, PT ;  /* 0x000000300000780c */ /* 0x040fe40003fc4270 */
[C---:B------:R-:W-:Y:S02]  /*44f0*/  ISETP.GT.AND P2, PT, R0.reuse, 0x31, PT ;  /* 0x000000310000780c */ /* 0x040fe40003f44270 */
[C---:B------:R-:W-:Y:S02]  /*4500*/  ISETP.GT.AND P1, PT, R0.reuse, 0x38, PT ;  /* 0x000000380000780c */ /* 0x040fe40003f24270 */
[----:B------:R-:W-:-:S02]  /*4510*/  ISETP.GT.AND P0, PT, R0, 0x39, PT ;  /* 0x000000390000780c */ /* 0x000fc40003f04270 */
[----:B------:R-:W-:Y:S02]  /*4520*/  FMNMX.FTZ R0, R8, R10, !PT ;  /* 0x0000000a08007209 */ /* 0x000fe40007810000 */
[----:B------:R-:W-:Y:S02]  /*4530*/  FMNMX.FTZ R3, R23, R25, !PT ;  /* 0x0000001917037209 */ /* 0x000fe40007810000 */
[----:B------:R-:W-:Y:S02]  /*4540*/  FMNMX.FTZ R2, R13, R2, !PT ;  /* 0x000000020d027209 */ /* 0x000fe40007810000 */
[----:B------:R-:W-:Y:S02]  /*4550*/  FMNMX.FTZ R0, R12, R0, !PT ;  /* 0x000000000c007209 */ /* 0x000fe40007810000 */
[----:B------:R-:W-:Y:S02]  /*4560*/  FMNMX.FTZ R3, R26, R3, !PT ;  /* 0x000000031a037209 */ /* 0x000fe40007810000 */
[----:B------:R-:W-:-:S02]  /*4570*/  FMNMX.FTZ R4, R27, R29, !PT ;  /* 0x0000001d1b047209 */ /* 0x000fc40007810000 */
        /* <DEDUP_REMOVED lines=36> */
[----:B------:R-:W-:Y:S02]  /*47c0*/  FSEL R175, R46, -INF , P6 ;  /* 0xff8000002eaf7808 */ /* 0x000fe40003000000 */
[----:B------:R-:W-:Y:S02]  /*47d0*/  FMNMX.FTZ R0, R192, R0, !PT ;  /* 0x00000000c0007209 */ /* 0x000fe40007810000 */
[----:B------:R-:W-:Y:S02]  /*47e0*/  FMNMX.FTZ R103, R184, R103, !PT ;  /* 0x00000067b8677209 */ /* 0x000fe40007810000 */
[----:B------:R-:W-:Y:S02]  /*47f0*/  FMNMX.FTZ R3, R106, R3, !PT ;  /* 0x000000036a037209 */ /* 0x000fe40007810000 */
[----:B------:R-:W-:Y:S02]  /*4800*/  FMNMX.FTZ R2, R187, R2, !PT ;  /* 0x00000002bb027209 */ /* 0x000fe40007810000 */
[----:B------:R-:W-:-:S02]  /*4810*/  FSEL R174, R39, -INF , P2 ;  /* 0xff80000027ae7808 */ /* 0x000fc40001000000 */
        /* <DEDUP_REMOVED lines=11> */
[----:B------:R-:W1:Y:S01]  /*48d0*/  SHFL.BFLY PT, R5, R102, 0x2, 0x1f ;  /* 0x0c401f0066057f89 */ /* 0x000e6200000e0000 */
[----:B------:R-:W-:-:S02]  /*48e0*/  FSEL R172, R48, -INF , P0 ;  /* 0xff80000030ac7808 */ /* 0x000fc40000000000 */
[----:B------:R-:W-:Y:S01]  /*48f0*/  FMNMX.FTZ R2, R173, R3, !PT ;  /* 0x00000003ad027209 */ /* 0x000fe20007810000 */
[----:B------:R-:W2:Y:S03]  /*4900*/  SHFL.BFLY PT, R4, R0, 0x2, 0x1f ;  /* 0x0c401f0000047f89 */ /* 0x000ea600000e0000 */
[----:B------:R-:W-:Y:S01]  /*4910*/  FMNMX.FTZ R2, R172, R2, !PT ;  /* 0x00000002ac027209 */ /* 0x000fe20007810000 */
[----:B------:R-:W3:Y:S04]  /*4920*/  SHFL.BFLY PT, R3, R103, 0x2, 0x1f ;  /* 0x0c401f0067037f89 */ /* 0x000ee800000e0000 */
[----:B------:R-:W4:Y:S01]  /*4930*/  SHFL.BFLY PT, R6, R2, 0x2, 0x1f ;  /* 0x0c401f0002067f89 */ /* 0x000f2200000e0000 */
[----:B-1----:R-:W-:-:S02]  /*4940*/  FMNMX.FTZ R102, R102, R5, !PT ;  /* 0x0000000566667209 */ /* 0x002fc40007810000 */
[----:B--2---:R-:W-:-:S03]  /*4950*/  FMNMX.FTZ R0, R4, R0, !PT ;  /* 0x0000000004007209 */ /* 0x004fc60007810000 */
[----:B------:R-:W1:Y:S01]  /*4960*/  SHFL.BFLY PT, R4, R102, 0x1, 0x1f ;  /* 0x0c201f0066047f89 */ /* 0x000e6200000e0000 */
[----:B---3--:R-:W-:-:S03]  /*4970*/  FMNMX.FTZ R103, R103, R3, !PT ;  /* 0x0000000367677209 */ /* 0x008fc60007810000 */
[----:B------:R-:W2:Y:S01]  /*4980*/  SHFL.BFLY PT, R104, R0, 0x1, 0x1f ;  /* 0x0c201f0000687f89 */ /* 0x000ea200000e0000 */
[----:B----4-:R-:W-:-:S03]  /*4990*/  FMNMX.FTZ R101, R2, R6, !PT ;  /* 0x0000000602657209 */ /* 0x010fc60007810000 */
[----:B------:R-:W3:Y:S04]  /*49a0*/  SHFL.BFLY PT, R3, R103, 0x1, 0x1f ;  /* 0x0c201f0067037f89 */ /* 0x000ee800000e0000 */
[----:B------:R4:W4:Y:S01]  /*49b0*/  SHFL.BFLY PT, R6, R101, 0x1, 0x1f ;  /* 0x0c201f0065067f89 */ /* 0x00092200000e0000 */
[----:B-1----:R-:W-:Y:S02]  /*49c0*/  FMNMX.FTZ R102, R102, R4, !PT ;  /* 0x0000000466667209 */ /* 0x002fe40007810000 */
[----:B--2---:R-:W-:Y:S02]  /*49d0*/  FMNMX.FTZ R104, R0, R104, !PT ;  /* 0x0000006800687209 */ /* 0x004fe40007810000 */
[----:B---3--:R-:W-:-:S03]  /*49e0*/  FMNMX.FTZ R103, R103, R3, !PT ;  /* 0x0000000367677209 */ /* 0x008fc60007810000 */
.L_x_674:
[C---:B------:R-:W-:Y:S01]  /*49f0*/  FMUL.FTZ R16, R104.reuse, c[0x0][0x2d0] ;  /* 0x0000b40068107a20 */ /* 0x040fe20000410000 */
[----:B------:R-:W-:Y:S01]  /*4a00*/  FSETP.NEU.FTZ.AND P0, PT, R104, -INF , PT ;  /* 0xff8000006800780b */ /* 0x000fe20003f1d000 */
[C---:B------:R-:W-:Y:S01]  /*4a10*/  FMUL.FTZ R3, R103.reuse, c[0x0][0x2d0] ;  /* 0x0000b40067037a20 */ /* 0x040fe20000410000 */
[----:B----4-:R-:W-:Y:S01]  /*4a20*/  FMNMX.FTZ R101, R6, R101, !PT ;  /* 0x0000006506657209 */ /* 0x010fe20007810000 */
[----:B------:R-:W-:Y:S01]  /*4a30*/  WARPSYNC 0xffffffff ;  /* 0xffffffff00007948 */ /* 0x000fe20003800000 */
[----:B------:R-:W-:Y:S01]  /*4a40*/  FSEL R16, R16, RZ, P0 ;  /* 0x000000ff10107208 */ /* 0x000fe20000000000 */
[----:B------:R-:W1:Y:S01]  /*4a50*/  LDSM.16.MT88.4 R36, [R201] ;  /* 0x00000000c924783b */ /* 0x000e620000004200 */
[----:B------:R-:W-:-:S03]  /*4a60*/  FSETP.NEU.FTZ.AND P0, PT, R103, -INF , PT ;  /* 0xff8000006700780b */ /* 0x000fc60003f1d000 */
[--C-:B------:R-:W-:Y:S01]  /*4a70*/  FFMA.FTZ R0, R7, c[0x0][0x2d0], -R16.reuse ;  /* 0x0000b40007007a23 */ /* 0x100fe20000010810 */
[----:B------:R-:W-:Y:S01]  /*4a80*/  FSEL R3, R3, RZ, P0 ;  /* 0x000000ff03037208 */ /* 0x000fe20000000000 */
[----:B------:R-:W2:Y:S01]  /*4a90*/  LDSM.16.MT88.4 R52, [R202] ;  /* 0x00000000ca34783b */ /* 0x000ea20000004200 */
[----:B------:R-:W-:Y:S01]  /*4aa0*/  FSETP.NEU.FTZ.AND P0, PT, R102, -INF , PT ;  /* 0xff8000006600780b */ /* 0x000fe20003f1d000 */
[----:B------:R3:W-:Y:S02]  /*4ab0*/  MUFU.EX2 R227, R0 ;  /* 0x0000000000e37308 */ /* 0x0007e40000000800 */
[----:B------:R-:W4:Y:S04]  /*4ac0*/  LDSM.16.MT88.4 R44, [R201+0x1000] ;  /* 0x00100000c92c783b */ /* 0x000f280000004200 */
[----:B------:R-:W5:Y:S04]  /*4ad0*/  LDSM.16.MT88.4 R64, [R201+0x400] ;  /* 0x00040000c940783b */ /* 0x000f680000004200 */
[----:B------:R-:W1:Y:S04]  /*4ae0*/  LDSM.16.MT88.4 R60, [R202+0x400] ;  /* 0x00040000ca3c783b */ /* 0x000e680000004200 */
[----:B------:R-:W1:Y:S01]  /*4af0*/  LDSM.16.MT88.4 R56, [R201+0x1400] ;  /* 0x00140000c938783b */ /* 0x000e620000004200 */
[----:B---3--:R-:W-:-:S03]  /*4b00*/  FFMA.FTZ R0, R9, c[0x0][0x2d0], -R16 ;  /* 0x0000b40009007a23 */ /* 0x008fc60000010810 */
[----:B------:R-:W-:Y:S01]  /*4b10*/  LDSM.16.MT88.4 R48, [R202+0x1400] ;  /* 0x00140000ca30783b */ /* 0x000fe20000004200 */
[----:B------:R3:W-:Y:S02]  /*4b20*/  MUFU.EX2 R226, R0 ;  /* 0x0000000000e27308 */ /* 0x0007e40000000800 */
[----:B---3--:R-:W-:-:S06]  /*4b30*/  FFMA.FTZ R0, R11, c[0x0][0x2d0], -R16 ;  /* 0x0000b4000b007a23 */ /* 0x008fcc0000010810 */
[----:B------:R3:W-:Y:S02]  /*4b40*/  MUFU.EX2 R250, R0 ;  /* 0x0000000000fa7308 */ /* 0x0007e40000000800 */
[----:B---3--:R-:W-:-:S06]  /*4b50*/  FFMA.FTZ R0, R13, c[0x0][0x2d0], -R16 ;  /* 0x0000b4000d007a23 */ /* 0x008fcc0000010810 */
[----:B------:R3:W1:Y:S02]  /*4b60*/  MUFU.EX2 R2, R0 ;  /* 0x0000000000027308 */ /* 0x0006640000000800 */
[----:B---3--:R-:W-:-:S06]  /*4b70*/  FFMA.FTZ R0, R15, c[0x0][0x2d0], -R16 ;  /* 0x0000b4000f007a23 */ /* 0x008fcc0000010810 */
[----:B------:R3:W-:Y:S02]  /*4b80*/  MUFU.EX2 R5, R0 ;  /* 0x0000000000057308 */ /* 0x0007e40000000800 */
[--C-:B---3--:R-:W-:Y:S01]  /*4b90*/  FFMA.FTZ R0, R18, c[0x0][0x2d0], -R16.reuse ;  /* 0x0000b40012007a23 */ /* 0x108fe20000010810 */
[----:B-1----:R-:W-:Y:S01]  /*4ba0*/  MOV R18, R2 ;  /* 0x0000000200127202 */ /* 0x002fe20000000f00 */
[----:B------:R-:W-:Y:S01]  /*4bb0*/  FFMA.FTZ R2, R20, c[0x0][0x2d0], -R16 ;  /* 0x0000b40014027a23 */ /* 0x000fe20000010810 */
[----:B------:R-:W-:-:S03]  /*4bc0*/  F2FP.BF16.PACK_AB R20, R226, R227 ;  /* 0x000000e3e214723e */ /* 0x000fc600000010ff */
[----:B------:R1:W-:Y:S08]  /*4bd0*/  MUFU.EX2 R4, R0 ;  /* 0x0000000000047308 */ /* 0x0003f00000000800 */
[----:B------:R3:W-:Y:S01]  /*4be0*/  MUFU.EX2 R194, R2 ;  /* 0x0000000200c27308 */ /* 0x0007e20000000800 */
[----:B-1----:R-:W-:Y:S01]  /*4bf0*/  FFMA.FTZ R0, R22, c[0x0][0x2d0], -R16 ;  /* 0x0000b40016007a23 */ /* 0x002fe20000010810 */
[----:B------:R-:W-:-:S06]  /*4c00*/  F2FP.BF16.PACK_AB R22, R18, R250 ;  /* 0x000000fa1216723e */ /* 0x000fcc00000010ff */
[----:B------:R1:W1:Y:S01]  /*4c10*/  MUFU.EX2 R193, R0 ;  /* 0x0000000000c17308 */ /* 0x0002620000000800 */
[----:B---3--:R-:W-:-:S05]  /*4c20*/  FMUL.FTZ R2, R102, c[0x0][0x2d0] ;  /* 0x0000b40066027a20 */ /* 0x008fca0000410000 */
[----:B------:R-:W-:Y:S02]  /*4c30*/  FSEL R2, R2, RZ, P0 ;  /* 0x000000ff02027208 */ /* 0x000fe40000000000 */
[----:B------:R-:W-:Y:S01]  /*4c40*/  FSETP.NEU.FTZ.AND P0, PT, R101, -INF , PT ;  /* 0xff8000006500780b */ /* 0x000fe20003f1d000 */
[----:B-1----:R-:W-:-:S04]  /*4c50*/  FFMA.FTZ R0, R8, c[0x0][0x2d0], -R3 ;  /* 0x0000b40008007a23 */ /* 0x002fc80000010803 */
[----:B------:R1:W-:Y:S02]  /*4c60*/  MUFU.EX2 R225, R0 ;  /* 0x0000000000e17308 */ /* 0x0003e40000000800 */
[----:B-1----:R-:W-:Y:S01]  /*4c70*/  FFMA.FTZ R0, R10, c[0x0][0x2d0], -R3 ;  /* 0x0000b4000a007a23 */ /* 0x002fe20000010803 */
[----:B------:R-:W-:-:S05]  /*4c80*/  F2FP.BF16.PACK_AB R10, R193, R194 ;  /* 0x000000c2c10a723e */ /* 0x000fca00000010ff */
[----:B------:R1:W3:Y:S02]  /*4c90*/  MUFU.EX2 R224, R0 ;  /* 0x0000000000e07308 */ /* 0x0002e40000000800 */
[----:B-1----:R-:W-:-:S06]  /*4ca0*/  FFMA.FTZ R0, R12, c[0x0][0x2d0], -R3 ;  /* 0x0000b4000c007a23 */ /* 0x002fcc0000010803 */
[----:B------:R1:W-:Y:S02]  /*4cb0*/  MUFU.EX2 R245, R0 ;  /* 0x0000000000f57308 */ /* 0x0003e40000000800 */
[----:B-1----:R-:W-:-:S06]  /*4cc0*/  FFMA.FTZ R0, R14, c[0x0][0x2d0], -R3 ;  /* 0x0000b4000e007a23 */ /* 0x002fcc0000010803 */
[----:B------:R1:W-:Y:S02]  /*4cd0*/  MUFU.EX2 R247, R0 ;  /* 0x0000000000f77308 */ /* 0x0003e40000000800 */
[----:B-1----:R-:W-:Y:S01]  /*4ce0*/  FFMA.FTZ R0, R17, c[0x0][0x2d0], -R3 ;  /* 0x0000b40011007a23 */ /* 0x002fe20000010803 */
[----:B------:R-:W-:-:S05]  /*4cf0*/  MOV R17, R5 ;  /* 0x0000000500117202 */ /* 0x000fca0000000f00 */
[----:B------:R1:W-:Y:S02]  /*4d00*/  MUFU.EX2 R248, R0 ;  /* 0x0000000000f87308 */ /* 0x0003e40000000800 */
[--C-:B-1----:R-:W-:Y:S01]  /*4d10*/  FFMA.FTZ R0, R19, c[0x0][0x2d0], -R3.reuse ;  /* 0x0000b40013007a23 */ /* 0x102fe20000010803 */
[----:B------:R-:W-:Y:S01]  /*4d20*/  MOV R19, R4 ;  /* 0x0000000400137202 */ /* 0x000fe20000000f00 */
[----:B------:R-:W-:Y:S01]  /*4d30*/  FFMA.FTZ R4, R21, c[0x0][0x2d0], -R3 ;  /* 0x0000b40015047a23 */ /* 0x000fe20000010803 */
[----:B---3--:R-:W-:-:S03]  /*4d40*/  F2FP.BF16.PACK_AB R21, R224, R225 ;  /* 0x000000e1e015723e */ /* 0x008fc600000010ff */
[----:B------:R1:W3:Y:S01]  /*4d50*/  MUFU.EX2 R249, R0 ;  /* 0x0000000000f97308 */ /* 0x0002e20000000800 */
[----:B------:R-:W-:-:S07]  /*4d60*/  F2FP.BF16.PACK_AB R8, R19, R17 ;  /* 0x000000111308723e */ /* 0x000fce00000010ff */
[----:B------:R2:W-:Y:S01]  /*4d70*/  MUFU.EX2 R251, R4 ;  /* 0x0000000400fb7308 */ /* 0x0005e20000000800 */
[----:B-1----:R-:W-:Y:S01]  /*4d80*/  FFMA.FTZ R0, R24, c[0x0][0x2d0], -R3 ;  /* 0x0000b40018007a23 */ /* 0x002fe20000010803 */
[----:B---3--:R-:W-:-:S06]  /*4d90*/  F2FP.BF16.PACK_AB R9, R249, R248 ;  /* 0x000000f8f909723e */ /* 0x008fcc00000010ff */
[----:B------:R1:W3:Y:S01]  /*4da0*/  MUFU.EX2 R252, R0 ;  /* 0x0000000000fc7308 */ /* 0x0002e20000000800 */
[----:B--2---:R-:W-:-:S07]  /*4db0*/  FFMA.FTZ R4, R32, c[0x0][0x2d0], -R2 ;  /* 0x0000b40020047a23 */ /* 0x004fce0000010802 */
[----:B------:R2:W-:Y:S01]  /*4dc0*/  MUFU.EX2 R243, R4 ;  /* 0x0000000400f37308 */ /* 0x0005e20000000800 */
[----:B-1----:R-:W-:Y:S01]  /*4dd0*/  FFMA.FTZ R0, R23, c[0x0][0x2d0], -R2 ;  /* 0x0000b40017007a23 */ /* 0x002fe20000010802 */
[----:B------:R-:W-:Y:S02]  /*4de0*/  F2FP.BF16.PACK_AB R23, R247, R245 ;  /* 0x000000f5f717723e */ /* 0x000fe400000010ff */
[----:B---3--:R-:W-:-:S04]  /*4df0*/  F2FP.BF16.PACK_AB R11, R252, R251 ;  /* 0x000000fbfc0b723e */ /* 0x008fc800000010ff */
[----:B------:R1:W-:Y:S01]  /*4e00*/  MUFU.EX2 R236, R0 ;  /* 0x0000000000ec7308 */ /* 0x0003e20000000800 */
[--C-:B--2---:R-:W-:Y:S01]  /*4e10*/  FFMA.FTZ R4, R34, c[0x0][0x2d0], -R2.reuse ;  /* 0x0000b40022047a23 */ /* 0x104fe20000010802 */
[C---:B------:R-:W-:Y:S06]  /*4e20*/  HMMA.16816.F32.BF16 R88, R20.reuse, R36, RZ ;  /* 0x000000241458723c */ /* 0x040fec00000418ff */
[----:B------:R-:W-:Y:S02]  /*4e30*/  MUFU.EX2 R246, R4 ;  /* 0x0000000400f67308 */ /* 0x000fe40000000800 */
[----:B------:R-:W-:Y:S01]  /*4e40*/  HMMA.16816.F32.BF16 R84, R20, R52, RZ ;  /* 0x000000341454723c */ /* 0x000fe200000418ff */
[----:B-1----:R-:W-:-:S05]  /*4e50*/  FFMA.FTZ R0, R25, c[0x0][0x2d0], -R2 ;  /* 0x0000b40019007a23 */ /* 0x002fca0000010802 */
[----:B------:R1:W2:Y:S02]  /*4e60*/  MUFU.EX2 R235, R0 ;  /* 0x0000000000eb7308 */ /* 0x0002a40000000800 */
[----:B----4-:R-:W-:Y:S08]  /*4e70*/  HMMA.16816.F32.BF16 R80, R20, R44, RZ ;  /* 0x0000002c1450723c */ /* 0x010ff000000418ff */
[----:B-----5:R-:W-:Y:S01]  /*4e80*/  HMMA.16816.F32.BF16 R124, R8, R64, R88 ;  /* 0x00000040087c723c */ /* 0x020fe20000041858 */
[----:B-1----:R-:W-:Y:S01]  /*4e90*/  FFMA.FTZ R0, R26, c[0x0][0x2d0], -R2 ;  /* 0x0000b4001a007a23 */ /* 0x002fe20000010802 */
[----:B--2---:R-:W-:-:S06]  /*4ea0*/  F2FP.BF16.PACK_AB R12, R235, R236 ;  /* 0x000000eceb0c723e */ /* 0x004fcc00000010ff */
[C---:B------:R-:W-:Y:S01]  /*4eb0*/  HMMA.16816.F32.BF16 R164, R8.reuse, R60, R84 ;  /* 0x0000003c08a4723c */ /* 0x040fe20000041854 */
[----:B------:R1:W-:Y:S07]  /*4ec0*/  MUFU.EX2 R240, R0 ;  /* 0x0000000000f07308 */ /* 0x0003ee0000000800 */
[----:B------:R-:W-:Y:S01]  /*4ed0*/  HMMA.16816.F32.BF16 R168, R8, R56, R80 ;  /* 0x0000003808a8723c */ /* 0x000fe20000041850 */
[----:B-1----:R-:W-:-:S04]  /*4ee0*/  FFMA.FTZ R0, R28, c[0x0][0x2d0], -R2 ;  /* 0x0000b4001c007a23 */ /* 0x002fc80000010802 */
[----:B------:R1:W2:Y:S02]  /*4ef0*/  MUFU.EX2 R241, R0 ;  /* 0x0000000000f17308 */ /* 0x0002a40000000800 */
[----:B-1----:R-:W-:Y:S01]  /*4f00*/  FFMA.FTZ R0, R30, c[0x0][0x2d0], -R2 ;  /* 0x0000b4001e007a23 */ /* 0x002fe20000010802 */
[----:B--2---:R-:W-:-:S05]  /*4f10*/  F2FP.BF16.PACK_AB R14, R241, R240 ;  /* 0x000000f0f10e723e */ /* 0x004fca00000010ff */
[----:B------:R1:W-:Y:S02]  /*4f20*/  MUFU.EX2 R244, R0 ;  /* 0x0000000000f47308 */ /* 0x0003e40000000800 */
[----:B-1----:R-:W-:-:S05]  /*4f30*/  FMUL.FTZ R0, R101, c[0x0][0x2d0] ;  /* 0x0000b40065007a20 */ /* 0x002fca0000410000 */
[----:B------:R-:W-:-:S05]  /*4f40*/  FSEL R0, R0, RZ, P0 ;  /* 0x000000ff00007208 */ /* 0x000fca0000000000 */
[--C-:B------:R-:W-:Y:S02]  /*4f50*/  FFMA.FTZ R4, R27, c[0x0][0x2d0], -R0.reuse ;  /* 0x0000b4001b047a23 */ /* 0x100fe40000010800 */
[----:B------:R-:W-:Y:S02]  /*4f60*/  LDSM.16.MT88.4 R24, [R202+0x2000] ;  /* 0x00200000ca18783b */ /* 0x000fe40000004200 */
[----:B------:R1:W-:Y:S02]  /*4f70*/  MUFU.EX2 R232, R4 ;  /* 0x0000000400e87308 */ /* 0x0003e40000000800 */
[----:B-1----:R-:W-:-:S06]  /*4f80*/  FFMA.FTZ R4, R29, c[0x0][0x2d0], -R0 ;  /* 0x0000b4001d047a23 */ /* 0x002fcc0000010800 */
[----:B------:R1:W2:Y:S02]  /*4f90*/  MUFU.EX2 R229, R4 ;  /* 0x0000000400e57308 */ /* 0x0002a40000000800 */
[--C-:B-1----:R-:W-:Y:S01]  /*4fa0*/  FFMA.FTZ R4, R31, c[0x0][0x2d0], -R0.reuse ;  /* 0x0000b4001f047a23 */ /* 0x102fe20000010800 */
[----:B--2---:R-:W-:Y:S01]  /*4fb0*/  F2FP.BF16.PACK_AB R13, R229, R232 ;  /* 0x000000e8e50d723e */ /* 0x004fe200000010ff */
[----:B------:R-:W1:Y:S04]  /*4fc0*/  LDSM.16.MT88.4 R28, [R201+0x2000] ;  /* 0x00200000c91c783b */ /* 0x000e680000004200 */
[----:B------:R2:W-:Y:S02]  /*4fd0*/  MUFU.EX2 R231, R4 ;  /* 0x0000000400e77308 */ /* 0x0005e40000000800 */
[----:B--2---:R-:W-:-:S06]  /*4fe0*/  FFMA.FTZ R4, R33, c[0x0][0x2d0], -R0 ;  /* 0x0000b40021047a23 */ /* 0x004fcc0000010800 */
[----:B------:R2:W3:Y:S02]  /*4ff0*/  MUFU.EX2 R234, R4 ;  /* 0x0000000400ea7308 */ /* 0x0004e40000000800 */
[----:B--2---:R-:W-:Y:S01]  /*5000*/  FFMA.FTZ R4, R41, c[0x0][0x2d0], -R2 ;  /* 0x0000b40029047a23 */ /* 0x004fe20000010802 */
[----:B---3--:R-:W-:Y:S01]  /*5010*/  F2FP.BF16.PACK_AB R15, R234, R231 ;  /* 0x000000e7ea0f723e */ /* 0x008fe200000010ff */
[----:B-1----:R-:W-:Y:S04]  /*5020*/  HMMA.16816.F32.BF16 R80, R20, R28, RZ ;  /* 0x0000001c1450723c */ /* 0x002fe800000418ff */
[----:B------:R1:W2:Y:S04]  /*5030*/  MUFU.EX2 R242, R4 ;  /* 0x0000000400f27308 */ /* 0x0002a80000000800 */
[C---:B------:R-:W-:Y:S08]  /*5040*/  HMMA.16816.F32.BF16 R76, R12.reuse, R36, RZ ;  /* 0x000000240c4c723c */ /* 0x040ff000000418ff */
[C---:B------:R-:W-:Y:S01]  /*5050*/  HMMA.16816.F32.BF16 R72, R12.reuse, R52, RZ ;  /* 0x000000340c48723c */ /* 0x040fe200000418ff */
[--C-:B-1----:R-:W-:Y:S01]  /*5060*/  FFMA.FTZ R4, R35, c[0x0][0x2d0], -R0.reuse ;  /* 0x0000b40023047a23 */ /* 0x102fe20000010800 */
[----:B--2---:R-:W-:Y:S01]  /*5070*/  F2FP.BF16.PACK_AB R6, R242, R246 ;  /* 0x000000f6f206723e */ /* 0x004fe200000010ff */
[----:B------:R-:W1:Y:S02]  /*5080*/  LDSM.16.MT88.4 R32, [R202+0x1000] ;  /* 0x00100000ca20783b */ /* 0x000e640000004200 */
[----:B------:R2:W-:Y:S03]  /*5090*/  MUFU.EX2 R233, R4 ;  /* 0x0000000400e97308 */ /* 0x0005e60000000800 */
[C---:B------:R-:W-:Y:S08]  /*50a0*/  HMMA.16816.F32.BF16 R68, R12.reuse, R44, RZ ;  /* 0x0000002c0c44723c */ /* 0x040ff000000418ff */
[----:B------:R-:W-:Y:S01]  /*50b0*/  HMMA.16816.F32.BF16 R88, R12, R38, RZ ;  /* 0x000000260c58723c */ /* 0x000fe200000418ff */
[----:B--2---:R-:W-:-:S07]  /*50c0*/  FFMA.FTZ R4, R40, c[0x0][0x2d0], -R0 ;  /* 0x0000b40028047a23 */ /* 0x004fce0000010800 */
[C---:B------:R-:W-:Y:S01]  /*50d0*/  HMMA.16816.F32.BF16 R96, R12.reuse, R54, RZ ;  /* 0x000000360c60723c */ /* 0x040fe200000418ff */
[----:B------:R2:W3:Y:S07]  /*50e0*/  MUFU.EX2 R239, R4 ;  /* 0x0000000400ef7308 */ /* 0x0004ee0000000800 */
[C---:B------:R-:W-:Y:S08]  /*50f0*/  HMMA.16816.F32.BF16 R108, R12.reuse, R46, RZ ;  /* 0x0000002e0c6c723c */ /* 0x040ff000000418ff */
[----:B------:R-:W-:Y:S01]  /*5100*/  HMMA.16816.F32.BF16 R116, R12, R30, RZ ;  /* 0x0000001e0c74723c */ /* 0x000fe200000418ff */
[----:B--2---:R-:W-:Y:S01]  /*5110*/  FFMA.FTZ R4, R42, c[0x0][0x2d0], -R0 ;  /* 0x0000b4002a047a23 */ /* 0x004fe20000010800 */
[----:B---3--:R-:W-:-:S03]  /*5120*/  F2FP.BF16.PACK_AB R5, R239, R233 ;  /* 0x000000e9ef05723e */ /* 0x008fc600000010ff */
[----:B------:R2:W-:Y:S03]  /*5130*/  MUFU.EX2 R238, R4 ;  /* 0x0000000400ee7308 */ /* 0x0005e60000000800 */
[C---:B-1----:R-:W-:Y:S08]  /*5140*/  HMMA.16816.F32.BF16 R92, R12.reuse, R32, RZ ;  /* 0x000000200c5c723c */ /* 0x042ff000000418ff */
[----:B------:R-:W-:Y:S01]  /*5150*/  HMMA.16816.F32.BF16 R112, R12, R34, RZ ;  /* 0x000000220c70723c */ /* 0x000fe200000418ff */
[----:B--2---:R-:W-:-:S07]  /*5160*/  FFMA.FTZ R4, R43, c[0x0][0x2d0], -R0 ;  /* 0x0000b4002b047a23 */ /* 0x004fce0000010800 */
[----:B------:R-:W-:Y:S01]  /*5170*/  HMMA.16816.F32.BF16 R120, R12, R26, RZ ;  /* 0x0000001a0c78723c */ /* 0x000fe200000418ff */
[----:B------:R-:W1:Y:S01]  /*5180*/  LDSM.16.MT88.4 R40, [R201+0x2400] ;  /* 0x00240000c928783b */ /* 0x000e620000004200 */
[----:B------:R2:W3:Y:S06]  /*5190*/  MUFU.EX2 R237, R4 ;  /* 0x0000000400ed7308 */ /* 0x0004ec0000000800 */
[C---:B------:R-:W-:Y:S08]  /*51a0*/  HMMA.16816.F32.BF16 R84, R20.reuse, R32, RZ ;  /* 0x000000201454723c */ /* 0x040ff000000418ff */
[----:B------:R-:W-:Y:S01]  /*51b0*/  HMMA.16816.F32.BF16 R52, R20, R54, RZ ;  /* 0x000000361434723c */ /* 0x000fe200000418ff */
[----:B--2---:R-:W-:-:S02]  /*51c0*/  F2FP.BF16.PACK_AB R4, R243, R244 ;  /* 0x000000f4f304723e */ /* 0x004fc400000010ff */
[----:B---3--:R-:W-:-:S05]  /*51d0*/  F2FP.BF16.PACK_AB R7, R237, R238 ;  /* 0x000000eeed07723e */ /* 0x008fca00000010ff */
[----:B------:R-:W-:Y:S08]  /*51e0*/  HMMA.16816.F32.BF16 R44, R20, R46, RZ ;  /* 0x0000002e142c723c */ /* 0x000ff000000418ff */
[C---:B------:R-:W-:Y:S08]  /*51f0*/  HMMA.16816.F32.BF16 R128, R4.reuse, R64, R76 ;  /* 0x000000400480723c */ /* 0x040ff0000004184c */
[----:B------:R-:W-:Y:S08]  /*5200*/  HMMA.16816.F32.BF16 R156, R4, R60, R72 ;  /* 0x0000003c049c723c */ /* 0x000ff00000041848 */
[C---:B------:R-:W-:Y:S08]  /*5210*/  HMMA.16816.F32.BF16 R76, R12.reuse, R28, RZ ;  /* 0x0000001c0c4c723c */ /* 0x040ff000000418ff */
[----:B------:R-:W-:Y:S01]  /*5220*/  HMMA.16816.F32.BF16 R72, R12, R24, RZ ;  /* 0x000000180c48723c */ /* 0x000fe200000418ff */
[----:B------:R-:W2:Y:S07]  /*5230*/  LDSM.16.MT88.4 R12, [R202+0x2400] ;  /* 0x00240000ca0c783b */ /* 0x000eae0000004200 */
[----:B------:R-:W-:Y:S08]  /*5240*/  HMMA.16816.F32.BF16 R176, R4, R56, R68 ;  /* 0x0000003804b0723c */ /* 0x000ff00000041844 */
[C---:B------:R-:W-:Y:S08]  /*5250*/  HMMA.16816.F32.BF16 R68, R20.reuse, R38, RZ ;  /* 0x000000261444723c */ /* 0x040ff000000418ff */
[C---:B------:R-:W-:Y:S08]  /*5260*/  HMMA.16816.F32.BF16 R36, R20.reuse, R34, RZ ;  /* 0x000000221424723c */ /* 0x040ff000000418ff */
[C---:B------:R-:W-:Y:S08]  /*5270*/  HMMA.16816.F32.BF16 R32, R20.reuse, R30, RZ ;  /* 0x0000001e1420723c */ /* 0x040ff000000418ff */
[C---:B------:R-:W-:Y:S08]  /*5280*/  HMMA.16816.F32.BF16 R28, R20.reuse, R24, RZ ;  /* 0x00000018141c723c */ /* 0x040ff000000418ff */
[----:B------:R-:W-:Y:S01]  /*5290*/  HMMA.16816.F32.BF16 R20, R20, R26, RZ ;  /* 0x0000001a1414723c */ /* 0x000fe200000418ff */
[----:B------:R-:W-:Y:S07]  /*52a0*/  LDSM.16.MT88.4 R24, [R202+0x800] ;  /* 0x00080000ca18783b */ /* 0x000fee0000004200 */
[C---:B------:R-:W-:Y:S08]  /*52b0*/  HMMA.16816.F32.BF16 R136, R8.reuse, R62, R52 ;  /* 0x0000003e0888723c */ /* 0x040ff00000041834 */
[C---:B------:R-:W-:Y:S08]  /*52c0*/  HMMA.16816.F32.BF16 R152, R8.reuse, R58, R44 ;  /* 0x0000003a0898723c */ /* 0x040ff0000004182c */
[C---:B------:R-:W-:Y:S08]  /*52d0*/  HMMA.16816.F32.BF16 R84, R8.reuse, R48, R84 ;  /* 0x000000300854723c */ /* 0x040ff00000041854 */
[C---:B-1----:R-:W-:Y:S08]  /*52e0*/  HMMA.16816.F32.BF16 R80, R8.reuse, R40, R80 ;  /* 0x000000280850723c */ /* 0x042ff00000041850 */
[C---:B--2---:R-:W-:Y:S01]  /*52f0*/  HMMA.16816.F32.BF16 R132, R8.reuse, R12, R28 ;  /* 0x0000000c0884723c */ /* 0x044fe2000004181c */
[----:B------:R-:W-:Y:S07]  /*5300*/  LDSM.16.MT88.4 R28, [R201+0x2800] ;  /* 0x00280000c91c783b */ /* 0x000fee0000004200 */
[C---:B------:R-:W-:Y:S08]  /*5310*/  HMMA.16816.F32.BF16 R68, R8.reuse, R66, R68 ;  /* 0x000000420844723c */ /* 0x040ff00000041844 */
[C---:B------:R-:W-:Y:S08]  /*5320*/  HMMA.16816.F32.BF16 R52, R8.reuse, R50, R36 ;  /* 0x000000320834723c */ /* 0x040ff00000041824 */
[C---:B------:R-:W-:Y:S08]  /*5330*/  HMMA.16816.F32.BF16 R32, R8.reuse, R42, R32 ;  /* 0x0000002a0820723c */ /* 0x040ff00000041820 */
[----:B------:R-:W-:Y:S01]  /*5340*/  HMMA.16816.F32.BF16 R44, R8, R14, R20 ;  /* 0x0000000e082c723c */ /* 0x000fe20000041814 */
[----:B------:R-:W-:Y:S06]  /*5350*/  LDSM.16.MT88.4 R20, [R201+0x1800] ;  /* 0x00180000c914783b */ /* 0x000fec0000004200 */
[--C-:B------:R-:W-:Y:S01]  /*5360*/  FFMA.FTZ R8, R163, c[0x0][0x2d0], -R16.reuse ;  /* 0x0000b400a3087a23 */ /* 0x100fe20000010810 */
[C---:B------:R-:W-:Y:S03]  /*5370*/  HMMA.16816.F32.BF16 R92, R4.reuse, R48, R92 ;  /* 0x00000030045c723c */ /* 0x040fe6000004185c */
[----:B------:R1:W-:Y:S05]  /*5380*/  MUFU.EX2 R220, R8 ;  /* 0x0000000800dc7308 */ /* 0x0003ea0000000800 */
[C---:B------:R-:W-:Y:S08]  /*5390*/  HMMA.16816.F32.BF16 R76, R4.reuse, R40, R76 ;  /* 0x00000028044c723c */ /* 0x040ff0000004184c */
[----:B------:R-:W-:Y:S01]  /*53a0*/  HMMA.16816.F32.BF16 R148, R4, R12, R72 ;  /* 0x0000000c0494723c */ /* 0x000fe20000041848 */
[----:B-1----:R-:W-:-:S04]  /*53b0*/  FFMA.FTZ R8, R162, c[0x0][0x2d0], -R16 ;  /* 0x0000b400a2087a23 */ /* 0x002fc80000010810 */
[----:B------:R1:W-:Y:S03]  /*53c0*/  MUFU.EX2 R221, R8 ;  /* 0x0000000800dd7308 */ /* 0x0003e60000000800 */
[----:B------:R-:W-:Y:S01]  /*53d0*/  HMMA.16816.F32.BF16 R64, R4, R66, R88 ;  /* 0x000000420440723c */ /* 0x000fe20000041858 */
[----:B------:R-:W-:Y:S02]  /*53e0*/  MOV R74, R193 ;  /* 0x000000c1004a7202 */ /* 0x000fe40000000f00 */
[----:B------:R-:W-:-:S05]  /*53f0*/  MOV R75, R194 ;  /* 0x000000c2004b7202 */ /* 0x000fca0000000f00 */
[----:B------:R-:W-:Y:S01]  /*5400*/  HMMA.16816.F32.BF16 R60, R4, R62, R96 ;  /* 0x0000003e043c723c */ /* 0x000fe20000041860 */
[----:B-1----:R-:W-:-:S07]  /*5410*/  FFMA.FTZ R8, R161, c[0x0][0x2d0], -R16 ;  /* 0x0000b400a1087a23 */ /* 0x002fce0000010810 */
[C---:B------:R-:W-:Y:S01]  /*5420*/  HMMA.16816.F32.BF16 R56, R4.reuse, R58, R108 ;  /* 0x0000003a0438723c */ /* 0x040fe2000004186c */
[----:B------:R1:W-:Y:S07]  /*5430*/  MUFU.EX2 R222, R8 ;  /* 0x0000000800de7308 */ /* 0x0003ee0000000800 */
[C---:B------:R-:W-:Y:S08]  /*5440*/  HMMA.16816.F32.BF16 R48, R4.reuse, R50, R112 ;  /* 0x000000320430723c */ /* 0x040ff00000041870 */
[----:B------:R-:W-:Y:S01]  /*5450*/  HMMA.16816.F32.BF16 R40, R4, R42, R116 ;  /* 0x0000002a0428723c */ /* 0x000fe20000041874 */
[----:B------:R-:W-:Y:S01]  /*5460*/  LDSM.16.MT88.4 R116, [R201+0xc00] ;  /* 0x000c0000c974783b */ /* 0x000fe20000004200 */
[----:B-1----:R-:W-:-:S04]  /*5470*/  FFMA.FTZ R8, R160, c[0x0][0x2d0], -R16 ;  /* 0x0000b400a0087a23 */ /* 0x002fc80000010810 */
[----:B------:R1:W2:Y:S02]  /*5480*/  MUFU.EX2 R223, R8 ;  /* 0x0000000800df7308 */ /* 0x0002a40000000800 */
[----:B------:R-:W-:Y:S01]  /*5490*/  HMMA.16816.F32.BF16 R36, R4, R14, R120 ;  /* 0x0000000e0424723c */ /* 0x000fe20000041878 */
[----:B------:R-:W3:Y:S06]  /*54a0*/  LDSM.16.MT88.4 R12, [R201+0x800] ;  /* 0x00080000c90c783b */ /* 0x000eec0000004200 */
[----:B------:R-:W-:-:S04]  /*54b0*/  FFMA.FTZ R4, R147, c[0x0][0x2d0], -R2 ;  /* 0x0000b40093047a23 */ /* 0x000fc80000010802 */
[----:B------:R4:W-:Y:S01]  /*54c0*/  MUFU.EX2 R193, R4 ;  /* 0x0000000400c17308 */ /* 0x0009e20000000800 */
[----:B-1----:R-:W-:Y:S01]  /*54d0*/  FFMA.FTZ R8, R140, c[0x0][0x2d0], -R3 ;  /* 0x0000b4008c087a23 */ /* 0x002fe20000010803 */
[----:B--2---:R-:W-:-:S06]  /*54e0*/  F2FP.BF16.PACK_AB R10, R223, R222 ;  /* 0x000000dedf0a723e */ /* 0x004fcc00000010ff */
[----:B------:R1:W-:Y:S01]  /*54f0*/  MUFU.EX2 R197, R8 ;  /* 0x0000000800c57308 */ /* 0x0003e20000000800 */
[----:B----4-:R-:W-:-:S07]  /*5500*/  FFMA.FTZ R4, R100, c[0x0][0x2d0], -R0 ;  /* 0x0000b40064047a23 */ /* 0x010fce0000010800 */
[----:B------:R2:W-:Y:S01]  /*5510*/  MUFU.EX2 R100, R4 ;  /* 0x0000000400647308 */ /* 0x0005e20000000800 */
[----:B-1----:R-:W-:-:S07]  /*5520*/  FFMA.FTZ R8, R143, c[0x0][0x2d0], -R3 ;  /* 0x0000b4008f087a23 */ /* 0x002fce0000010803 */
[----:B------:R1:W4:Y:S01]  /*5530*/  MUFU.EX2 R198, R8 ;  /* 0x0000000800c67308 */ /* 0x0003220000000800 */
[----:B--2---:R-:W-:-:S07]  /*5540*/  FFMA.FTZ R4, R105, c[0x0][0x2d0], -R0 ;  /* 0x0000b40069047a23 */ /* 0x004fce0000010800 */
[----:B------:R2:W5:Y:S01]  /*5550*/  MUFU.EX2 R105, R4 ;  /* 0x0000000400697308 */ /* 0x0005620000000800 */
[----:B-1----:R-:W-:Y:S01]  /*5560*/  FFMA.FTZ R8, R142, c[0x0][0x2d0], -R3 ;  /* 0x0000b4008e087a23 */ /* 0x002fe20000010803 */
[----:B----4-:R-:W-:-:S06]  /*5570*/  F2FP.BF16.PACK_AB R9, R198, R197 ;  /* 0x000000c5c609723e */ /* 0x010fcc00000010ff */
[----:B------:R1:W-:Y:S01]  /*5580*/  MUFU.EX2 R199, R8 ;  /* 0x0000000800c77308 */ /* 0x0003e20000000800 */
[----:B--2---:R-:W-:Y:S01]  /*5590*/  FFMA.FTZ R4, R107, c[0x0][0x2d0], -R0 ;  /* 0x0000b4006b047a23 */ /* 0x004fe20000010800 */
[----:B-----5:R-:W-:-:S06]  /*55a0*/  F2FP.BF16.PACK_AB R5, R105, R100 ;  /* 0x000000646905723e */ /* 0x020fcc00000010ff */
[----:B------:R2:W-:Y:S01]  /*55b0*/  MUFU.EX2 R107, R4 ;  /* 0x00000004006b7308 */ /* 0x0005e20000000800 */
[----:B-1----:R-:W-:-:S07]  /*55c0*/  FFMA.FTZ R8, R141, c[0x0][0x2d0], -R3 ;  /* 0x0000b4008d087a23 */ /* 0x002fce0000010803 */
[----:B------:R1:W4:Y:S01]  /*55d0*/  MUFU.EX2 R219, R8 ;  /* 0x0000000800db7308 */ /* 0x0003220000000800 */
[----:B--2---:R-:W-:-:S07]  /*55e0*/  FFMA.FTZ R4, R106, c[0x0][0x2d0], -R0 ;  /* 0x0000b4006a047a23 */ /* 0x004fce0000010800 */
[----:B------:R-:W2:Y:S01]  /*55f0*/  MUFU.EX2 R106, R4 ;  /* 0x00000004006a7308 */ /* 0x000ea20000000800 */
[----:B-1----:R-:W-:Y:S01]  /*5600*/  FFMA.FTZ R8, R146, c[0x0][0x2d0], -R2 ;  /* 0x0000b40092087a23 */ /* 0x002fe20000010802 */
[----:B----4-:R-:W-:-:S06]  /*5610*/  F2FP.BF16.PACK_AB R11, R219, R199 ;  /* 0x000000c7db0b723e */ /* 0x010fcc00000010ff */
[----:B------:R1:W-:Y:S01]  /*5620*/  MUFU.EX2 R194, R8 ;  /* 0x0000000800c27308 */ /* 0x0003e20000000800 */
[----:B--2---:R-:W-:Y:S01]  /*5630*/  F2FP.BF16.PACK_AB R7, R106, R107 ;  /* 0x0000006b6a07723e */ /* 0x004fe200000010ff */
[----:B-1----:R-:W-:-:S06]  /*5640*/  FFMA.FTZ R8, R145, c[0x0][0x2d0], -R2 ;  /* 0x0000b40091087a23 */ /* 0x002fcc0000010802 */
[----:B------:R1:W2:Y:S02]  /*5650*/  MUFU.EX2 R195, R8 ;  /* 0x0000000800c37308 */ /* 0x0002a40000000800 */
[----:B-1----:R-:W-:Y:S01]  /*5660*/  FFMA.FTZ R8, R144, c[0x0][0x2d0], -R2 ;  /* 0x0000b40090087a23 */ /* 0x002fe20000010802 */
[----:B--2---:R-:W-:-:S05]  /*5670*/  F2FP.BF16.PACK_AB R4, R195, R194 ;  /* 0x000000c2c304723e */ /* 0x004fca00000010ff */
[----:B------:R1:W2:Y:S02]  /*5680*/  MUFU.EX2 R196, R8 ;  /* 0x0000000800c47308 */ /* 0x0002a40000000800 */
[----:B-1----:R-:W-:Y:S02]  /*5690*/  F2FP.BF16.PACK_AB R8, R221, R220 ;  /* 0x000000dcdd08723e */ /* 0x002fe400000010ff */
[----:B--2---:R-:W-:-:S05]  /*56a0*/  F2FP.BF16.PACK_AB R6, R193, R196 ;  /* 0x000000c4c106723e */ /* 0x004fca00000010ff */
[C---:B---3--:R-:W-:Y:S08]  /*56b0*/  HMMA.16816.F32.BF16 R120, R8.reuse, R14, R68 ;  /* 0x0000000e0878723c */ /* 0x048ff00000041844 */
[-C--:B------:R-:W-:Y:S08]  /*56c0*/  HMMA.16816.F32.BF16 R108, R8, R12.reuse, R124 ;  /* 0x0000000c086c723c */ /* 0x080ff0000004187c */
[C---:B------:R-:W-:Y:S08]  /*56d0*/  HMMA.16816.F32.BF16 R112, R4.reuse, R12, R128 ;  /* 0x0000000c0470723c */ /* 0x040ff00000041880 */
[----:B------:R-:W-:Y:S01]  /*56e0*/  HMMA.16816.F32.BF16 R64, R4, R14, R64 ;  /* 0x0000000e0440723c */ /* 0x000fe20000041840 */
[----:B------:R-:W1:Y:S07]  /*56f0*/  LDSM.16.MT88.4 R12, [R202+0x1800] ;  /* 0x00180000ca0c783b */ /* 0x000e6e0000004200 */
[C---:B------:R-:W-:Y:S08]  /*5700*/  HMMA.16816.F32.BF16 R68, R8.reuse, R28, R80 ;  /* 0x0000001c0844723c */ /* 0x040ff00000041850 */
[----:B------:R-:W-:Y:S01]  /*5710*/  HMMA.16816.F32.BF16 R80, R8, R30, R32 ;  /* 0x0000001e0850723c */ /* 0x000fe20000041820 */
[----:B------:R-:W2:Y:S07]  /*5720*/  LDSM.16.MT88.4 R32, [R202+0x2800] ;  /* 0x00280000ca20783b */ /* 0x000eae0000004200 */
[-C--:B------:R-:W-:Y:S08]  /*5730*/  HMMA.16816.F32.BF16 R128, R4, R24.reuse, R156 ;  /* 0x000000180480723c */ /* 0x080ff0000004189c */
[C---:B------:R-:W-:Y:S01]  /*5740*/  HMMA.16816.F32.BF16 R124, R8.reuse, R24, R164 ;  /* 0x00000018087c723c */ /* 0x040fe200000418a4 */
[----:B------:R-:W-:Y:S07]  /*5750*/  LDSM.16.MT88.4 R164, [R202+0x1c00] ;  /* 0x001c0000caa4783b */ /* 0x000fee0000004200 */
[C---:B------:R-:W-:Y:S08]  /*5760*/  HMMA.16816.F32.BF16 R140, R8.reuse, R20, R168 ;  /* 0x00000014088c723c */ /* 0x040ff000000418a8 */
[C---:B-1----:R-:W-:Y:S08]  /*5770*/  HMMA.16816.F32.BF16 R156, R8.reuse, R12, R84 ;  /* 0x0000000c089c723c */ /* 0x042ff00000041854 */
[C---:B------:R-:W-:Y:S08]  /*5780*/  HMMA.16816.F32.BF16 R136, R8.reuse, R26, R136 ;  /* 0x0000001a0888723c */ /* 0x040ff00000041888 */
[C---:B------:R-:W-:Y:S08]  /*5790*/  HMMA.16816.F32.BF16 R152, R8.reuse, R22, R152 ;  /* 0x000000160898723c */ /* 0x040ff00000041898 */
[C---:B------:R-:W-:Y:S08]  /*57a0*/  HMMA.16816.F32.BF16 R52, R8.reuse, R14, R52 ;  /* 0x0000000e0834723c */ /* 0x040ff00000041834 */
[C---:B--2---:R-:W-:Y:S01]  /*57b0*/  HMMA.16816.F32.BF16 R84, R8.reuse, R32, R132 ;  /* 0x000000200854723c */ /* 0x044fe20000041884 */
[----:B------:R-:W-:Y:S07]  /*57c0*/  LDSM.16.MT88.4 R132, [R202+0xc00] ;  /* 0x000c0000ca84783b */ /* 0x000fee0000004200 */
[----:B------:R-:W-:Y:S07]  /*57d0*/  HMMA.16816.F32.BF16 R44, R8, R34, R44 ;  /* 0x00000022082c723c */ /* 0x000fee000004182c */
[--C-:B------:R-:W-:Y:S01]  /*57e0*/  FFMA.FTZ R8, R192, c[0x0][0x2d0], -R16.reuse ;  /* 0x0000b400c0087a23 */ /* 0x100fe20000010810 */
[C---:B------:R-:W-:Y:S01]  /*57f0*/  HMMA.16816.F32.BF16 R56, R4.reuse, R22, R56 ;  /* 0x000000160438723c */ /* 0x040fe20000041838 */
[----:B------:R-:W2:Y:S02]  /*5800*/  LDL R192, [R1+0x58] ;  /* 0x0000580001c07983 */ /* 0x000ea40000100800 */
[----:B------:R1:W-:Y:S05]  /*5810*/  MUFU.EX2 R23, R8 ;  /* 0x0000000800177308 */ /* 0x0003ea0000000800 */
[C---:B------:R-:W-:Y:S07]  /*5820*/  HMMA.16816.F32.BF16 R60, R4.reuse, R26, R60 ;  /* 0x0000001a043c723c */ /* 0x040fee000004183c */
[----:B------:R-:W-:Y:S01]  /*5830*/  MOV R27, R74 ;  /* 0x0000004a001b7202 */ /* 0x000fe20000000f00 */
[----:B------:R-:W-:Y:S01]  /*5840*/  HMMA.16816.F32.BF16 R144, R4, R20, R176 ;  /* 0x000000140490723c */ /* 0x000fe200000418b0 */
[----:B-1----:R-:W-:-:S04]  /*5850*/  FFMA.FTZ R8, R191, c[0x0][0x2d0], -R16 ;  /* 0x0000b400bf087a23 */ /* 0x002fc80000010810 */
[----:B------:R1:W3:Y:S02]  /*5860*/  MUFU.EX2 R24, R8 ;  /* 0x0000000800187308 */ /* 0x0002e40000000800 */
[----:B------:R-:W-:Y:S01]  /*5870*/  MOV R178, R19 ;  /* 0x0000001300b27202 */ /* 0x000fe20000000f00 */
[----:B------:R-:W-:Y:S01]  /*5880*/  HMMA.16816.F32.BF16 R48, R4, R14, R48 ;  /* 0x0000000e0430723c */ /* 0x000fe20000041830 */
[----:B------:R-:W-:Y:S02]  /*5890*/  MOV R177, R17 ;  /* 0x0000001100b17202 */ /* 0x000fe40000000f00 */
[----:B------:R-:W-:-:S05]  /*58a0*/  MOV R179, R75 ;  /* 0x0000004b00b37202 */ /* 0x000fca0000000f00 */
[C---:B------:R-:W-:Y:S08]  /*58b0*/  HMMA.16816.F32.BF16 R160, R4.reuse, R12, R92 ;  /* 0x0000000c04a0723c */ /* 0x040ff0000004185c */
[----:B------:R-:W-:Y:S01]  /*58c0*/  HMMA.16816.F32.BF16 R40, R4, R30, R40 ;  /* 0x0000001e0428723c */ /* 0x000fe20000041828 */
[----:B-1----:R-:W-:-:S07]  /*58d0*/  FFMA.FTZ R8, R190, c[0x0][0x2d0], -R16 ;  /* 0x0000b400be087a23 */ /* 0x002fce0000010810 */
[C---:B------:R-:W-:Y:S01]  /*58e0*/  HMMA.16816.F32.BF16 R88, R4.reuse, R32, R148 ;  /* 0x000000200458723c */ /* 0x040fe20000041894 */
[----:B------:R1:W-:Y:S07]  /*58f0*/  MUFU.EX2 R26, R8 ;  /* 0x00000008001a7308 */ /* 0x0003ee0000000800 */
[----:B------:R-:W-:Y:S01]  /*5900*/  HMMA.16816.F32.BF16 R36, R4, R34, R36 ;  /* 0x000000220424723c */ /* 0x000fe20000041824 */
[----:B------:R-:W-:Y:S01]  /*5910*/  MOV R9, c[0x0][0x2ac] ;  /* 0x0000ab0000097a02 */ /* 0x000fe20000000f00 */
[----:B------:R-:W-:Y:S01]  /*5920*/  FADD.FTZ R10, R225, R224 ;  /* 0x000000e0e10a7221 */ /* 0x000fe20000010000 */
[----:B------:R-:W-:Y:S01]  /*5930*/  MOV R176, R18 ;  /* 0x0000001200b07202 */ /* 0x000fe20000000f00 */
[----:B------:R-:W-:Y:S01]  /*5940*/  LDSM.16.MT88.4 R148, [R201+0x1c00] ;  /* 0x001c0000c994783b */ /* 0x000fe20000004200 */
[----:B-1----:R-:W-:-:S04]  /*5950*/  FFMA.FTZ R8, R189, c[0x0][0x2d0], -R16 ;  /* 0x0000b400bd087a23 */ /* 0x002fc80000010810 */
[----:B------:R1:W-:Y:S02]  /*5960*/  MUFU.EX2 R25, R8 ;  /* 0x0000000800197308 */ /* 0x0003e40000000800 */
[----:B-1----:R-:W-:-:S06]  /*5970*/  FFMA.FTZ R8, R184, c[0x0][0x2d0], -R3 ;  /* 0x0000b400b8087a23 */ /* 0x002fcc0000010803 */
[----:B------:R1:W-:Y:S02]  /*5980*/  MUFU.EX2 R19, R8 ;  /* 0x0000000800137308 */ /* 0x0003e40000000800 */
[----:B-1----:R-:W-:-:S06]  /*5990*/  FFMA.FTZ R8, R182, c[0x0][0x2d0], -R3 ;  /* 0x0000b400b6087a23 */ /* 0x002fcc0000010803 */
[----:B------:R1:W4:Y:S02]  /*59a0*/  MUFU.EX2 R20, R8 ;  /* 0x0000000800147308 */ /* 0x0003240000000800 */
[--C-:B-1----:R-:W-:Y:S02]  /*59b0*/  FFMA.FTZ R8, R181, c[0x0][0x2d0], -R3.reuse ;  /* 0x0000b400b5087a23 */ /* 0x102fe40000010803 */
[----:B------:R-:W-:-:S04]  /*59c0*/  FFMA.FTZ R3, R180, c[0x0][0x2d0], -R3 ;  /* 0x0000b400b4037a23 */ /* 0x000fc80000010803 */
[----:B------:R1:W-:Y:S02]  /*59d0*/  MUFU.EX2 R21, R3 ;  /* 0x0000000300157308 */ /* 0x0003e40000000800 */
[----:B-1----:R-:W-:-:S06]  /*59e0*/  FFMA.FTZ R3, R188, c[0x0][0x2d0], -R2 ;  /* 0x0000b400bc037a23 */ /* 0x002fcc0000010802 */
[----:B------:R1:W-:Y:S01]  /*59f0*/  MUFU.EX2 R15, R3 ;  /* 0x00000003000f7308 */ /* 0x0003e20000000800 */
[----:B------:R-:W-:Y:S01]  /*5a00*/  HMMA.16816.F32.BF16 R72, R4, R28, R76 ;  /* 0x0000001c0448723c */ /* 0x000fe2000004184c */
[----:B------:R-:W5:Y:S01]  /*5a10*/  LDSM.16.MT88.4 R4, [R202+0x2c00] ;  /* 0x002c0000ca04783b */ /* 0x000f620000004200 */
[----:B------:R-:W-:Y:S01]  /*5a20*/  IMAD R9, R9, c[0x0][0x1d0], RZ ;  /* 0x0000740009097a24 */ /* 0x000fe200078e02ff */
[----:B---3--:R-:W-:Y:S02]  /*5a30*/  F2FP.BF16.PACK_AB R96, R24, R23 ;  /* 0x000000171860723e */ /* 0x008fe400000010ff */
[----:B----4-:R-:W-:Y:S01]  /*5a40*/  F2FP.BF16.PACK_AB R97, R20, R19 ;  /* 0x000000131461723e */ /* 0x010fe200000010ff */
[----:B------:R-:W3:Y:S01]  /*5a50*/  LDSM.16.MT88.4 R76, [R201+0x2c00] ;  /* 0x002c0000c94c783b */ /* 0x000ee20000004200 */
[----:B-1----:R-:W-:-:S04]  /*5a60*/  FFMA.FTZ R3, R187, c[0x0][0x2d0], -R2 ;  /* 0x0000b400bb037a23 */ /* 0x002fc80000010802 */
[----:B------:R1:W4:Y:S02]  /*5a70*/  MUFU.EX2 R17, R3 ;  /* 0x0000000300117308 */ /* 0x0003240000000800 */
[--C-:B-1----:R-:W-:Y:S02]  /*5a80*/  FFMA.FTZ R3, R186, c[0x0][0x2d0], -R2.reuse ;  /* 0x0000b400ba037a23 */ /* 0x102fe40000010802 */
[----:B------:R-:W-:-:S04]  /*5a90*/  FFMA.FTZ R2, R185, c[0x0][0x2d0], -R2 ;  /* 0x0000b400b9027a23 */ /* 0x000fc80000010802 */
[----:B------:R1:W-:Y:S02]  /*5aa0*/  MUFU.EX2 R16, R2 ;  /* 0x0000000200107308 */ /* 0x0003e40000000800 */
[----:B-1----:R-:W-:-:S06]  /*5ab0*/  FFMA.FTZ R2, R175, c[0x0][0x2d0], -R0 ;  /* 0x0000b400af027a23 */ /* 0x002fcc0000010800 */
[----:B------:R1:W-:Y:S02]  /*5ac0*/  MUFU.EX2 R11, R2 ;  /* 0x00000002000b7308 */ /* 0x0003e40000000800 */
[----:B-1----:R-:W-:-:S06]  /*5ad0*/  FFMA.FTZ R2, R174, c[0x0][0x2d0], -R0 ;  /* 0x0000b400ae027a23 */ /* 0x002fcc0000010800 */
[----:B------:R1:W-:Y:S02]  /*5ae0*/  MUFU.EX2 R12, R2 ;  /* 0x00000002000c7308 */ /* 0x0003e40000000800 */
[--C-:B-1----:R-:W-:Y:S02]  /*5af0*/  FFMA.FTZ R2, R173, c[0x0][0x2d0], -R0.reuse ;  /* 0x0000b400ad027a23 */ /* 0x102fe40000010800 */
[----:B------:R-:W-:-:S04]  /*5b00*/  FFMA.FTZ R0, R172, c[0x0][0x2d0], -R0 ;  /* 0x0000b400ac007a23 */ /* 0x000fc80000010800 */
[----:B------:R-:W-:Y:S08]  /*5b10*/  MUFU.EX2 R13, R2 ;  /* 0x00000002000d7308 */ /* 0x000ff00000000800 */
[----:B------:R-:W-:Y:S08]  /*5b20*/  MUFU.EX2 R14, R0 ;  /* 0x00000000000e7308 */ /* 0x000ff00000000800 */
[----:B------:R1:W1:Y:S08]  /*5b30*/  MUFU.EX2 R22, R8 ;  /* 0x0000000800167308 */ /* 0x0002700000000800 */
[----:B------:R2:W2:Y:S01]  /*5b40*/  MUFU.EX2 R18, R3 ;  /* 0x0000000300127308 */ /* 0x0004a20000000800 */
[----:B------:R-:W-:-:S02]  /*5b50*/  F2FP.BF16.PACK_AB R98, R25, R26 ;  /* 0x0000001a1962723e */ /* 0x000fc400000010ff */
[----:B----4-:R-:W-:Y:S01]  /*5b60*/  F2FP.BF16.PACK_AB R92, R17, R15 ;  /* 0x0000000f115c723e */ /* 0x010fe200000010ff */
[----:B-1----:R-:W-:Y:S02]  /*5b70*/  FADD.FTZ R8, R236, R235 ;  /* 0x000000ebec087221 */ /* 0x002fe40000010000 */
[----:B--2---:R-:W-:Y:S01]  /*5b80*/  @P5 IMAD.HI.U32 R2, R192, c[0x0][0x2c8], RZ ;  /* 0x0000b200c0025a27 */ /* 0x004fe200078e00ff */
[----:B------:R-:W-:-:S04]  /*5b90*/  MOV R0, R192 ;  /* 0x000000c000007202 */ /* 0x000fc80000000f00 */
[----:B------:R-:W-:-:S04]  /*5ba0*/  @P5 SHF.R.U32.HI R0, RZ, c[0x0][0x2cc], R2 ;  /* 0x0000b300ff005a19 */ /* 0x000fc80000011602 */
[----:B------:R-:W-:Y:S01]  /*5bb0*/  IADD3 R0, R0, -c[0x0][0x168], R9 ;  /* 0x80005a0000007a10 */ /* 0x000fe20007ffe009 */
[----:B------:R-:W-:-:S03]  /*5bc0*/  FADD.FTZ R3, R227, R226 ;  /* 0x000000e2e3037221 */ /* 0x000fc60000010000 */
[----:B------:R-:W-:Y:S01]  /*5bd0*/  SHF.R.S32.HI R2, RZ, 0x1f, R0 ;  /* 0x0000001fff027819 */ /* 0x000fe20000011400 */
[----:B------:R-:W-:-:S03]  /*5be0*/  FADD.FTZ R3, R250, R3 ;  /* 0x00000003fa037221 */ /* 0x000fc60000010000 */
[----:B------:R-:W-:Y:S01]  /*5bf0*/  LEA.HI R9, R2, R0, RZ, 0x6 ;  /* 0x0000000002097211 */ /* 0x000fe200078f30ff */
[----:B------:R-:W-:Y:S01]  /*5c00*/  FADD.FTZ R2, R245, R10 ;  /* 0x0000000af5027221 */ /* 0x000fe20000010000 */
[----:B------:R-:W-:Y:S01]  /*5c10*/  F2FP.BF16.PACK_AB R99, R21, R22 ;  /* 0x000000161563723e */ /* 0x000fe200000010ff */
[----:B------:R-:W-:Y:S01]  /*5c20*/  FADD.FTZ R0, R240, R8 ;  /* 0x00000008f0007221 */ /* 0x000fe20000010000 */
[----:B------:R-:W-:Y:S01]  /*5c30*/  F2FP.BF16.PACK_AB R94, R16, R18 ;  /* 0x00000012105e723e */ /* 0x000fe200000010ff */
[----:B------:R-:W-:Y:S01]  /*5c40*/  FADD.FTZ R8, R232, R229 ;  /* 0x000000e5e8087221 */ /* 0x000fe20000010000 */
[----:B------:R-:W-:Y:S01]  /*5c50*/  F2FP.BF16.PACK_AB R93, R12, R11 ;  /* 0x0000000b0c5d723e */ /* 0x000fe200000010ff */
[----:B------:R-:W-:Y:S01]  /*5c60*/  FADD.FTZ R3, R176, R3 ;  /* 0x00000003b0037221 */ /* 0x000fe20000010000 */
[----:B------:R-:W-:Y:S01]  /*5c70*/  F2FP.BF16.PACK_AB R95, R14, R13 ;  /* 0x0000000d0e5f723e */ /* 0x000fe200000010ff */
[----:B------:R-:W-:Y:S02]  /*5c80*/  FADD.FTZ R2, R247, R2 ;  /* 0x00000002f7027221 */ /* 0x000fe40000010000 */
[----:B------:R-:W-:-:S02]  /*5c90*/  FADD.FTZ R0, R241, R0 ;  /* 0x00000000f1007221 */ /* 0x000fc40000010000 */
[----:B------:R-:W-:Y:S02]  /*5ca0*/  FADD.FTZ R8, R231, R8 ;  /* 0x00000008e7087221 */ /* 0x000fe40000010000 */
[----:B------:R-:W-:Y:S01]  /*5cb0*/  FADD.FTZ R3, R177, R3 ;  /* 0x00000003b1037221 */ /* 0x000fe20000010000 */
[----:B-----5:R-:W-:Y:S01]  /*5cc0*/  HMMA.16816.F32.BF16 R84, R96, R4, R84 ;  /* 0x000000046054723c */ /* 0x020fe20000041854 */
[----:B------:R-:W-:Y:S02]  /*5cd0*/  FADD.FTZ R2, R248, R2 ;  /* 0x00000002f8027221 */ /* 0x000fe40000010000 */
[----:B------:R-:W-:-:S05]  /*5ce0*/  FADD.FTZ R0, R244, R0 ;  /* 0x00000000f4007221 */ /* 0x000fca0000010000 */
[----:B------:R-:W-:Y:S07]  /*5cf0*/  HMMA.16816.F32.BF16 R88, R92, R4, R88 ;  /* 0x000000045c58723c */ /* 0x000fee0000041858 */
[----:B------:R-:W-:Y:S02]  /*5d00*/  FADD.FTZ R5, R234, R8 ;  /* 0x00000008ea057221 */ /* 0x000fe40000010000 */
[----:B------:R-:W-:Y:S02]  /*5d10*/  FADD.FTZ R4, R178, R3 ;  /* 0x00000003b2047221 */ /* 0x000fe40000010000 */
        /* <DEDUP_REMOVED lines=29> */
[----:B------:R-:W-:Y:S01]  /*5ef0*/  FADD.FTZ R0, R15, R0 ;  /* 0x000000000f007221 */ /* 0x000fe20000010000 */
[----:B------:R-:W-:Y:S01]  /*5f00*/  HMMA.16816.F32.BF16 R108, R96, R116, R108 ;  /* 0x00000074606c723c */ /* 0x000fe2000004186c */
[----:B------:R-:W-:-:S02]  /*5f10*/  FADD.FTZ R2, R106, R5 ;  /* 0x000000056a027221 */ /* 0x000fc40000010000 */
[----:B------:R-:W-:Y:S02]  /*5f20*/  FADD.FTZ R5, R17, R0 ;  /* 0x0000000011057221 */ /* 0x000fe40000010000 */
[----:B------:R-:W-:-:S03]  /*5f30*/  FADD.FTZ R0, R11, R2 ;  /* 0x000000020b007221 */ /* 0x000fc60000010000 */
[----:B------:R-:W-:Y:S01]  /*5f40*/  HMMA.16816.F32.BF16 R112, R92, R116, R112 ;  /* 0x000000745c70723c */ /* 0x000fe20000041870 */
[----:B------:R-:W-:-:S07]  /*5f50*/  FADD.FTZ R4, R24, R4 ;  /* 0x0000000418047221 */ /* 0x000fce0000010000 */
[----:B------:R-:W-:Y:S01]  /*5f60*/  HMMA.16816.F32.BF16 R120, R96, R118, R120 ;  /* 0x000000766078723c */ /* 0x000fe20000041878 */
[----:B------:R-:W-:-:S07]  /*5f70*/  FADD.FTZ R0, R12, R0 ;  /* 0x000000000c007221 */ /* 0x000fce0000010000 */
[C---:B------:R-:W-:Y:S08]  /*5f80*/  HMMA.16816.F32.BF16 R124, R96.reuse, R132, R124 ;  /* 0x00000084607c723c */ /* 0x040ff0000004187c */
[C---:B------:R-:W-:Y:S08]  /*5f90*/  HMMA.16816.F32.BF16 R136, R96.reuse, R134, R136 ;  /* 0x000000866088723c */ /* 0x040ff00000041888 */
[C---:B------:R-:W-:Y:S08]  /*5fa0*/  HMMA.16816.F32.BF16 R140, R96.reuse, R148, R140 ;  /* 0x00000094608c723c */ /* 0x040ff0000004188c */
[C---:B------:R-:W-:Y:S08]  /*5fb0*/  HMMA.16816.F32.BF16 R152, R96.reuse, R150, R152 ;  /* 0x000000966098723c */ /* 0x040ff00000041898 */
[C---:B------:R-:W-:Y:S08]  /*5fc0*/  HMMA.16816.F32.BF16 R156, R96.reuse, R164, R156 ;  /* 0x000000a4609c723c */ /* 0x040ff0000004189c */
[C---:B------:R-:W-:Y:S08]  /*5fd0*/  HMMA.16816.F32.BF16 R168, R96.reuse, R166, R52 ;  /* 0x000000a660a8723c */ /* 0x040ff00000041834 */
[C---:B---3--:R-:W-:Y:S08]  /*5fe0*/  HMMA.16816.F32.BF16 R68, R96.reuse, R76, R68 ;  /* 0x0000004c6044723c */ /* 0x048ff00000041844 */
[----:B------:R-:W-:Y:S08]  /*5ff0*/  HMMA.16816.F32.BF16 R80, R96, R78, R80 ;  /* 0x0000004e6050723c */ /* 0x000ff00000041850 */
        /* <DEDUP_REMOVED lines=8> */
[----:B------:R-:W-:Y:S08]  /*6080*/  HMMA.16816.F32.BF16 R76, R92, R78, R40 ;  /* 0x0000004e5c4c723c */ /* 0x000ff00000041828 */
[-C--:B------:R-:W-:Y:S08]  /*6090*/  HMMA.16816.F32.BF16 R96, R96, R6.reuse, R44 ;  /* 0x000000066060723c */ /* 0x080ff0000004182c */
[----:B------:R-:W-:Y:S07]  /*60a0*/  HMMA.16816.F32.BF16 R92, R92, R6, R36 ;  /* 0x000000065c5c723c */ /* 0x000fee0000041824 */
[----:B------:R-:W-:Y:S01]  /*60b0*/  FADD.FTZ R6, R20, R3 ;  /* 0x0000000314067221 */ /* 0x000fe20000010000 */
[----:B------:R-:W-:Y:S01]  /*60c0*/  SHF.R.S32.HI R3, RZ, 0x6, R9 ;  /* 0x00000006ff037819 */ /* 0x000fe20000011409 */
[----:B------:R-:W-:-:S03]  /*60d0*/  FADD.FTZ R0, R13, R0 ;  /* 0x000000000d007221 */ /* 0x000fc60000010000 */
[----:B------:R-:W-:Y:S01]  /*60e0*/  IMNMX R7, RZ, R3, !PT ;  /* 0x00000003ff077217 */ /* 0x000fe20007800200 */
[----:B------:R-:W-:Y:S02]  /*60f0*/  FADD.FTZ R3, R26, R4 ;  /* 0x000000041a037221 */ /* 0x000fe40000010000 */
[----:B------:R-:W-:Y:S02]  /*6100*/  FADD.FTZ R2, R22, R6 ;  /* 0x0000000616027221 */ /* 0x000fe40000010000 */
[----:B------:R-:W-:Y:S02]  /*6110*/  FADD.FTZ R4, R18, R5 ;  /* 0x0000000512047221 */ /* 0x000fe40000010000 */
[----:B------:R-:W-:Y:S02]  /*6120*/  FADD.FTZ R5, R25, R3 ;  /* 0x0000000319057221 */ /* 0x000fe40000010000 */
[----:B------:R-:W-:Y:S02]  /*6130*/  FADD.FTZ R3, R21, R2 ;  /* 0x0000000215037221 */ /* 0x000fe40000010000 */
[----:B------:R-:W-:Y:S01]  /*6140*/  FADD.FTZ R0, R14, R0 ;  /* 0x000000000e007221 */ /* 0x000fe20000010000 */
[----:B------:R1:W-:Y:S01]  /*6150*/  STL [R1+0x1c], R7 ;  /* 0x00001c0701007387 */ /* 0x0003e20000100800 */
[----:B------:R-:W-:-:S03]  /*6160*/  FADD.FTZ R2, R16, R4 ;  /* 0x0000000410027221 */ /* 0x000fc60000010000 */
[----:B------:R1:W-:Y:S01]  /*6170*/  STL [R1+0x20], R5 ;  /* 0x0000200501007387 */ /* 0x0003e20000100800 */
[----:B------:R-:W-:-:S03]  /*6180*/  IADD3 R225, R183, -0x2, RZ ;  /* 0xfffffffeb7e17810 */ /* 0x000fc60007ffe0ff */
[----:B------:R1:W-:Y:S04]  /*6190*/  STL [R1+0x2c], R3 ;  /* 0x00002c0301007387 */ /* 0x0003e80000100800 */
[----:B------:R1:W-:Y:S04]  /*61a0*/  STL [R1+0x24], R0 ;  /* 0x0000240001007387 */ /* 0x0003e80000100800 */
[----:B------:R1:W-:Y:S01]  /*61b0*/  STL [R1+0x28], R2 ;  /* 0x0000280201007387 */ /* 0x0003e20000100800 */
[----:B------:R-:W-:-:S13]  /*61c0*/  ISETP.GE.AND P0, PT, R225, R7, PT ;  /* 0x00000007e100720c */ /* 0x000fda0003f06270 */
[----:B------:R-:W-:Y:S05]  /*61d0*/  @!P0 BRA `(.L_x_613) ;  /* 0x00004b5000008947 */ /* 0x000fea0003800000 */
[----:B------:R-:W-:Y:S01]  /*61e0*/  MOV R105, R103 ;  /* 0x0000006700697202 */ /* 0x000fe20000000f00 */
[----:B------:R-:W-:Y:S01]  /*61f0*/  IMAD.MOV.U32 R107, RZ, RZ, R101 ;  /* 0x000000ffff6b7224 */ /* 0x000fe200078e0065 */
[----:B------:R-:W-:Y:S01]  /*6200*/  MOV R100, R104 ;  /* 0x0000006800647202 */ /* 0x000fe20000000f00 */
[----:B------:R-:W-:Y:S01]  /*6210*/  IMAD.MOV.U32 R239, RZ, RZ, R225 ;  /* 0x000000ffffef7224 */ /* 0x000fe200078e00e1 */
[----:B------:R-:W-:Y:S02]  /*6220*/  MOV R106, R102 ;  /* 0x00000066006a7202 */ /* 0x000fe40000000f00 */
.L_x_624:
[----:B------:R-:W-:Y:S04]  /*6230*/  DEPBAR.LE SB0, 0x0 ;  /* 0x000080000000791a */ /* 0x000fe80000000000 */
[----:B------:R-:W-:Y:S01]  /*6240*/  WARPSYNC 0xffffffff ;  /* 0xffffffff00007948 */ /* 0x000fe20003800000 */
[----:B------:R-:W-:Y:S01]  /*6250*/  BAR.SYNC.DEFER_BLOCKING 0x0 ;  /* 0x0000000000007b1d */ /* 0x000fe20000010000 */
[----:B------:R-:W-:Y:S05]  /*6260*/  ISETP.GE.AND P0, PT, R239, RZ, PT ;  /* 0x000000ffef00720c */ /* 0x000fea0003f06270 */
[----:B------:R2:W3:Y:S01]  /*6270*/  LDSM.16.M88.4 R64, [R203] ;  /* 0x00000000cb40783b */ /* 0x0004e20000000200 */
[----:B------:R-:W-:Y:S03]  /*6280*/  BSSY B0, `(.L_x_614) ;  /* 0x0000057000007945 */ /* 0x000fe60003800000 */
[----:B------:R2:W4:Y:S04]  /*6290*/  LDSM.16.M88.4 R60, [R203+0x1000] ;  /* 0x00100000cb3c783b */ /* 0x0005280000000200 */
[----:B------:R2:W1:Y:S04]  /*62a0*/  LDSM.16.M88.4 R16, [R200] ;  /* 0x00000000c810783b */ /* 0x0004680000000200 */
[----:B------:R2:W1:Y:S04]  /*62b0*/  LDSM.16.M88.4 R32, [R200+0x400] ;  /* 0x00040000c820783b */ /* 0x0004680000000200 */
[----:B------:R2:W1:Y:S04]  /*62c0*/  LDSM.16.M88.4 R48, [R200+0x800] ;  /* 0x00080000c830783b */ /* 0x0004680000000200 */
[----:B------:R2:W1:Y:S04]  /*62d0*/  LDSM.16.M88.4 R172, [R200+0xc00] ;  /* 0x000c0000c8ac783b */ /* 0x0004680000000200 */
[----:B------:R2:W1:Y:S04]  /*62e0*/  LDSM.16.M88.4 R176, [R204] ;  /* 0x00000000ccb0783b */ /* 0x0004680000000200 */
[----:B------:R2:W1:Y:S04]  /*62f0*/  LDSM.16.M88.4 R184, [R204+0x1000] ;  /* 0x00100000ccb8783b */ /* 0x0004680000000200 */
[----:B------:R2:W1:Y:S04]  /*6300*/  LDSM.16.M88.4 R180, [R205] ;  /* 0x00000000cdb4783b */ /* 0x0004680000000200 */
[----:B------:R2:W1:Y:S04]  /*6310*/  LDSM.16.M88.4 R188, [R216] ;  /* 0x00000000d8bc783b */ /* 0x0004680000000200 */
[----:B------:R2:W1:Y:S04]  /*6320*/  LDSM.16.M88.4 R192, [R215] ;  /* 0x00000000d7c0783b */ /* 0x0004680000000200 */
[----:B------:R2:W1:Y:S01]  /*6330*/  LDSM.16.M88.4 R196, [R214] ;  /* 0x00000000d6c4783b */ /* 0x0004620000000200 */
[----:B------:R-:W-:-:S05]  /*6340*/  @!P0 BRA `(.L_x_615) ;  /* 0x000004a000008947 */ /* 0x000fca0003800000 */
[----:B-1-34-:R-:W-:Y:S01]  /*6350*/  SHF.R.S32.HI R0, RZ, 0x1f, R230 ;  /* 0x0000001fff007819 */ /* 0x01afe200000114e6 */
[----:B------:R-:W3:Y:S01]  /*6360*/  LDL.64 R8, [R1+0x48] ;  /* 0x0000480001087983 */ /* 0x000ee20000100a00 */
[----:B------:R-:W-:Y:S01]  /*6370*/  SHF.R.S32.HI R4, RZ, 0x1f, R228 ;  /* 0x0000001fff047819 */ /* 0x000fe200000114e4 */
[----:B------:R-:W-:Y:S01]  /*6380*/  IMAD.WIDE.U32 R2, R230, c[0x0][0x208], RZ ;  /* 0x00008200e6027a25 */ /* 0x000fe200078e00ff */
[C---:B------:R-:W-:Y:S02]  /*6390*/  IADD3 R6, R217.reuse, 0x40, RZ ;  /* 0x00000040d9067810 */ /* 0x040fe40007ffe0ff */
[----:B------:R-:W-:Y:S01]  /*63a0*/  IADD3 R5, R217, 0x40, RZ ;  /* 0x00000040d9057810 */ /* 0x000fe20007ffe0ff */
[----:B------:R-:W4:Y:S01]  /*63b0*/  LDL R7, [R1+0x54] ;  /* 0x0000540001077983 */ /* 0x000f220000100800 */
[----:B------:R-:W-:Y:S01]  /*63c0*/  SHF.R.S32.HI R6, RZ, 0x1f, R6 ;  /* 0x0000001fff067819 */ /* 0x000fe20000011406 */
[----:B------:R-:W-:Y:S02]  /*63d0*/  IMAD R0, R0, c[0x0][0x208], RZ ;  /* 0x0000820000007a24 */ /* 0x000fe400078e02ff */
[----:B------:R-:W-:Y:S01]  /*63e0*/  IMAD R4, R4, c[0x0][0x218], RZ ;  /* 0x0000860004047a24 */ /* 0x000fe200078e02ff */
[----:B------:R-:W-:Y:S01]  /*63f0*/  SHF.L.U64.HI R20, R5, 0x1, R6 ;  /* 0x0000000105147819 */ /* 0x000fe20000010206 */
[----:B------:R-:W-:Y:S01]  /*6400*/  IMAD R0, R230, c[0x0][0x20c], R0 ;  /* 0x00008300e6007a24 */ /* 0x000fe200078e0200 */
[----:B------:R-:W-:Y:S01]  /*6410*/  IADD3 R6, R217, 0x20, RZ ;  /* 0x00000020d9067810 */ /* 0x000fe20007ffe0ff */
[C---:B------:R-:W-:Y:S02]  /*6420*/  IMAD R4, R228.reuse, c[0x0][0x21c], R4 ;  /* 0x00008700e4047a24 */ /* 0x040fe400078e0204 */
[----:B------:R-:W-:Y:S02]  /*6430*/  IMAD.IADD R3, R3, 0x1, R0 ;  /* 0x0000000103037824 */ /* 0x000fe400078e0200 */
[----:B------:R-:W-:Y:S01]  /*6440*/  IMAD.SHL.U32 R23, R5, 0x2, RZ ;  /* 0x0000000205177824 */ /* 0x000fe200078e00ff */
[----:B------:R-:W-:Y:S01]  /*6450*/  SHF.R.S32.HI R5, RZ, 0x1f, R217 ;  /* 0x0000001fff057819 */ /* 0x000fe200000114d9 */
[----:B------:R-:W-:Y:S03]  /*6460*/  IMAD.WIDE.U32 R2, R228, c[0x0][0x218], R2 ;  /* 0x00008600e4027a25 */ /* 0x000fe600078e0002 */
[C---:B------:R-:W-:Y:S01]  /*6470*/  SHF.L.U64.HI R14, R217.reuse, 0x1, R5 ;  /* 0x00000001d90e7819 */ /* 0x040fe20000010205 */
[----:B------:R-:W-:Y:S02]  /*6480*/  IMAD.SHL.U32 R22, R6, 0x2, RZ ;  /* 0x0000000206167824 */ /* 0x000fe400078e00ff */
[----:B------:R-:W-:Y:S01]  /*6490*/  IMAD.SHL.U32 R21, R217, 0x2, RZ ;  /* 0x00000002d9157824 */ /* 0x000fe200078e00ff */
[----:B---3--:R-:W-:Y:S04]  /*64a0*/  IADD3 R0, P0, R8, R2, RZ ;  /* 0x0000000208007210 */ /* 0x008fe80007f1e0ff */
[----:B----4-:R-:W-:Y:S02]  /*64b0*/  IADD3.X R4, R7, R3, R4, P0, !PT ;  /* 0x0000000307047210 */ /* 0x010fe400007fe404 */
[----:B------:R-:W-:Y:S02]  /*64c0*/  IADD3 R7, R217, 0x20, RZ ;  /* 0x00000020d9077810 */ /* 0x000fe40007ffe0ff */
[C---:B------:R-:W-:Y:S02]  /*64d0*/  LEA R13, P0, R0.reuse, c[0x0][0x1f8], 0x1 ;  /* 0x00007e00000d7a11 */ /* 0x040fe400078008ff */
[----:B------:R-:W-:Y:S02]  /*64e0*/  SHF.R.S32.HI R7, RZ, 0x1f, R7 ;  /* 0x0000001fff077819 */ /* 0x000fe40000011407 */
[----:B------:R-:W-:Y:S02]  /*64f0*/  LEA.HI.X R10, R0, c[0x0][0x1fc], R4, 0x1, P0 ;  /* 0x00007f00000a7a11 */ /* 0x000fe400000f0c04 */
[----:B------:R-:W-:Y:S01]  /*6500*/  SHF.L.U64.HI R15, R6, 0x1, R7 ;  /* 0x00000001060f7819 */ /* 0x000fe20000010207 */
[----:B------:R-:W-:-:S05]  /*6510*/  BRA.DIV ~URZ, `(.L_x_616) ;  /* 0x0000c8727f007947 */ /* 0x000fca000b800000 */
[----:B------:R1:W3:Y:S02]  /*6520*/  SHFL.IDX PT, R5, R10, RZ, 0x1c1f ;  /* 0x001c1fff0a057589 */ /* 0x0002e400000e0000 */
.L_x_675:
[----:B------:R-:W-:-:S05]  /*6530*/  BRA.DIV ~URZ, `(.L_x_617) ;  /* 0x0000c8c27f007947 */ /* 0x000fca000b800000 */
[----:B------:R-:W4:Y:S01]  /*6540*/  SHFL.IDX PT, R0, R13, RZ, 0x1c1f ;  /* 0x001c1fff0d007589 */ /* 0x000f2200000e0000 */
[C---:B------:R-:W-:Y:S02]  /*6550*/  IADD3 R2, R217.reuse, 0x20, RZ ;  /* 0x00000020d9027810 */ /* 0x040fe40007ffe0ff */
[C---:B------:R-:W-:Y:S02]  /*6560*/  ISETP.GE.AND P2, PT, R217.reuse, c[0x0][0x1d4], PT ;  /* 0x00007500d9007a0c */ /* 0x040fe40003f46270 */
[----:B------:R-:W-:Y:S02]  /*6570*/  ISETP.GE.AND P1, PT, R2, c[0x0][0x1d4], PT ;  /* 0x0000750002007a0c */ /* 0x000fe40003f26270 */
[----:B------:R-:W-:Y:S02]  /*6580*/  IADD3 R4, R217, 0x40, RZ ;  /* 0x00000040d9047810 */ /* 0x000fe40007ffe0ff */
[----:B------:R-:W-:Y:S02]  /*6590*/  SEL R12, RZ, 0x10, P2 ;  /* 0x00000010ff0c7807 */ /* 0x000fe40001000000 */
[----:B------:R-:W-:Y:S02]  /*65a0*/  SEL R11, RZ, 0x10, P1 ;  /* 0x00000010ff0b7807 */ /* 0x000fe40000800000 */
[C---:B----4-:R-:W-:Y:S02]  /*65b0*/  IADD3 R6, P0, R0.reuse, R21, RZ ;  /* 0x0000001500067210 */ /* 0x050fe40007f1e0ff */
[----:B------:R-:W-:Y:S03]  /*65c0*/  IADD3 R2, P6, R0, R22, RZ ;  /* 0x0000001600027210 */ /* 0x000fe60007fde0ff */
[C---:B---3--:R-:W-:Y:S01]  /*65d0*/  IMAD.X R7, R5.reuse, 0x1, R14, P0 ;  /* 0x0000000105077824 */ /* 0x048fe200000e060e */
        /* <DEDUP_REMOVED lines=8> */
[----:B------:R4:W1:Y:S04]  /*6660*/  SHFL.IDX PT, R5, R10, 0x1, 0x1c1f ;  /* 0x003c1f000a057f89 */ /* 0x00086800000e0000 */
[----:B------:R3:W2:Y:S04]  /*6670*/  SHFL.IDX PT, R0, R13, 0x1, 0x1c1f ;  /* 0x003c1f000d007f89 */ /* 0x0006a800000e0000 */
[----:B------:R3:W-:Y:S01]  /*6680*/  LDGSTS.E.BYPASS.LTC128B.128 [R218+0x2100], [R8.64], !P0 ;  /* 0x0210000008da7fae */ /* 0x0007e2000c101d46 */
[----:B-1--4-:R-:W-:Y:S03]  /*6690*/  SEL R10, RZ, 0x10, P0 ;  /* 0x00000010ff0a7807 */ /* 0x012fe60000000000 */
.L_x_676:
[----:B---3--:R-:W-:Y:S02]  /*66a0*/  IADD3 R2, -R11, 0x10, RZ ;  /* 0x000000100b027810 */ /* 0x008fe40007ffe1ff */
[----:B------:R-:W-:Y:S02]  /*66b0*/  IADD3 R8, -R12, 0x10, RZ ;  /* 0x000000100c087810 */ /* 0x000fe40007ffe1ff */
[----:B------:R-:W-:Y:S02]  /*66c0*/  LOP3.LUT R6, R2, 0xf, RZ, 0xc0, !PT ;  /* 0x0000000f02067812 */ /* 0x000fe400078ec0ff */
[----:B------:R-:W-:Y:S02]  /*66d0*/  LOP3.LUT R8, R8, 0xf, RZ, 0xc0, !PT ;  /* 0x0000000f08087812 */ /* 0x000fe400078ec0ff */
[----:B------:R-:W-:Y:S02]  /*66e0*/  IADD3 R3, -R10, 0x10, RZ ;  /* 0x000000100a037810 */ /* 0x000fe40007ffe1ff */
[-C--:B--2---:R-:W-:Y:S02]  /*66f0*/  IADD3 R6, P6, P2, R6, R0.reuse, R22 ;  /* 0x0000000006067210 */ /* 0x084fe40007ade016 */
[-C--:B------:R-:W-:Y:S02]  /*6700*/  IADD3 R8, P1, P0, R8, R0.reuse, R21 ;  /* 0x0000000008087210 */ /* 0x080fe4000783e015 */
[----:B------:R-:W-:Y:S02]  /*6710*/  LOP3.LUT R2, R3, 0xf, RZ, 0xc0, !PT ;  /* 0x0000000f03027812 */ /* 0x000fe400078ec0ff */
[-C--:B------:R-:W-:Y:S02]  /*6720*/  IADD3.X R7, RZ, R5.reuse, R15, P6, P2 ;  /* 0x00000005ff077210 */ /* 0x080fe400037e440f */
[----:B------:R-:W-:Y:S02]  /*6730*/  ISETP.NE.U32.AND P6, PT, R12, RZ, PT ;  /* 0x000000ff0c00720c */ /* 0x000fe40003fc5070 */
[-C--:B------:R-:W-:Y:S02]  /*6740*/  IADD3.X R9, RZ, R5.reuse, R14, P1, P0 ;  /* 0x00000005ff097210 */ /* 0x080fe40000fe040e */
[----:B------:R-:W-:Y:S02]  /*6750*/  IADD3 R2, P1, P0, R2, R0, R23 ;  /* 0x0000000002027210 */ /* 0x000fe4000783e017 */
[----:B------:R-:W-:Y:S02]  /*6760*/  ISETP.NE.U32.AND P2, PT, R11, RZ, PT ;  /* 0x000000ff0b00720c */ /* 0x000fe40003f45070 */
[----:B------:R-:W-:Y:S02]  /*6770*/  IADD3.X R3, RZ, R5, R20, P1, P0 ;  /* 0x00000005ff037210 */ /* 0x000fe40000fe0414 */
[----:B------:R-:W-:Y:S03]  /*6780*/  ISETP.NE.U32.AND P0, PT, R10, RZ, PT ;  /* 0x000000ff0a00720c */ /* 0x000fe60003f05070 */
[----:B------:R-:W-:Y:S01]  /*6790*/  @!PT LDS RZ, [RZ] ;  /* 0x00000000fffff984 */ /* 0x000fe20000000800 */
[----:B------:R-:W-:Y:S01]  /*67a0*/  @!PT LDS RZ, [RZ] ;  /* 0x00000000fffff984 */ /* 0x000fe20000000800 */
[----:B------:R-:W-:Y:S01]  /*67b0*/  @!PT LDS RZ, [RZ] ;  /* 0x00000000fffff984 */ /* 0x000fe20000000800 */
[----:B------:R1:W-:Y:S06]  /*67c0*/  LDGSTS.E.BYPASS.LTC128B.128.ZFILL [R218+0x900], [R8.64], P6 ;  /* 0x0090000008da7fae */ /* 0x0003ec000b141d46 */
[----:B------:R1:W-:Y:S04]  /*67d0*/  LDGSTS.E.BYPASS.LTC128B.128.ZFILL [R218+0x1900], [R6.64], P2 ;  /* 0x0190000006da7fae */ /* 0x0003e80009141d46 */
[----:B------:R1:W-:Y:S02]  /*67e0*/  LDGSTS.E.BYPASS.LTC128B.128.ZFILL [R218+0x2900], [R2.64], P0 ;  /* 0x0290000002da7fae */ /* 0x0003e40008141d46 */
.L_x_615:
[----:B---34-:R-:W-:Y:S05]  /*67f0*/  BSYNC B0 ;  /* 0x0000000000007941 */ /* 0x018fea0003800000 */
.L_x_614:
[----:B------:R-:W0:Y:S01]  /*6800*/  LDGDEPBAR ;  /* 0x00000000000079af */ /* 0x000e220000000000 */
[----:B------:R-:W-:Y:S01]  /*6810*/  WARPSYNC 0xffffffff ;  /* 0xffffffff00007948 */ /* 0x000fe20003800000 */
[-C--:B-1----:R-:W-:Y:S01]  /*6820*/  HMMA.16816.F32.BF16 R4, R64, R16.reuse, RZ ;  /* 0x000000104004723c */ /* 0x082fe200000418ff */
[----:B------:R-:W-:Y:S02]  /*6830*/  BSSY B0, `(.L_x_618) ;  /* 0x0000157000007945 */ /* 0x000fe40003800000 */
[----:B------:R-:W-:Y:S05]  /*6840*/  ISETP.GE.AND P0, PT, R239, 0x1, PT ;  /* 0x00000001ef00780c */ /* 0x000fea0003f06270 */
        /* <DEDUP_REMOVED lines=36> */
[----:B------:R-:W4:Y:S07]  /*6a90*/  LDSM.16.M88.4 R176, [R200+0x1400] ;  /* 0x00140000c8b0783b */ /* 0x000f2e0000000200 */
[-C--:B-1----:R-:W-:Y:S08]  /*6aa0*/  HMMA.16816.F32.BF16 R4, R172, R180.reuse, R4 ;  /* 0x000000b4ac04723c */ /* 0x082ff00000041804 */
[C---:B---3--:R-:W-:Y:S08]  /*6ab0*/  HMMA.16816.F32.BF16 R8, R188.reuse, R180, R8 ;  /* 0x000000b4bc08723c */ /* 0x048ff00000041808 */
[-C--:B------:R-:W-:Y:S08]  /*6ac0*/  HMMA.16816.F32.BF16 R12, R188, R182.reuse, R12 ;  /* 0x000000b6bc0c723c */ /* 0x080ff0000004180c */
[C---:B------:R-:W-:Y:S01]  /*6ad0*/  HMMA.16816.F32.BF16 R16, R172.reuse, R182, R16 ;  /* 0x000000b6ac10723c */ /* 0x040fe20000041810 */
[----:B------:R-:W-:Y:S07]  /*6ae0*/  LDSM.16.M88.4 R180, [R213] ;  /* 0x00000000d5b4783b */ /* 0x000fee0000000200 */
[-C--:B----4-:R-:W-:Y:S08]  /*6af0*/  HMMA.16816.F32.BF16 R20, R172, R176.reuse, R20 ;  /* 0x000000b0ac14723c */ /* 0x090ff00000041814 */
        /* <DEDUP_REMOVED lines=11> */
[-C--:B------:R-:W-:Y:S01]  /*6bb0*/  HMMA.16816.F32.BF16 R60, R188, R194.reuse, R60 ;  /* 0x000000c2bc3c723c */ /* 0x080fe2000004183c */
[----:B------:R-:W-:Y:S07]  /*6bc0*/  LDSM.16.M88.4 R188, [R211] ;  /* 0x00000000d3bc783b */ /* 0x000fee0000000200 */
[----:B------:R-:W-:Y:S01]  /*6bd0*/  HMMA.16816.F32.BF16 R64, R172, R194, R64 ;  /* 0x000000c2ac40723c */ /* 0x000fe20000041840 */
[----:B------:R-:W4:Y:S07]  /*6be0*/  LDSM.16.M88.4 R172, [R212] ;  /* 0x00000000d4ac783b */ /* 0x000f2e0000000200 */
[-C--:B-1----:R-:W-:Y:S01]  /*6bf0*/  HMMA.16816.F32.BF16 R4, R176, R180.reuse, R4 ;  /* 0x000000b4b004723c */ /* 0x082fe20000041804 */
[----:B------:R-:W1:Y:S07]  /*6c00*/  LDSM.16.M88.4 R192, [R210] ;  /* 0x00000000d2c0783b */ /* 0x000e6e0000000200 */
        /* <DEDUP_REMOVED lines=13> */
[----:B------:R-:W4:Y:S07]  /*6ce0*/  LDSM.16.M88.4 R188, [R203+0x5000] ;  /* 0x00500000cbbc783b */ /* 0x000f2e0000000200 */
[-C--:B-1----:R-:W-:Y:S08]  /*6cf0*/  HMMA.16816.F32.BF16 R52, R176, R192.reuse, R52 ;  /* 0x000000c0b034723c */ /* 0x082ff00000041834 */
[C---:B------:R-:W-:Y:S08]  /*6d00*/  HMMA.16816.F32.BF16 R56, R184.reuse, R192, R56 ;  /* 0x000000c0b838723c */ /* 0x040ff00000041838 */
[-C--:B------:R-:W-:Y:S01]  /*6d10*/  HMMA.16816.F32.BF16 R60, R184, R194.reuse, R60 ;  /* 0x000000c2b83c723c */ /* 0x080fe2000004183c */
[----:B------:R-:W1:Y:S07]  /*6d20*/  LDSM.16.M88.4 R184, [R200+0x2400] ;  /* 0x00240000c8b8783b */ /* 0x000e6e0000000200 */
[----:B------:R-:W-:Y:S01]  /*6d30*/  HMMA.16816.F32.BF16 R64, R176, R194, R64 ;  /* 0x000000c2b040723c */ /* 0x000fe20000041840 */
[----:B------:R-:W5:Y:S07]  /*6d40*/  LDSM.16.M88.4 R176, [R200+0x2800] ;  /* 0x00280000c8b0783b */ /* 0x000f6e0000000200 */
[-C--:B---3--:R-:W-:Y:S01]  /*6d50*/  HMMA.16816.F32.BF16 R4, R172, R180.reuse, R4 ;  /* 0x000000b4ac04723c */ /* 0x088fe20000041804 */
[----:B------:R-:W3:Y:S07]  /*6d60*/  LDSM.16.M88.4 R192, [R200+0x2c00] ;  /* 0x002c0000c8c0783b */ /* 0x000eee0000000200 */
[C---:B----4-:R-:W-:Y:S08]  /*6d70*/  HMMA.16816.F32.BF16 R8, R188.reuse, R180, R8 ;  /* 0x000000b4bc08723c */ /* 0x050ff00000041808 */
[-C--:B------:R-:W-:Y:S08]  /*6d80*/  HMMA.16816.F32.BF16 R12, R188, R182.reuse, R12 ;  /* 0x000000b6bc0c723c */ /* 0x080ff0000004180c */
[C---:B------:R-:W-:Y:S01]  /*6d90*/  HMMA.16816.F32.BF16 R16, R172.reuse, R182, R16 ;  /* 0x000000b6ac10723c */ /* 0x040fe20000041810 */
[----:B------:R-:W-:Y:S07]  /*6da0*/  LDSM.16.M88.4 R180, [R204+0x4000] ;  /* 0x00400000ccb4783b */ /* 0x000fee0000000200 */
[-C--:B-1----:R-:W-:Y:S08]  /*6db0*/  HMMA.16816.F32.BF16 R20, R172, R184.reuse, R20 ;  /* 0x000000b8ac14723c */ /* 0x082ff00000041814 */
[C---:B------:R-:W-:Y:S08]  /*6dc0*/  HMMA.16816.F32.BF16 R24, R188.reuse, R184, R24 ;  /* 0x000000b8bc18723c */ /* 0x040ff00000041818 */
[-C--:B------:R-:W-:Y:S08]  /*6dd0*/  HMMA.16816.F32.BF16 R28, R188, R186.reuse, R28 ;  /* 0x000000babc1c723c */ /* 0x080ff0000004181c */
[C---:B------:R-:W-:Y:S01]  /*6de0*/  HMMA.16816.F32.BF16 R32, R172.reuse, R186, R32 ;  /* 0x000000baac20723c */ /* 0x040fe20000041820 */
[----:B------:R-:W1:Y:S07]  /*6df0*/  LDSM.16.M88.4 R184, [R209] ;  /* 0x00000000d1b8783b */ /* 0x000e6e0000000200 */
[-C--:B-----5:R-:W-:Y:S08]  /*6e00*/  HMMA.16816.F32.BF16 R36, R172, R176.reuse, R36 ;  /* 0x000000b0ac24723c */ /* 0x0a0ff00000041824 */
[C---:B------:R-:W-:Y:S08]  /*6e10*/  HMMA.16816.F32.BF16 R40, R188.reuse, R176, R40 ;  /* 0x000000b0bc28723c */ /* 0x040ff00000041828 */
[-C--:B------:R-:W-:Y:S08]  /*6e20*/  HMMA.16816.F32.BF16 R44, R188, R178.reuse, R44 ;  /* 0x000000b2bc2c723c */ /* 0x080ff0000004182c */
[C---:B------:R-:W-:Y:S01]  /*6e30*/  HMMA.16816.F32.BF16 R48, R172.reuse, R178, R48 ;  /* 0x000000b2ac30723c */ /* 0x040fe20000041830 */
[----:B------:R-:W4:Y:S07]  /*6e40*/  LDSM.16.M88.4 R176, [R204+0x5000] ;  /* 0x00500000ccb0783b */ /* 0x000f2e0000000200 */
[-C--:B---3--:R-:W-:Y:S08]  /*6e50*/  HMMA.16816.F32.BF16 R52, R172, R192.reuse, R52 ;  /* 0x000000c0ac34723c */ /* 0x088ff00000041834 */
[C---:B------:R-:W-:Y:S08]  /*6e60*/  HMMA.16816.F32.BF16 R56, R188.reuse, R192, R56 ;  /* 0x000000c0bc38723c */ /* 0x040ff00000041838 */
[-C--:B------:R-:W-:Y:S08]  /*6e70*/  HMMA.16816.F32.BF16 R60, R188, R194.reuse, R60 ;  /* 0x000000c2bc3c723c */ /* 0x080ff0000004183c */
[----:B------:R-:W-:Y:S08]  /*6e80*/  HMMA.16816.F32.BF16 R64, R172, R194, R64 ;  /* 0x000000c2ac40723c */ /* 0x000ff00000041840 */
[-C--:B-1----:R-:W-:Y:S08]  /*6e90*/  HMMA.16816.F32.BF16 R4, R180, R184.reuse, R4 ;  /* 0x000000b8b404723c */ /* 0x082ff00000041804 */
[C---:B----4-:R-:W-:Y:S08]  /*6ea0*/  HMMA.16816.F32.BF16 R8, R176.reuse, R184, R8 ;  /* 0x000000b8b008723c */ /* 0x050ff00000041808 */
        /* <DEDUP_REMOVED lines=8> */
[----:B------:R-:W3:Y:S01]  /*6f30*/  MUFU.TANH R184, R5 ;  /* 0x0000000500b87308 */ /* 0x000ee20000002400 */
[----:B------:R-:W-:Y:S02]  /*6f40*/  FMUL.FTZ R9, R9, c[0x0][0x320] ;  /* 0x0000c80009097a20 */ /* 0x000fe40000410000 */
[----:B------:R-:W-:Y:S02]  /*6f50*/  FMUL.FTZ R10, R10, c[0x0][0x320] ;  /* 0x0000c8000a0a7a20 */ /* 0x000fe40000410000 */
[----:B------:R-:W-:Y:S02]  /*6f60*/  FMUL.FTZ R11, R11, c[0x0][0x320] ;  /* 0x0000c8000b0b7a20 */ /* 0x000fe40000410000 */
[----:B------:R-:W-:Y:S02]  /*6f70*/  FMUL.FTZ R12, R12, c[0x0][0x320] ;  /* 0x0000c8000c0c7a20 */ /* 0x000fe40000410000 */
[----:B------:R-:W-:Y:S01]  /*6f80*/  FMUL.FTZ R13, R13, c[0x0][0x320] ;  /* 0x0000c8000d0d7a20 */ /* 0x000fe20000410000 */
[----:B------:R-:W4:Y:S01]  /*6f90*/  MUFU.TANH R221, R6 ;  /* 0x0000000600dd7308 */ /* 0x000f220000002400 */
[----:B------:R-:W-:Y:S02]  /*6fa0*/  FMUL.FTZ R17, R17, c[0x0][0x320] ;  /* 0x0000c80011117a20 */ /* 0x000fe40000410000 */
[----:B------:R-:W-:Y:S02]  /*6fb0*/  FMUL.FTZ R18, R18, c[0x0][0x320] ;  /* 0x0000c80012127a20 */ /* 0x000fe40000410000 */
[----:B------:R-:W-:Y:S02]  /*6fc0*/  FMUL.FTZ R19, R19, c[0x0][0x320] ;  /* 0x0000c80013137a20 */ /* 0x000fe40000410000 */
[----:B------:R-:W-:Y:S02]  /*6fd0*/  FMUL.FTZ R14, R14, c[0x0][0x320] ;  /* 0x0000c8000e0e7a20 */ /* 0x000fe40000410000 */
[----:B------:R-:W-:Y:S01]  /*6fe0*/  FMUL.FTZ R15, R15, c[0x0][0x320] ;  /* 0x0000c8000f0f7a20 */ /* 0x000fe20000410000 */
[----:B------:R5:W2:Y:S01]  /*6ff0*/  MUFU.TANH R219, R7 ;  /* 0x0000000700db7308 */ /* 0x000aa20000002400 */
[----:B------:R-:W-:Y:S09]  /*7000*/  FMUL.FTZ R16, R16, c[0x0][0x320] ;  /* 0x0000c80010107a20 */ /* 0x000ff20000410000 */
[----:B------:R-:W1:Y:S10]  /*7010*/  MUFU.TANH R232, R8 ;  /* 0x0000000800e87308 */ /* 0x000e740000002400 */
[----:B------:R-:W1:Y:S01]  /*7020*/  MUFU.TANH R231, R9 ;  /* 0x0000000900e77308 */ /* 0x000e620000002400 */
[----:B-----5:R-:W5:Y:S09]  /*7030*/  LDSM.16.M88.4 R4, [R208] ;  /* 0x00000000d004783b */ /* 0x020f720000000200 */
[----:B------:R-:W1:Y:S10]  /*7040*/  MUFU.TANH R237, R10 ;  /* 0x0000000a00ed7308 */ /* 0x000e740000002400 */
[----:B------:R1:W1:Y:S10]  /*7050*/  MUFU.TANH R236, R11 ;  /* 0x0000000b00ec7308 */ /* 0x0002740000002400 */
[----:B------:R-:W2:Y:S10]  /*7060*/  MUFU.TANH R103, R17 ;  /* 0x0000001100677308 */ /* 0x000eb40000002400 */
[----:B------:R-:W2:Y:S01]  /*7070*/  MUFU.TANH R174, R18 ;  /* 0x0000001200ae7308 */ /* 0x000ea20000002400 */
[----:B-1----:R-:W1:Y:S01]  /*7080*/  LDSM.16.M88.4 R8, [R207] ;  /* 0x00000000cf08783b */ /* 0x002e620000000200 */
[-C--:B-----5:R-:W-:Y:S08]  /*7090*/  HMMA.16816.F32.BF16 R20, R180, R4.reuse, R20 ;  /* 0x00000004b414723c */ /* 0x0a0ff00000041814 */
[----:B------:R-:W1:Y:S01]  /*70a0*/  MUFU.TANH R175, R19 ;  /* 0x0000001300af7308 */ /* 0x000e620000002400 */
[C---:B------:R-:W-:Y:S09]  /*70b0*/  HMMA.16816.F32.BF16 R24, R176.reuse, R4, R24 ;  /* 0x00000004b018723c */ /* 0x040ff20000041818 */
[----:B------:R-:W1:Y:S01]  /*70c0*/  MUFU.TANH R192, R12 ;  /* 0x0000000c00c07308 */ /* 0x000e620000002400 */
[-C--:B------:R-:W-:Y:S08]  /*70d0*/  HMMA.16816.F32.BF16 R28, R176, R6.reuse, R28 ;  /* 0x00000006b01c723c */ /* 0x080ff0000004181c */
[C---:B------:R-:W-:Y:S01]  /*70e0*/  HMMA.16816.F32.BF16 R32, R180.reuse, R6, R32 ;  /* 0x00000006b420723c */ /* 0x040fe20000041820 */
[----:B------:R-:W2:Y:S01]  /*70f0*/  MUFU.TANH R191, R13 ;  /* 0x0000000d00bf7308 */ /* 0x000ea20000002400 */
[----:B------:R-:W5:Y:S01]  /*7100*/  LDSM.16.M88.4 R4, [R206] ;  /* 0x00000000ce04783b */ /* 0x000f620000000200 */
[----:B------:R-:W-:Y:S04]  /*7110*/  DEPBAR.LE SB0, 0x0 ;  /* 0x000080000000791a */ /* 0x000fe80000000000 */
[----:B------:R-:W-:Y:S02]  /*7120*/  FMUL.FTZ R20, R20, c[0x0][0x320] ;  /* 0x0000c80014147a20 */ /* 0x000fe40000410000 */
[----:B------:R-:W-:Y:S02]  /*7130*/  FMUL.FTZ R21, R21, c[0x0][0x320] ;  /* 0x0000c80015157a20 */ /* 0x000fe40000410000 */
[----:B------:R-:W2:Y:S01]  /*7140*/  MUFU.TANH R102, R20 ;  /* 0x0000001400667308 */ /* 0x000ea20000002400 */
[----:B------:R-:W-:Y:S01]  /*7150*/  BAR.SYNC.DEFER_BLOCKING 0x0 ;  /* 0x0000000000007b1d */ /* 0x000fe20000010000 */
[----:B------:R-:W-:Y:S01]  /*7160*/  FMUL.FTZ R23, R23, c[0x0][0x320] ;  /* 0x0000c80017177a20 */ /* 0x000fe20000410000 */
[-C--:B-1----:R-:W-:Y:S05]  /*7170*/  HMMA.16816.F32.BF16 R36, R180, R8.reuse, R36 ;  /* 0x00000008b424723c */ /* 0x082fea0000041824 */
[----:B------:R-:W-:Y:S02]  /*7180*/  FMUL.FTZ R25, R25, c[0x0][0x320] ;  /* 0x0000c80019197a20 */ /* 0x000fe40000410000 */
        /* <DEDUP_REMOVED lines=10> */
[C---:B------:R-:W-:Y:S01]  /*7230*/  HMMA.16816.F32.BF16 R48, R180.reuse, R10, R48 ;  /* 0x0000000ab430723c */ /* 0x040fe20000041830 */
[----:B------:R1:W1:Y:S03]  /*7240*/  MUFU.TANH R186, R25 ;  /* 0x0000001900ba7308 */ /* 0x0002660000002400 */
[----:B------:R-:W-:Y:S02]  /*7250*/  FMUL.FTZ R33, R33, c[0x0][0x320] ;  /* 0x0000c80021217a20 */ /* 0x000fe40000410000 */
[----:B------:R-:W-:Y:S02]  /*7260*/  FMUL.FTZ R34, R34, c[0x0][0x320] ;  /* 0x0000c80022227a20 */ /* 0x000fe40000410000 */
[-C--:B-----5:R-:W-:Y:S03]  /*7270*/  HMMA.16816.F32.BF16 R52, R180, R4.reuse, R52 ;  /* 0x00000004b434723c */ /* 0x0a0fe60000041834 */
        /* <DEDUP_REMOVED lines=10> */
[----:B------:R2:W2:Y:S01]  /*7320*/  MUFU.TANH R104, R16 ;  /* 0x0000001000687308 */ /* 0x0004a20000002400 */
[----:B------:R-:W-:Y:S04]  /*7330*/  HMMA.16816.F32.BF16 R64, R180, R6, R64 ;  /* 0x00000006b440723c */ /* 0x000fe80000041840 */
[----:B------:R-:W-:Y:S02]  /*7340*/  FMUL.FTZ R41, R41, c[0x0][0x320] ;  /* 0x0000c80029297a20 */ /* 0x000fe40000410000 */
[----:B------:R-:W-:Y:S02]  /*7350*/  FMUL.FTZ R42, R42, c[0x0][0x320] ;  /* 0x0000c8002a2a7a20 */ /* 0x000fe40000410000 */
[----:B------:R-:W-:Y:S01]  /*7360*/  FMUL.FTZ R43, R43, c[0x0][0x320] ;  /* 0x0000c8002b2b7a20 */ /* 0x000fe20000410000 */
[----:B------:R2:W2:Y:S03]  /*7370*/  MUFU.TANH R172, R22 ;  /* 0x0000001600ac7308 */ /* 0x0004a60000002400 */
[----:B------:R-:W-:Y:S02]  /*7380*/  FMUL.FTZ R44, R44, c[0x0][0x320] ;  /* 0x0000c8002c2c7a20 */ /* 0x000fe40000410000 */
[----:B------:R-:W-:Y:S02]  /*7390*/  FMUL.FTZ R45, R45, c[0x0][0x320] ;  /* 0x0000c8002d2d7a20 */ /* 0x000fe40000410000 */
[----:B------:R-:W-:Y:S02]  /*73a0*/  FMUL.FTZ R46, R46, c[0x0][0x320] ;  /* 0x0000c8002e2e7a20 */ /* 0x000fe40000410000 */
[----:B------:R-:W-:Y:S01]  /*73b0*/  FMUL.FTZ R47, R47, c[0x0][0x320] ;  /* 0x0000c8002f2f7a20 */ /* 0x000fe20000410000 */
[----:B------:R2:W2:Y:S01]  /*73c0*/  MUFU.TANH R189, R26 ;  /* 0x0000001a00bd7308 */ /* 0x0004a20000002400 */
[----:B-1----:R-:W-:Y:S02]  /*73d0*/  FMUL.FTZ R21, R49, c[0x0][0x320] ;  /* 0x0000c80031157a20 */ /* 0x002fe40000410000 */
[----:B------:R-:W-:Y:S02]  /*73e0*/  FMUL.FTZ R50, R50, c[0x0][0x320] ;  /* 0x0000c80032327a20 */ /* 0x000fe40000410000 */
[----:B------:R-:W-:Y:S02]  /*73f0*/  FMUL.FTZ R51, R51, c[0x0][0x320] ;  /* 0x0000c80033337a20 */ /* 0x000fe40000410000 */
[----:B------:R-:W-:Y:S02]  /*7400*/  FMUL.FTZ R20, R52, c[0x0][0x320] ;  /* 0x0000c80034147a20 */ /* 0x000fe40000410000 */
[----:B------:R-:W-:Y:S01]  /*7410*/  FMUL.FTZ R19, R53, c[0x0][0x320] ;  /* 0x0000c80035137a20 */ /* 0x000fe20000410000 */
[----:B------:R-:W1:Y:S01]  /*7420*/  MUFU.TANH R29, R29 ;  /* 0x0000001d001d7308 */ /* 0x000e620000002400 */
[----:B------:R-:W-:Y:S02]  /*7430*/  FMUL.FTZ R54, R54, c[0x0][0x320] ;  /* 0x0000c80036367a20 */ /* 0x000fe40000410000 */
        /* <DEDUP_REMOVED lines=19> */
[----:B------:R-:W-:Y:S05]  /*7570*/  FMUL.FTZ R63, R63, c[0x0][0x320] ;  /* 0x0000c8003f3f7a20 */ /* 0x000fea0000410000 */
        /* <DEDUP_REMOVED lines=37> */
[----:B------:R-:W1:Y:S01]  /*77d0*/  MUFU.TANH R25, R25 ;  /* 0x0000001900197308 */ /* 0x000e620000002400 */
[----:B------:R-:W-:-:S05]  /*77e0*/  @!P0 BRA `(.L_x_619) ;  /* 0x000005b000008947 */ /* 0x000fca0003800000 */
[C---:B--234-:R-:W-:Y:S01]  /*77f0*/  IADD3 R222, R217.reuse, 0x40, RZ ;  /* 0x00000040d9de7810 */ /* 0x05cfe20007ffe0ff */
[----:B------:R-:W2:Y:S01]  /*7800*/  LDL R2, [R1+0x38] ;  /* 0x0000380001027983 */ /* 0x000ea20000100800 */
[C---:B------:R-:W-:Y:S01]  /*7810*/  IADD3 R7, R217.reuse, 0x20, RZ ;  /* 0x00000020d9077810 */ /* 0x040fe20007ffe0ff */
[----:B------:R-:W-:Y:S01]  /*7820*/  IMAD.MOV.U32 R228, RZ, RZ, RZ ;  /* 0x000000ffffe47224 */ /* 0x000fe200078e00ff */
[----:B------:R-:W-:Y:S01]  /*7830*/  SHF.R.S32.HI R6, RZ, 0x1f, R217 ;  /* 0x0000001fff067819 */ /* 0x000fe200000114d9 */
[----:B------:R-:W3:Y:S01]  /*7840*/  LDL R0, [R1+0x18] ;  /* 0x0000180001007983 */ /* 0x000ee20000100800 */
[----:B------:R-:W-:Y:S01]  /*7850*/  SHF.R.S32.HI R7, RZ, 0x1f, R7 ;  /* 0x0000001fff077819 */ /* 0x000fe20000011407 */
[----:B-1----:R-:W-:Y:S01]  /*7860*/  IMAD.SHL.U32 R28, R222, 0x2, RZ ;  /* 0x00000002de1c7824 */ /* 0x002fe200078e00ff */
[C---:B------:R-:W-:Y:S01]  /*7870*/  SHF.L.U64.HI R14, R217.reuse, 0x1, R6 ;  /* 0x00000001d90e7819 */ /* 0x040fe20000010206 */
[----:B------:R-:W4:Y:S01]  /*7880*/  LDL.64 R226, [R1+0x40] ;  /* 0x0000400001e27983 */ /* 0x000f220000100a00 */
[----:B------:R-:W-:Y:S05]  /*7890*/  IMAD.SHL.U32 R24, R217, 0x2, RZ ;  /* 0x00000002d9187824 */ /* 0x000fea00078e00ff */
[----:B------:R-:W5:Y:S04]  /*78a0*/  LDL R220, [R1+0x50] ;  /* 0x0000500001dc7983 */ /* 0x000f680000100800 */
[----:B------:R-:W4:Y:S06]  /*78b0*/  LDL.64 R224, [R1+0x30] ;  /* 0x0000300001e07983 */ /* 0x000f2c0000100a00 */
[----:B------:R-:W5:Y:S01]  /*78c0*/  LDL R223, [R1+0x3c] ;  /* 0x00003c0001df7983 */ /* 0x000f620000100800 */
[----:B--2---:R-:W-:Y:S05]  /*78d0*/  IMAD R2, R239, 0x40, R2 ;  /* 0x00000040ef027824 */ /* 0x004fea00078e0202 */
[----:B---3--:R-:W-:Y:S05]  /*78e0*/  IADD3 R2, R2, -0x40, R0 ;  /* 0xffffffc002027810 */ /* 0x008fea0007ffe000 */
[----:B------:R-:W-:Y:S04]  /*78f0*/  @P4 IMAD.HI.U32 R3, R2, c[0x0][0x2bc], RZ ;  /* 0x0000af0002034a27 */ /* 0x000fe800078e00ff */
[----:B------:R-:W-:Y:S01]  /*7900*/  IMAD.MOV.U32 R0, RZ, RZ, R2 ;  /* 0x000000ffff007224 */ /* 0x000fe200078e0002 */
[----:B------:R-:W-:Y:S04]  /*7910*/  @P4 SHF.R.U32.HI R0, RZ, c[0x0][0x2c0], R3 ;  /* 0x0000b000ff004a19 */ /* 0x000fe80000011603 */
[C---:B----4-:R-:W-:Y:S04]  /*7920*/  @!P3 IADD3 R3, P0, R0.reuse, R226, RZ ;  /* 0x000000e20003b210 */ /* 0x050fe80007f1e0ff */
[----:B-----5:R-:W-:Y:S01]  /*7930*/  @!P3 LEA.HI.X.SX32 R5, R0, R220, 0x1, P0 ;  /* 0x000000dc0005b211 */ /* 0x020fe200000f0eff */
[----:B------:R-:W-:Y:S01]  /*7940*/  IMAD.MOV R0, RZ, RZ, -R0 ;  /* 0x000000ffff007224 */ /* 0x000fe200078e0a00 */
[----:B------:R-:W-:Y:S02]  /*7950*/  @!P3 LEA R4, P0, R3, c[0x0][0x2a0], 0x2 ;  /* 0x0000a8000304ba11 */ /* 0x000fe400078010ff */
[----:B------:R-:W-:Y:S01]  /*7960*/  IADD3 R220, R217, 0x40, RZ ;  /* 0x00000040d9dc7810 */ /* 0x000fe20007ffe0ff */
[----:B------:R-:W-:Y:S01]  /*7970*/  IMAD R230, R0, c[0x0][0x2b8], R2 ;  /* 0x0000ae0000e67a24 */ /* 0x000fe200078e0202 */
[----:B------:R-:W-:Y:S02]  /*7980*/  @!P3 LEA.HI.X R5, R3, c[0x0][0x2a4], R5, 0x2, P0 ;  /* 0x0000a9000305ba11 */ /* 0x000fe400000f1405 */
[----:B------:R-:W-:Y:S01]  /*7990*/  SHF.R.S32.HI R220, RZ, 0x1f, R220 ;  /* 0x0000001fffdc7819 */ /* 0x000fe200000114dc */
[----:B------:R-:W-:Y:S01]  /*79a0*/  IMAD.WIDE.U32 R2, R230, c[0x0][0x1e0], RZ ;  /* 0x00007800e6027a25 */ /* 0x000fe200078e00ff */
[----:B------:R-:W-:Y:S01]  /*79b0*/  SHF.R.S32.HI R0, RZ, 0x1f, R230 ;  /* 0x0000001fff007819 */ /* 0x000fe200000114e6 */
[----:B------:R-:W2:Y:S01]  /*79c0*/  @!P3 LDG.E R228, [R4.64] ;  /* 0x0000000604e4b981 */ /* 0x000ea2000c1e1900 */
[----:B------:R-:W-:Y:S02]  /*79d0*/  SHF.L.U64.HI R16, R222, 0x1, R220 ;  /* 0x00000001de107819 */ /* 0x000fe400000102dc */
[----:B------:R-:W-:Y:S01]  /*79e0*/  IADD3 R220, R217, 0x20, RZ ;  /* 0x00000020d9dc7810 */ /* 0x000fe20007ffe0ff */
[----:B------:R-:W-:Y:S03]  /*79f0*/  IMAD R0, R0, c[0x0][0x1e0], RZ ;  /* 0x0000780000007a24 */ /* 0x000fe600078e02ff */
[----:B------:R-:W-:Y:S01]  /*7a00*/  SHF.L.U64.HI R15, R220, 0x1, R7 ;  /* 0x00000001dc0f7819 */ /* 0x000fe20000010207 */
[----:B------:R-:W-:Y:S02]  /*7a10*/  IMAD R0, R230, c[0x0][0x1e4], R0 ;  /* 0x00007900e6007a24 */ /* 0x000fe400078e0200 */
[----:B------:R-:W-:Y:S02]  /*7a20*/  IMAD.SHL.U32 R27, R220, 0x2, RZ ;  /* 0x00000002dc1b7824 */ /* 0x000fe400078e00ff */
        /* <DEDUP_REMOVED lines=9> */
[----:B------:R-:W-:-:S06]  /*7ac0*/  BRA.DIV ~URZ, `(.L_x_620) ;  /* 0x0000b5927f007947 */ /* 0x000fcc000b800000 */
[----:B------:R1:W2:Y:S02]  /*7ad0*/  SHFL.IDX PT, R5, R10, RZ, 0x1c1f ;  /* 0x001c1fff0a057589 */ /* 0x0002a400000e0000 */
.L_x_677:
[----:B------:R-:W-:-:S05]  /*7ae0*/  BRA.DIV ~URZ, `(.L_x_621) ;  /* 0x0000b5e27f007947 */ /* 0x000fca000b800000 */
[----:B------:R-:W3:Y:S01]  /*7af0*/  SHFL.IDX PT, R0, R13, RZ, 0x1c1f ;  /* 0x001c1fff0d007589 */ /* 0x000ee200000e0000 */
[C---:B------:R-:W-:Y:S02]  /*7b00*/  IADD3 R2, R217.reuse, 0x20, RZ ;  /* 0x00000020d9027810 */ /* 0x040fe40007ffe0ff */
[C---:B------:R-:W-:Y:S02]  /*7b10*/  ISETP.GE.AND P2, PT, R217.reuse, c[0x0][0x1d4], PT ;  /* 0x00007500d9007a0c */ /* 0x040fe40003f46270 */
[----:B------:R-:W-:Y:S02]  /*7b20*/  ISETP.GE.AND P1, PT, R2, c[0x0][0x1d4], PT ;  /* 0x0000750002007a0c */ /* 0x000fe40003f26270 */
[----:B------:R-:W-:Y:S02]  /*7b30*/  IADD3 R4, R217, 0x40, RZ ;  /* 0x00000040d9047810 */ /* 0x000fe40007ffe0ff */
[----:B------:R-:W-:Y:S02]  /*7b40*/  SEL R12, RZ, 0x10, P2 ;  /* 0x00000010ff0c7807 */ /* 0x000fe40001000000 */
[----:B------:R-:W-:Y:S02]  /*7b50*/  SEL R11, RZ, 0x10, P1 ;  /* 0x00000010ff0b7807 */ /* 0x000fe40000800000 */
[C---:B---3--:R-:W-:Y:S02]  /*7b60*/  IADD3 R6, P0, R0.reuse, R24, RZ ;  /* 0x0000001800067210 */ /* 0x048fe40007f1e0ff */
[----:B------:R-:W-:Y:S03]  /*7b70*/  IADD3 R2, P6, R0, R27, RZ ;  /* 0x0000001b00027210 */ /* 0x000fe60007fde0ff */
        /* <DEDUP_REMOVED lines=9> */
[----:B------:R3:W4:Y:S04]  /*7c10*/  SHFL.IDX PT, R5, R10, 0x1, 0x1c1f ;  /* 0x003c1f000a057f89 */ /* 0x00072800000e0000 */
[----:B------:R2:W1:Y:S04]  /*7c20*/  SHFL.IDX PT, R0, R13, 0x1, 0x1c1f ;  /* 0x003c1f000d007f89 */ /* 0x00046800000e0000 */
[----:B------:R2:W-:Y:S01]  /*7c30*/  LDGSTS.E.BYPASS.LTC128B.128 [R218+0x5100], [R8.64], !P0 ;  /* 0x0510000008da7fae */ /* 0x0005e2000c101d46 */
[----:B-1-3--:R-:W-:Y:S03]  /*7c40*/  SEL R10, RZ, 0x10, P0 ;  /* 0x00000010ff0a7807 */ /* 0x00afe60000000000 */
.L_x_678:
[----:B--2---:R-:W-:Y:S02]  /*7c50*/  IADD3 R2, -R11, 0x10, RZ ;  /* 0x000000100b027810 */ /* 0x004fe40007ffe1ff */
[----:B------:R-:W-:Y:S02]  /*7c60*/  IADD3 R8, -R12, 0x10, RZ ;  /* 0x000000100c087810 */ /* 0x000fe40007ffe1ff */
[----:B------:R-:W-:Y:S02]  /*7c70*/  LOP3.LUT R6, R2, 0xf, RZ, 0xc0, !PT ;  /* 0x0000000f02067812 */ /* 0x000fe400078ec0ff */
[----:B------:R-:W-:Y:S02]  /*7c80*/  LOP3.LUT R8, R8, 0xf, RZ, 0xc0, !PT ;  /* 0x0000000f08087812 */ /* 0x000fe400078ec0ff */
[----:B------:R-:W-:Y:S02]  /*7c90*/  IADD3 R3, -R10, 0x10, RZ ;  /* 0x000000100a037810 */ /* 0x000fe40007ffe1ff */
[-C--:B------:R-:W-:Y:S02]  /*7ca0*/  IADD3 R6, P6, P2, R6, R0.reuse, R27 ;  /* 0x0000000006067210 */ /* 0x080fe40007ade01b */
[-C--:B------:R-:W-:Y:S02]  /*7cb0*/  IADD3 R8, P1, P0, R8, R0.reuse, R24 ;  /* 0x0000000008087210 */ /* 0x080fe4000783e018 */
[----:B------:R-:W-:Y:S02]  /*7cc0*/  LOP3.LUT R2, R3, 0xf, RZ, 0xc0, !PT ;  /* 0x0000000f03027812 */ /* 0x000fe400078ec0ff */
[-C--:B----4-:R-:W-:Y:S02]  /*7cd0*/  IADD3.X R7, RZ, R5.reuse, R15, P6, P2 ;  /* 0x00000005ff077210 */ /* 0x090fe400037e440f */
        /* <DEDUP_REMOVED lines=12> */
.L_x_619:
[----:B--234-:R-:W-:Y:S05]  /*7da0*/  BSYNC B0 ;  /* 0x0000000000007941 */ /* 0x01cfea0003800000 */
.L_x_618:
[----:B------:R-:W2:Y:S01]  /*7db0*/  LDL R4, [R1+0x58] ;  /* 0x0000580001047983 */ /* 0x000ea20000100800 */
[----:B------:R-:W-:Y:S03]  /*7dc0*/  MOV R0, 0x1 ;  /* 0x0000000100007802 */ /* 0x000fe60000000f00 */
[----:B-1----:R-:W2:Y:S02]  /*7dd0*/  LDL R3, [R1+0x68] ;  /* 0x0000680001037983 */ /* 0x002ea40000100800 */
[----:B------:R-:W-:Y:S02]  /*7de0*/  IMAD R0, R239, -0x40, R0 ;  /* 0xffffffc0ef007824 */ /* 0x000fe400078e0200 */
[----:B------:R-:W3:Y:S04]  /*7df0*/  LDL R2, [R1+0x64] ;  /* 0x0000640001027983 */ /* 0x000ee80000100800 */
[----:B------:R-:W0:Y:S01]  /*7e00*/  LDGDEPBAR ;  /* 0x00000000000079af */ /* 0x000e220000000000 */
[----:B--2---:R-:W-:Y:S02]  /*7e10*/  IADD3 R4, R3, R4, RZ ;  /* 0x0000000403047210 */ /* 0x004fe40007ffe0ff */
[----:B------:R-:W-:Y:S02]  /*7e20*/  MOV R3, c[0x0][0x2ac] ;  /* 0x0000ab0000037a02 */ /* 0x000fe40000000f00 */
[----:B---3--:R-:W-:Y:S01]  /*7e30*/  IADD3 R0, -R2, R0, RZ ;  /* 0x0000000002007210 */ /* 0x008fe20007ffe1ff */
[----:B------:R-:W-:Y:S04]  /*7e40*/  @P5 IMAD.HI.U32 R2, R4, c[0x0][0x2c8], RZ ;  /* 0x0000b20004025a27 */ /* 0x000fe800078e00ff */
[----:B------:R-:W-:Y:S01]  /*7e50*/  IMAD R0, R3, c[0x0][0x1d0], R0 ;  /* 0x0000740003007a24 */ /* 0x000fe200078e0200 */
[----:B------:R-:W-:Y:S04]  /*7e60*/  @P5 SHF.R.U32.HI R4, RZ, c[0x0][0x2cc], R2 ;  /* 0x0000b300ff045a19 */ /* 0x000fe80000011602 */
[----:B------:R-:W-:Y:S01]  /*7e70*/  IADD3 R5, R0, -c[0x0][0x168], RZ ;  /* 0x80005a0000057a10 */ /* 0x000fe20007ffe0ff */
[----:B------:R-:W-:-:S05]  /*7e80*/  BRA.DIV ~URZ, `(.L_x_622) ;  /* 0x0000b4a27f007947 */ /* 0x000fca000b800000 */
[----:B------:R1:W2:Y:S02]  /*7e90*/  SHFL.IDX PT, R0, R4, RZ, 0x1c1f ;  /* 0x001c1fff04007589 */ /* 0x0002a400000e0000 */
.L_x_679:
[----:B--2---:R-:W-:Y:S05]  /*7ea0*/  IMAD.IADD R0, R5, 0x1, R0 ;  /* 0x0000000105007824 */ /* 0x004fea00078e0200 */
[C---:B------:R-:W-:Y:S02]  /*7eb0*/  ISETP.GT.AND P6, PT, R0.reuse, RZ, PT ;  /* 0x000000ff0000720c */ /* 0x040fe40003fc4270 */
[C---:B------:R-:W-:Y:S02]  /*7ec0*/  ISETP.GT.AND P2, PT, R0.reuse, 0x1, PT ;  /* 0x000000010000780c */ /* 0x040fe40003f44270 */
[C---:B------:R-:W-:Y:S02]  /*7ed0*/  ISETP.GT.AND P1, PT, R0.reuse, 0x8, PT ;  /* 0x000000080000780c */ /* 0x040fe40003f24270 */
[----:B------:R-:W-:Y:S02]  /*7ee0*/  ISETP.GT.AND P0, PT, R0, 0x9, PT ;  /* 0x000000090000780c */ /* 0x000fe40003f04270 */
[----:B------:R-:W-:Y:S02]  /*7ef0*/  FSEL R9, R188, -INF , P6 ;  /* 0xff800000bc097808 */ /* 0x000fe40003000000 */
[----:B------:R-:W-:Y:S02]  /*7f00*/  ISETP.GT.AND P6, PT, R0, 0x10, PT ;  /* 0x000000100000780c */ /* 0x000fe40003fc4270 */
[----:B------:R-:W-:Y:S02]  /*7f10*/  FSEL R11, R184, -INF , P2 ;  /* 0xff800000b80b7808 */ /* 0x000fe40001000000 */
[----:B------:R-:W-:Y:S02]  /*7f20*/  ISETP.GT.AND P2, PT, R0, 0x11, PT ;  /* 0x000000110000780c */ /* 0x000fe40003f44270 */
[----:B------:R-:W-:Y:S02]  /*7f30*/  FSEL R15, R104, -INF , P1 ;  /* 0xff800000680f7808 */ /* 0x000fe40000800000 */
[C---:B------:R-:W-:Y:S02]  /*7f40*/  ISETP.GT.AND P1, PT, R0.reuse, 0x18, PT ;  /* 0x000000180000780c */ /* 0x040fe40003f24270 */
        /* <DEDUP_REMOVED lines=19> */
[----:B------:R-:W-:Y:S02]  /*8080*/  FSEL R198, R19, -INF , P2 ;  /* 0xff80000013c67808 */ /* 0x000fe40001000000 */
[----:B------:R-:W-:Y:S02]  /*8090*/  FSEL R197, R18, -INF , P1 ;  /* 0xff80000012c57808 */ /* 0x000fe40000800000 */
[----:B------:R-:W-:Y:S01]  /*80a0*/  FSEL R196, R17, -INF , P0 ;  /* 0xff80000011c47808 */ /* 0x000fe20000000000 */
[----:B------:R-:W-:-:S05]  /*80b0*/  BRA.DIV ~URZ, `(.L_x_623) ;  /* 0x0000b2d27f007947 */ /* 0x000fca000b800000 */
[----:B------:R-:W2:Y:S08]  /*80c0*/  SHFL.IDX PT, R2, R4, 0x1, 0x1c1f ;  /* 0x003c1f0004027f89 */ /* 0x000eb000000e0000 */
[----:B------:R-:W3:Y:S08]  /*80d0*/  SHFL.IDX PT, R0, R4, 0x2, 0x1c1f ;  /* 0x005c1f0004007f89 */ /* 0x000ef000000e0000 */
[----:B-1----:R-:W1:Y:S01]  /*80e0*/  SHFL.IDX PT, R4, R4, 0x3, 0x1c1f ;  /* 0x007c1f0004047f89 */ /* 0x002e6200000e0000 */
[C---:B--2---:R-:W-:Y:S05]  /*80f0*/  IMAD.IADD R2, R5.reuse, 0x1, R2 ;  /* 0x0000000105027824 */ /* 0x044fea00078e0202 */
[C---:B------:R-:W-:Y:S02]  /*8100*/  ISETP.GT.AND P6, PT, R2.reuse, RZ, PT ;  /* 0x000000ff0200720c */ /* 0x040fe40003fc4270 */
[----:B------:R-:W-:Y:S01]  /*8110*/  ISETP.GT.AND P2, PT, R2, 0x1, PT ;  /* 0x000000010200780c */ /* 0x000fe20003f44270 */
[----:B---3--:R-:W-:Y:S01]  /*8120*/  IMAD.IADD R0, R5, 0x1, R0 ;  /* 0x0000000105007824 */ /* 0x008fe200078e0200 */
[----:B------:R-:W-:Y:S02]  /*8130*/  FSEL R8, R221, -INF , P6 ;  /* 0xff800000dd087808 */ /* 0x000fe40003000000 */
[----:B------:R-:W-:Y:S02]  /*8140*/  FSEL R10, R219, -INF , P2 ;  /* 0xff800000db0a7808 */ /* 0x000fe40001000000 */
[C---:B------:R-:W-:Y:S02]  /*8150*/  ISETP.GT.AND P1, PT, R0.reuse, RZ, PT ;  /* 0x000000ff0000720c */ /* 0x040fe40003f24270 */
[----:B------:R-:W-:Y:S01]  /*8160*/  ISETP.GT.AND P0, PT, R0, 0x1, PT ;  /* 0x000000010000780c */ /* 0x000fe20003f04270 */
[----:B-1----:R-:W-:Y:S01]  /*8170*/  IMAD.IADD R5, R5, 0x1, R4 ;  /* 0x0000000105057824 */ /* 0x002fe200078e0204 */
[----:B------:R-:W-:Y:S02]  /*8180*/  FSEL R12, R232, -INF , P1 ;  /* 0xff800000e80c7808 */ /* 0x000fe40000800000 */
[----:B------:R-:W-:Y:S02]  /*8190*/  ISETP.GT.AND P1, PT, R2, 0x8, PT ;  /* 0x000000080200780c */ /* 0x000fe40003f24270 */
[----:B------:R-:W-:Y:S02]  /*81a0*/  ISETP.GT.AND P6, PT, R5, RZ, PT ;  /* 0x000000ff0500720c */ /* 0x000fe40003fc4270 */
[----:B------:R-:W-:Y:S02]  /*81b0*/  ISETP.GT.AND P2, PT, R0, 0x8, PT ;  /* 0x000000080000780c */ /* 0x000fe40003f44270 */
[----:B------:R-:W-:Y:S02]  /*81c0*/  FSEL R17, R231, -INF , P0 ;  /* 0xff800000e7117808 */ /* 0x000fe40000000000 */
        /* <DEDUP_REMOVED lines=67> */
[----:B------:R-:W-:Y:S02]  /*8600*/  FMNMX.FTZ R2, R9, R100, !PT ;  /* 0x0000006409027209 */ /* 0x000fe40007810000 */
[----:B------:R-:W-:Y:S02]  /*8610*/  FSEL R242, R47, -INF , P1 ;  /* 0xff8000002ff27808 */ /* 0x000fe40000800000 */
[C---:B------:R-:W-:Y:S02]  /*8620*/  ISETP.GT.AND P1, PT, R0.reuse, 0x31, PT ;  /* 0x000000310000780c */ /* 0x040fe40003f24270 */
[----:B------:R-:W-:Y:S02]  /*8630*/  FSEL R227, R55, -INF , P2 ;  /* 0xff80000037e37808 */ /* 0x000fe40001000000 */
[----:B------:R-:W-:Y:S02]  /*8640*/  ISETP.GT.AND P2, PT, R5, 0x30, PT ;  /* 0x000000300500780c */ /* 0x000fe40003f44270 */
[----:B------:R-:W-:Y:S02]  /*8650*/  FMNMX.FTZ R2, R11, R2, !PT ;  /* 0x000000020b027209 */ /* 0x000fe40007810000 */
[----:B------:R-:W-:Y:S02]  /*8660*/  FSEL R245, R57, -INF , P1 ;  /* 0xff80000039f57808 */ /* 0x000fe40000800000 */
[----:B------:R-:W-:Y:S02]  /*8670*/  ISETP.GT.AND P1, PT, R0, 0x38, PT ;  /* 0x000000380000780c */ /* 0x000fe40003f24270 */
[----:B------:R-:W-:Y:S02]  /*8680*/  FSEL R241, R58, -INF , P2 ;  /* 0xff8000003af17808 */ /* 0x000fe40001000000 */
[----:B------:R-:W-:Y:S02]  /*8690*/  ISETP.GT.AND P2, PT, R0, 0x39, PT ;  /* 0x000000390000780c */ /* 0x000fe40003f44270 */
[----:B------:R-:W-:Y:S02]  /*86a0*/  FMNMX.FTZ R0, R8, R105, !PT ;  /* 0x0000006908007209 */ /* 0x000fe40007810000 */
[----:B------:R-:W-:Y:S02]  /*86b0*/  FMNMX.FTZ R3, R12, R106, !PT ;  /* 0x0000006a0c037209 */ /* 0x000fe40007810000 */
[----:B------:R-:W-:Y:S02]  /*86c0*/  FSEL R226, R23, -INF , P0 ;  /* 0xff80000017e27808 */ /* 0x000fe40000000000 */
[----:B------:R-:W-:Y:S02]  /*86d0*/  ISETP.GT.AND P0, PT, R5, 0x31, PT ;  /* 0x000000310500780c */ /* 0x000fe40003f04270 */
[----:B------:R-:W-:Y:S02]  /*86e0*/  FMNMX.FTZ R2, R15, R2, !PT ;  /* 0x000000020f027209 */ /* 0x000fe40007810000 */
[----:B------:R-:W-:Y:S02]  /*86f0*/  FMNMX.FTZ R0, R10, R0, !PT ;  /* 0x000000000a007209 */ /* 0x000fe40007810000 */
[----:B------:R-:W-:Y:S02]  /*8700*/  FMNMX.FTZ R3, R17, R3, !PT ;  /* 0x0000000311037209 */ /* 0x000fe40007810000 */
[----:B------:R-:W-:Y:S02]  /*8710*/  FMNMX.FTZ R4, R20, R107, !PT ;  /* 0x0000006b14047209 */ /* 0x000fe40007810000 */
[----:B------:R-:W-:Y:S02]  /*8720*/  FSEL R244, R60, -INF , P1 ;  /* 0xff8000003cf47808 */ /* 0x000fe40000800000 */
[----:B------:R-:W-:Y:S02]  /*8730*/  ISETP.GT.AND P1, PT, R5, 0x38, PT ;  /* 0x000000380500780c */ /* 0x000fe40003f24270 */
[----:B------:R-:W-:Y:S02]  /*8740*/  FSEL R238, R59, -INF , P0 ;  /* 0xff8000003bee7808 */ /* 0x000fe40000000000 */
[----:B------:R-:W-:Y:S02]  /*8750*/  ISETP.GT.AND P0, PT, R5, 0x39, PT ;  /* 0x000000390500780c */ /* 0x000fe40003f04270 */
        /* <DEDUP_REMOVED lines=47> */
[----:B------:R-:W-:Y:S02]  /*8a50*/  FSEL R219, R25, -INF , P6 ;  /* 0xff80000019db7808 */ /* 0x000fe40003000000 */
[----:B------:R-:W-:Y:S02]  /*8a60*/  FSEL R243, R61, -INF , P2 ;  /* 0xff8000003df37808 */ /* 0x000fe40001000000 */
[----:B------:R-:W-:Y:S02]  /*8a70*/  FSEL R235, R62, -INF , P1 ;  /* 0xff8000003eeb7808 */ /* 0x000fe40000800000 */
        /* <DEDUP_REMOVED lines=8> */
[----:B------:R-:W-:Y:S02]  /*8b00*/  FSEL R229, R26, -INF , P0 ;  /* 0xff8000001ae57808 */ /* 0x000fe40000000000 */
[----:B------:R-:W-:Y:S04]  /*8b10*/  FMNMX.FTZ R4, R235, R4, !PT ;  /* 0x00000004eb047209 */ /* 0x000fe80007810000 */
[----:B------:R-:W-:Y:S01]  /*8b20*/  FMNMX.FTZ R4, R229, R4, !PT ;  /* 0x00000004e5047209 */ /* 0x000fe20007810000 */
[----:B------:R-:W2:Y:S08]  /*8b30*/  SHFL.BFLY PT, R103, R3, 0x2, 0x1f ;  /* 0x0c401f0003677f89 */ /* 0x000eb000000e0000 */
[----:B------:R-:W3:Y:S08]  /*8b40*/  SHFL.BFLY PT, R6, R2, 0x2, 0x1f ;  /* 0x0c401f0002067f89 */ /* 0x000ef000000e0000 */
[----:B------:R-:W4:Y:S01]  /*8b50*/  SHFL.BFLY PT, R7, R4, 0x2, 0x1f ;  /* 0x0c401f0004077f89 */ /* 0x000f2200000e0000 */
[----:B-1----:R-:W-:Y:S07]  /*8b60*/  FMNMX.FTZ R0, R5, R0, !PT ;  /* 0x0000000005007209 */ /* 0x002fee0007810000 */
[----:B------:R-:W1:Y:S01]  /*8b70*/  SHFL.BFLY PT, R104, R0, 0x1, 0x1f ;  /* 0x0c201f0000687f89 */ /* 0x000e6200000e0000 */
[----:B--2---:R-:W-:Y:S07]  /*8b80*/  FMNMX.FTZ R103, R3, R103, !PT ;  /* 0x0000006703677209 */ /* 0x004fee0007810000 */
[----:B------:R-:W2:Y:S01]  /*8b90*/  SHFL.BFLY PT, R5, R103, 0x1, 0x1f ;  /* 0x0c201f0067057f89 */ /* 0x000ea200000e0000 */
[----:B---3--:R-:W-:Y:S07]  /*8ba0*/  FMNMX.FTZ R2, R2, R6, !PT ;  /* 0x0000000602027209 */ /* 0x008fee0007810000 */
[----:B------:R-:W3:Y:S01]  /*8bb0*/  SHFL.BFLY PT, R102, R2, 0x1, 0x1f ;  /* 0x0c201f0002667f89 */ /* 0x000ee200000e0000 */
[----:B----4-:R-:W-:Y:S07]  /*8bc0*/  FMNMX.FTZ R4, R4, R7, !PT ;  /* 0x0000000704047209 */ /* 0x010fee0007810000 */
[----:B------:R4:W4:Y:S01]  /*8bd0*/  SHFL.BFLY PT, R3, R4, 0x1, 0x1f ;  /* 0x0c201f0004037f89 */ /* 0x00092200000e0000 */
[----:B-1----:R-:W-:Y:S02]  /*8be0*/  FMNMX.FTZ R104, R0, R104, !PT ;  /* 0x0000006800687209 */ /* 0x002fe40007810000 */
[----:B--2---:R-:W-:Y:S02]  /*8bf0*/  FMNMX.FTZ R103, R103, R5, !PT ;  /* 0x0000000567677209 */ /* 0x004fe40007810000 */
[----:B---3--:R-:W-:Y:S03]  /*8c00*/  FMNMX.FTZ R102, R2, R102, !PT ;  /* 0x0000006602667209 */ /* 0x008fe60007810000 */
.L_x_680:
[C---:B------:R-:W-:Y:S01]  /*8c10*/  FMUL.FTZ R180, R104.reuse, c[0x0][0x2d0] ;  /* 0x0000b40068b47a20 */ /* 0x040fe20000410000 */
[----:B------:R-:W-:Y:S01]  /*8c20*/  FSETP.NEU.FTZ.AND P2, PT, R104, -INF , PT ;  /* 0xff8000006800780b */ /* 0x000fe20003f5d000 */
[C---:B------:R-:W-:Y:S01]  /*8c30*/  FMUL.FTZ R181, R103.reuse, c[0x0][0x2d0] ;  /* 0x0000b40067b57a20 */ /* 0x040fe20000410000 */
[----:B------:R-:W-:Y:S01]  /*8c40*/  FSETP.NEU.FTZ.AND P1, PT, R103, -INF , PT ;  /* 0xff8000006700780b */ /* 0x000fe20003f3d000 */
[----:B------:R-:W-:Y:S01]  /*8c50*/  FMUL.FTZ R182, R102, c[0x0][0x2d0] ;  /* 0x0000b40066b67a20 */ /* 0x000fe20000410000 */
[----:B------:R-:W-:Y:S01]  /*8c60*/  FSEL R180, R180, RZ, P2 ;  /* 0x000000ffb4b47208 */ /* 0x000fe20001000000 */
[----:B------:R-:W-:Y:S01]  /*8c70*/  WARPSYNC 0xffffffff ;  /* 0xffffffff00007948 */ /* 0x000fe20003800000 */
[----:B------:R-:W-:Y:S01]  /*8c80*/  FSEL R181, R181, RZ, P1 ;  /* 0x000000ffb5b57208 */ /* 0x000fe20000800000 */
[----:B------:R-:W-:Y:S01]  /*8c90*/  LDSM.16.MT88.4 R36, [R202] ;  /* 0x00000000ca24783b */ /* 0x000fe20000004200 */
[----:B------:R-:W-:Y:S01]  /*8ca0*/  FSETP.NEU.FTZ.AND P0, PT, R102, -INF , PT ;  /* 0xff8000006600780b */ /* 0x000fe20003f1d000 */
[--C-:B------:R-:W-:Y:S01]  /*8cb0*/  FFMA.FTZ R0, R9, c[0x0][0x2d0], -R180.reuse ;  /* 0x0000b40009007a23 */ /* 0x100fe200000108b4 */
[----:B----4-:R-:W-:Y:S01]  /*8cc0*/  FMNMX.FTZ R101, R3, R4, !PT ;  /* 0x0000000403657209 */ /* 0x010fe20007810000 */
[--C-:B------:R-:W-:Y:S01]  /*8cd0*/  FFMA.FTZ R2, R11, c[0x0][0x2d0], -R180.reuse ;  /* 0x0000b4000b027a23 */ /* 0x100fe200000108b4 */
[----:B------:R-:W-:Y:S01]  /*8ce0*/  FSEL R182, R182, RZ, P0 ;  /* 0x000000ffb6b67208 */ /* 0x000fe20000000000 */
[----:B------:R1:W-:Y:S01]  /*8cf0*/  MUFU.EX2 R247, R0 ;  /* 0x0000000000f77308 */ /* 0x0003e20000000800 */
[----:B------:R-:W-:Y:S01]  /*8d00*/  FFMA.FTZ R48, R48, c[0x0][0x2d0], -R180 ;  /* 0x0000b40030307a23 */ /* 0x000fe200000108b4 */
[----:B------:R-:W-:Y:S01]  /*8d10*/  LDSM.16.MT88.4 R52, [R201+0x1000] ;  /* 0x00100000c934783b */ /* 0x000fe20000004200 */
[--C-:B------:R-:W-:Y:S02]  /*8d20*/  FFMA.FTZ R60, R65, c[0x0][0x2d0], -R181.reuse ;  /* 0x0000b400413c7a23 */ /* 0x100fe400000108b5 */
[--C-:B------:R-:W-:Y:S02]  /*8d30*/  FFMA.FTZ R6, R12, c[0x0][0x2d0], -R182.reuse ;  /* 0x0000b4000c067a23 */ /* 0x100fe400000108b6 */
[--C-:B------:R-:W-:Y:S03]  /*8d40*/  FFMA.FTZ R5, R17, c[0x0][0x2d0], -R182.reuse ;  /* 0x0000b40011057a23 */ /* 0x100fe600000108b6 */
[----:B------:R2:W3:Y:S10]  /*8d50*/  MUFU.EX2 R250, R2 ;  /* 0x0000000200fa7308 */ /* 0x0004f40000000800 */
[----:B------:R-:W-:Y:S01]  /*8d60*/  MUFU.EX2 R249, R6 ;  /* 0x0000000600f97308 */ /* 0x000fe20000000800 */
[--C-:B-1----:R-:W-:Y:S09]  /*8d70*/  FFMA.FTZ R0, R8, c[0x0][0x2d0], -R181.reuse ;  /* 0x0000b40008007a23 */ /* 0x102ff200000108b5 */
[----:B------:R1:W-:Y:S01]  /*8d80*/  MUFU.EX2 R248, R0 ;  /* 0x0000000000f87308 */ /* 0x0003e20000000800 */
[--C-:B--2---:R-:W-:Y:S09]  /*8d90*/  FFMA.FTZ R2, R14, c[0x0][0x2d0], -R181.reuse ;  /* 0x0000b4000e027a23 */ /* 0x104ff200000108b5 */
[----:B------:R2:W-:Y:S10]  /*8da0*/  MUFU.EX2 R57, R2 ;  /* 0x0000000200397308 */ /* 0x0005f40000000800 */
[----:B------:R-:W-:Y:S01]  /*8db0*/  MUFU.EX2 R31, R5 ;  /* 0x00000005001f7308 */ /* 0x000fe20000000800 */
[--C-:B-1----:R-:W-:Y:S09]  /*8dc0*/  FFMA.FTZ R0, R10, c[0x0][0x2d0], -R181.reuse ;  /* 0x0000b4000a007a23 */ /* 0x102ff200000108b5 */
[----:B------:R1:W4:Y:S01]  /*8dd0*/  MUFU.EX2 R251, R0 ;  /* 0x0000000000fb7308 */ /* 0x0003220000000800 */
[----:B--2---:R-:W-:Y:S09]  /*8de0*/  FFMA.FTZ R2, R19, c[0x0][0x2d0], -R182 ;  /* 0x0000b40013027a23 */ /* 0x004ff200000108b6 */
[----:B------:R2:W-:Y:S01]  /*8df0*/  MUFU.EX2 R7, R2 ;  /* 0x0000000200077308 */ /* 0x0005e20000000800 */
[--C-:B-1----:R-:W-:Y:S09]  /*8e00*/  FFMA.FTZ R0, R15, c[0x0][0x2d0], -R180.reuse ;  /* 0x0000b4000f007a23 */ /* 0x102ff200000108b4 */
[----:B------:R1:W-:Y:S01]  /*8e10*/  MUFU.EX2 R49, R0 ;  /* 0x0000000000317308 */ /* 0x0003e20000000800 */
[----:B--2---:R-:W-:Y:S01]  /*8e20*/  FSEL R2, R103, RZ, P1 ;  /* 0x000000ff67027208 */ /* 0x004fe20000800000 */
[----:B-1----:R-:W-:Y:S01]  /*8e30*/  FFMA.FTZ R0, R16, c[0x0][0x2d0], -R180 ;  /* 0x0000b40010007a23 */ /* 0x002fe200000108b4 */
[----:B---3--:R-:W-:Y:S02]  /*8e40*/  F2FP.BF16.PACK_AB R172, R250, R247 ;  /* 0x000000f7faac723e */ /* 0x008fe400000010ff */
[----:B----4-:R-:W-:Y:S05]  /*8e50*/  F2FP.BF16.PACK_AB R173, R251, R248 ;  /* 0x000000f8fbad723e */ /* 0x010fea00000010ff */
[----:B------:R1:W2:Y:S01]  /*8e60*/  MUFU.EX2 R51, R0 ;  /* 0x0000000000337308 */ /* 0x0002a20000000800 */
[----:B------:R-:W-:Y:S01]  /*8e70*/  F2FP.BF16.PACK_AB R176, R31, R249 ;  /* 0x000000f91fb0723e */ /* 0x000fe200000010ff */
[----:B-1----:R-:W-:Y:S01]  /*8e80*/  FFMA.FTZ R0, R13, c[0x0][0x2d0], -R181 ;  /* 0x0000b4000d007a23 */ /* 0x002fe200000108b5 */
[----:B--2---:R-:W-:Y:S07]  /*8e90*/  F2FP.BF16.PACK_AB R174, R51, R49 ;  /* 0x0000003133ae723e */ /* 0x004fee00000010ff */
[----:B------:R1:W2:Y:S02]  /*8ea0*/  MUFU.EX2 R50, R0 ;  /* 0x0000000000327308 */ /* 0x0002a40000000800 */
[----:B-1----:R-:W-:Y:S01]  /*8eb0*/  FFMA.FTZ R0, R18, c[0x0][0x2d0], -R182 ;  /* 0x0000b40012007a23 */ /* 0x002fe200000108b6 */
[----:B--2---:R-:W-:Y:S07]  /*8ec0*/  F2FP.BF16.PACK_AB R175, R57, R50 ;  /* 0x0000003239af723e */ /* 0x004fee00000010ff */
[----:B------:R1:W-:Y:S02]  /*8ed0*/  MUFU.EX2 R58, R0 ;  /* 0x00000000003a7308 */ /* 0x0003e40000000800 */
[----:B-1----:R-:W-:Y:S05]  /*8ee0*/  FSEL R0, R104, RZ, P2 ;  /* 0x000000ff68007208 */ /* 0x002fea0001000000 */
[----:B------:R-:W-:Y:S04]  /*8ef0*/  FADD.FTZ R0, -R0, R100 ;  /* 0x0000006400007221 */ /* 0x000fe80000010100 */
[----:B------:R-:W-:Y:S04]  /*8f00*/  FMUL.FTZ R0, R0, c[0x0][0x2d0] ;  /* 0x0000b40000007a20 */ /* 0x000fe80000410000 */
[----:B------:R1:W2:Y:S02]  /*8f10*/  MUFU.EX2 R100, R0 ;  /* 0x0000000000647308 */ /* 0x0002a40000000800 */
[----:B-1----:R-:W-:Y:S01]  /*8f20*/  FADD.FTZ R0, -R2, R105 ;  /* 0x0000006902007221 */ /* 0x002fe20000010100 */
[----:B------:R-:W-:Y:S01]  /*8f30*/  FSEL R2, R102, RZ, P0 ;  /* 0x000000ff66027208 */ /* 0x000fe20000000000 */
[----:B--2---:R-:W-:Y:S01]  /*8f40*/  FMUL.FTZ R5, R100, R109 ;  /* 0x0000006d64057220 */ /* 0x004fe20000410000 */
[C---:B------:R-:W-:Y:S01]  /*8f50*/  FSETP.NEU.FTZ.AND P0, PT, R101.reuse, -INF , PT ;  /* 0xff8000006500780b */ /* 0x040fe20003f1d000 */
[----:B------:R-:W-:Y:S02]  /*8f60*/  FMUL.FTZ R0, R0, c[0x0][0x2d0] ;  /* 0x0000b40000007a20 */ /* 0x000fe40000410000 */
[C---:B------:R-:W-:Y:S02]  /*8f70*/  FMUL.FTZ R16, R100.reuse, R120 ;  /* 0x0000007864107220 */ /* 0x040fe40000410000 */
[----:B------:R1:W2:Y:S01]  /*8f80*/  MUFU.EX2 R3, R0 ;  /* 0x0000000000037308 */ /* 0x0002a20000000800 */
[C---:B------:R-:W-:Y:S02]  /*8f90*/  FMUL.FTZ R17, R100.reuse, R121 ;  /* 0x0000007964117220 */ /* 0x040fe40000410000 */
[C---:B------:R-:W-:Y:S02]  /*8fa0*/  FMUL.FTZ R33, R100.reuse, R137 ;  /* 0x0000008964217220 */ /* 0x040fe40000410000 */
[C---:B------:R-:W-:Y:S01]  /*8fb0*/  FMUL.FTZ R65, R100.reuse, R169 ;  /* 0x000000a964417220 */ /* 0x040fe20000410000 */
[----:B------:R-:W-:Y:S01]  /*8fc0*/  MOV R169, R251 ;  /* 0x000000fb00a97202 */ /* 0x000fe20000000f00 */
[C---:B------:R-:W-:Y:S02]  /*8fd0*/  FMUL.FTZ R68, R100.reuse, R68 ;  /* 0x0000004464447220 */ /* 0x040fe40000410000 */
[C---:B------:R-:W-:Y:S02]  /*8fe0*/  FMUL.FTZ R69, R100.reuse, R69 ;  /* 0x0000004564457220 */ /* 0x040fe40000410000 */
[C---:B------:R-:W-:Y:S02]  /*8ff0*/  FMUL.FTZ R80, R100.reuse, R80 ;  /* 0x0000005064507220 */ /* 0x040fe40000410000 */
[C---:B------:R-:W-:Y:S02]  /*9000*/  FMUL.FTZ R81, R100.reuse, R81 ;  /* 0x0000005164517220 */ /* 0x040fe40000410000 */
[C---:B------:R-:W-:Y:S02]  /*9010*/  FMUL.FTZ R84, R100.reuse, R84 ;  /* 0x0000005464547220 */ /* 0x040fe40000410000 */
[----:B------:R-:W-:Y:S02]  /*9020*/  FMUL.FTZ R85, R100, R85 ;  /* 0x0000005564557220 */ /* 0x000fe40000410000 */
[----:B------:R-:W-:Y:S02]  /*9030*/  FFMA.FTZ R137, R244, c[0x0][0x2d0], -R182 ;  /* 0x0000b400f4897a23 */ /* 0x000fe400000108b6 */
[C---:B------:R-:W-:Y:S02]  /*9040*/  FMUL.FTZ R96, R100.reuse, R96 ;  /* 0x0000006064607220 */ /* 0x040fe40000410000 */
[----:B------:R-:W-:Y:S02]  /*9050*/  FMUL.FTZ R97, R100, R97 ;  /* 0x0000006164617220 */ /* 0x000fe40000410000 */
[----:B-1----:R-:W-:Y:S02]  /*9060*/  FADD.FTZ R0, -R2, R106 ;  /* 0x0000006a02007221 */ /* 0x002fe40000010100 */
[----:B------:R-:W-:Y:S02]  /*9070*/  FMUL.FTZ R106, R101, c[0x0][0x2d0] ;  /* 0x0000b400656a7a20 */ /* 0x000fe40000410000 */
[----:B------:R-:W-:Y:S02]  /*9080*/  FMUL.FTZ R0, R0, c[0x0][0x2d0] ;  /* 0x0000b40000007a20 */ /* 0x000fe40000410000 */
[C---:B--2---:R-:W-:Y:S01]  /*9090*/  FMUL.FTZ R6, R3.reuse, R110 ;  /* 0x0000006e03067220 */ /* 0x044fe20000410000 */
[----:B------:R-:W-:Y:S01]  /*90a0*/  FSEL R106, R106, RZ, P0 ;  /* 0x000000ff6a6a7208 */ /* 0x000fe20000000000 */
[----:B------:R1:W2:Y:S01]  /*90b0*/  MUFU.EX2 R2, R0 ;  /* 0x0000000000027308 */ /* 0x0002a20000000800 */
[C---:B------:R-:W-:Y:S02]  /*90c0*/  FMUL.FTZ R18, R3.reuse, R122 ;  /* 0x0000007a03127220 */ /* 0x040fe40000410000 */
[----:B------:R-:W-:Y:S02]  /*90d0*/  FMUL.FTZ R19, R3, R123 ;  /* 0x0000007b03137220 */ /* 0x000fe40000410000 */
[--C-:B------:R-:W-:Y:S01]  /*90e0*/  FFMA.FTZ R4, R21, c[0x0][0x2d0], -R106.reuse ;  /* 0x0000b40015047a23 */ /* 0x100fe2000001086a */
[----:B------:R-:W-:Y:S01]  /*90f0*/  LDSM.16.MT88.4 R120, [R202+0x400] ;  /* 0x00040000ca78783b */ /* 0x000fe20000004200 */
        /* <DEDUP_REMOVED lines=8> */
[----:B------:R-:W-:Y:S02]  /*9180*/  FMUL.FTZ R87, R3, R87 ;  /* 0x0000005703577220 */ /* 0x000fe40000410000 */
[--C-:B------:R-:W-:Y:S02]  /*9190*/  FFMA.FTZ R138, R241, c[0x0][0x2d0], -R106.reuse ;  /* 0x0000b400f18a7a23 */ /* 0x100fe4000001086a */
[--C-:B-1----:R-:W-:Y:S02]  /*91a0*/  FFMA.FTZ R0, R20, c[0x0][0x2d0], -R106.reuse ;  /* 0x0000b40014007a23 */ /* 0x102fe4000001086a */
[C---:B--2---:R-:W-:Y:S02]  /*91b0*/  FMUL.FTZ R8, R2.reuse, R112 ;  /* 0x0000007002087220 */ /* 0x044fe40000410000 */
[----:B------:R-:W1:Y:S01]  /*91c0*/  MUFU.EX2 R252, R0 ;  /* 0x0000000000fc7308 */ /* 0x000e620000000800 */
[C---:B------:R-:W-:Y:S02]  /*91d0*/  FMUL.FTZ R9, R2.reuse, R113 ;  /* 0x0000007102097220 */ /* 0x040fe40000410000 */
[----:B------:R-:W-:Y:S01]  /*91e0*/  FMUL.FTZ R12, R2, R116 ;  /* 0x00000074020c7220 */ /* 0x000fe20000410000 */
[----:B------:R-:W-:Y:S01]  /*91f0*/  MOV R116, R57 ;  /* 0x0000003900747202 */ /* 0x000fe20000000f00 */
[--C-:B---3--:R-:W-:Y:S02]  /*9200*/  FFMA.FTZ R4, R24, c[0x0][0x2d0], -R106.reuse ;  /* 0x0000b40018047a23 */ /* 0x108fe4000001086a */
[C---:B------:R-:W-:Y:S01]  /*9210*/  FMUL.FTZ R13, R2.reuse, R117 ;  /* 0x00000075020d7220 */ /* 0x040fe20000410000 */
[----:B------:R-:W-:Y:S01]  /*9220*/  MOV R117, R51 ;  /* 0x0000003300757202 */ /* 0x000fe20000000f00 */
[C---:B------:R-:W-:Y:S01]  /*9230*/  FMUL.FTZ R24, R2.reuse, R128 ;  /* 0x0000008002187220 */ /* 0x040fe20000410000 */
[----:B------:R2:W-:Y:S01]  /*9240*/  MUFU.EX2 R105, R4 ;  /* 0x0000000400697308 */ /* 0x0005e20000000800 */
[C---:B------:R-:W-:Y:S02]  /*9250*/  FMUL.FTZ R25, R2.reuse, R129 ;  /* 0x0000008102197220 */ /* 0x040fe40000410000 */
[C---:B------:R-:W-:Y:S02]  /*9260*/  FMUL.FTZ R28, R2.reuse, R132 ;  /* 0x00000084021c7220 */ /* 0x040fe40000410000 */
[C---:B------:R-:W-:Y:S02]  /*9270*/  FMUL.FTZ R29, R2.reuse, R133 ;  /* 0x00000085021d7220 */ /* 0x040fe40000410000 */
[----:B------:R-:W-:Y:S02]  /*9280*/  FMUL.FTZ R51, R3, R155 ;  /* 0x0000009b03337220 */ /* 0x000fe40000410000 */
[C---:B------:R-:W-:Y:S02]  /*9290*/  FMUL.FTZ R40, R2.reuse, R144 ;  /* 0x0000009002287220 */ /* 0x040fe40000410000 */
[C---:B------:R-:W-:Y:S02]  /*92a0*/  FMUL.FTZ R41, R2.reuse, R145 ;  /* 0x0000009102297220 */ /* 0x040fe40000410000 */
[----:B------:R-:W-:Y:S01]  /*92b0*/  FMUL.FTZ R45, R2, R149 ;  /* 0x00000095022d7220 */ /* 0x000fe20000410000 */
[----:B-1----:R-:W-:Y:S01]  /*92c0*/  F2FP.BF16.PACK_AB R177, R32, R252 ;  /* 0x000000fc20b1723e */ /* 0x002fe200000010ff */
[----:B------:R-:W-:Y:S02]  /*92d0*/  FFMA.FTZ R0, R22, c[0x0][0x2d0], -R106 ;  /* 0x0000b40016007a23 */ /* 0x000fe4000001086a */
[----:B------:R-:W1:Y:S01]  /*92e0*/  LDSM.16.MT88.4 R20, [R201] ;  /* 0x00000000c914783b */ /* 0x000e620000004200 */
[C---:B------:R-:W-:Y:S01]  /*92f0*/  FMUL.FTZ R44, R2.reuse, R148 ;  /* 0x00000094022c7220 */ /* 0x040fe20000410000 */
[----:B------:R3:W4:Y:S01]  /*9300*/  MUFU.EX2 R56, R0 ;  /* 0x0000000000387308 */ /* 0x0007220000000800 */
[C---:B------:R-:W-:Y:S02]  /*9310*/  FMUL.FTZ R57, R2.reuse, R161 ;  /* 0x000000a102397220 */ /* 0x040fe40000410000 */
[----:B------:R-:W-:Y:S02]  /*9320*/  FMUL.FTZ R61, R2, R165 ;  /* 0x000000a5023d7220 */ /* 0x000fe40000410000 */
[----:B--2---:R-:W-:Y:S02]  /*9330*/  FMUL.FTZ R4, R100, R108 ;  /* 0x0000006c64047220 */ /* 0x004fe40000410000 */
[C---:B------:R-:W-:Y:S02]  /*9340*/  FMUL.FTZ R72, R2.reuse, R72 ;  /* 0x0000004802487220 */ /* 0x040fe40000410000 */
[C---:B------:R-:W-:Y:S02]  /*9350*/  FMUL.FTZ R73, R2.reuse, R73 ;  /* 0x0000004902497220 */ /* 0x040fe40000410000 */
[C---:B------:R-:W-:Y:S02]  /*9360*/  FMUL.FTZ R76, R2.reuse, R76 ;  /* 0x0000004c024c7220 */ /* 0x040fe40000410000 */
[----:B------:R-:W-:Y:S02]  /*9370*/  FMUL.FTZ R77, R2, R77 ;  /* 0x0000004d024d7220 */ /* 0x000fe40000410000 */
[--C-:B------:R-:W-:Y:S02]  /*9380*/  FFMA.FTZ R132, R199, c[0x0][0x2d0], -R180.reuse ;  /* 0x0000b400c7847a23 */ /* 0x100fe400000108b4 */
[--C-:B------:R-:W-:Y:S02]  /*9390*/  FFMA.FTZ R128, R222, c[0x0][0x2d0], -R181.reuse ;  /* 0x0000b400de807a23 */ /* 0x100fe400000108b5 */
[----:B------:R-:W-:Y:S02]  /*93a0*/  FFMA.FTZ R133, R227, c[0x0][0x2d0], -R181 ;  /* 0x0000b400e3857a23 */ /* 0x000fe400000108b5 */
[----:B------:R-:W-:Y:S02]  /*93b0*/  FFMA.FTZ R129, R193, c[0x0][0x2d0], -R180 ;  /* 0x0000b400c1817a23 */ /* 0x000fe400000108b4 */
[----:B------:R-:W-:Y:S01]  /*93c0*/  FFMA.FTZ R139, R238, c[0x0][0x2d0], -R106 ;  /* 0x0000b400ee8b7a23 */ /* 0x000fe2000001086a */
[----:B---3--:R-:W-:Y:S01]  /*93d0*/  FSEL R0, R101, RZ, P0 ;  /* 0x000000ff65007208 */ /* 0x008fe20000000000 */
[----:B------:R-:W-:Y:S01]  /*93e0*/  MUFU.EX2 R227, R129 ;  /* 0x0000008100e37308 */ /* 0x000fe20000000800 */
[----:B----4-:R-:W-:Y:S01]  /*93f0*/  F2FP.BF16.PACK_AB R179, R105, R56 ;  /* 0x0000003869b3723e */ /* 0x010fe200000010ff */
[C---:B------:R-:W-:Y:S01]  /*9400*/  FMUL.FTZ R98, R3.reuse, R98 ;  /* 0x0000006203627220 */ /* 0x040fe20000410000 */
[----:B------:R-:W-:Y:S01]  /*9410*/  MOV R155, R56 ;  /* 0x00000038009b7202 */ /* 0x000fe20000000f00 */
[----:B------:R-:W-:Y:S01]  /*9420*/  FADD.FTZ R0, -R0, R107 ;  /* 0x0000006b00007221 */ /* 0x000fe20000010100 */
[----:B------:R-:W-:Y:S01]  /*9430*/  MOV R107, R7 ;  /* 0x00000007006b7202 */ /* 0x000fe20000000f00 */
[----:B------:R-:W-:Y:S02]  /*9440*/  FMUL.FTZ R7, R3, R111 ;  /* 0x0000006f03077220 */ /* 0x000fe40000410000 */
[----:B------:R-:W-:Y:S01]  /*9450*/  FMUL.FTZ R0, R0, c[0x0][0x2d0] ;  /* 0x0000b40000007a20 */ /* 0x000fe20000410000 */
[----:B------:R-:W2:Y:S01]  /*9460*/  LDSM.16.MT88.4 R108, [R202+0x1000] ;  /* 0x00100000ca6c783b */ /* 0x000ea20000004200 */
[----:B------:R-:W-:Y:S01]  /*9470*/  F2FP.BF16.PACK_AB R178, R107, R58 ;  /* 0x0000003a6bb2723e */ /* 0x000fe200000010ff */
[--C-:B------:R-:W-:Y:S02]  /*9480*/  FFMA.FTZ R56, R63, c[0x0][0x2d0], -R181.reuse ;  /* 0x0000b4003f387a23 */ /* 0x100fe400000108b5 */
[-C--:B-1----:R-:W-:Y:S01]  /*9490*/  HMMA.16816.F32.BF16 R4, R172, R20.reuse, R4 ;  /* 0x00000014ac04723c */ /* 0x082fe20000041804 */
[----:B------:R-:W1:Y:S04]  /*94a0*/  MUFU.EX2 R0, R0 ;  /* 0x0000000000007308 */ /* 0x000e680000000800 */
[C---:B------:R-:W-:Y:S02]  /*94b0*/  FMUL.FTZ R88, R2.reuse, R88 ;  /* 0x0000005802587220 */ /* 0x040fe40000410000 */
[----:B------:R-:W-:Y:S02]  /*94c0*/  FMUL.FTZ R89, R2, R89 ;  /* 0x0000005902597220 */ /* 0x000fe40000410000 */
[----:B------:R-:W-:Y:S02]  /*94d0*/  FMUL.FTZ R99, R3, R99 ;  /* 0x0000006303637220 */ /* 0x000fe40000410000 */
[----:B------:R3:W-:Y:S01]  /*94e0*/  MUFU.EX2 R149, R56 ;  /* 0x0000003800957308 */ /* 0x0007e20000000800 */
[--C-:B------:R-:W-:Y:S02]  /*94f0*/  FFMA.FTZ R144, R226, c[0x0][0x2d0], -R181.reuse ;  /* 0x0000b400e2907a23 */ /* 0x100fe400000108b5 */
[C---:B------:R-:W-:Y:S02]  /*9500*/  FMUL.FTZ R92, R2.reuse, R92 ;  /* 0x0000005c025c7220 */ /* 0x040fe40000410000 */
[----:B------:R-:W-:Y:S02]  /*9510*/  FMUL.FTZ R93, R2, R93 ;  /* 0x0000005d025d7220 */ /* 0x000fe40000410000 */
[C---:B-1----:R-:W-:Y:S02]  /*9520*/  FMUL.FTZ R10, R0.reuse, R114 ;  /* 0x00000072000a7220 */ /* 0x042fe40000410000 */
[C---:B------:R-:W-:Y:S02]  /*9530*/  FMUL.FTZ R11, R0.reuse, R115 ;  /* 0x00000073000b7220 */ /* 0x040fe40000410000 */
[----:B------:R-:W1:Y:S01]  /*9540*/  LDSM.16.MT88.4 R112, [R201+0x2000] ;  /* 0x00200000c970783b */ /* 0x000e620000004200 */
[C---:B------:R-:W-:Y:S02]  /*9550*/  FMUL.FTZ R14, R0.reuse, R118 ;  /* 0x00000076000e7220 */ /* 0x040fe40000410000 */
[C---:B------:R-:W-:Y:S02]  /*9560*/  FMUL.FTZ R15, R0.reuse, R119 ;  /* 0x00000077000f7220 */ /* 0x040fe40000410000 */
[C---:B------:R-:W-:Y:S04]  /*9570*/  HMMA.16816.F32.BF16 R8, R176.reuse, R20, R8 ;  /* 0x00000014b008723c */ /* 0x040fe80000041808 */
[----:B------:R-:W-:Y:S02]  /*9580*/  FMUL.FTZ R26, R0, R130 ;  /* 0x00000082001a7220 */ /* 0x000fe40000410000 */
[--C-:B------:R-:W-:Y:S02]  /*9590*/  FFMA.FTZ R130, R221, c[0x0][0x2d0], -R181.reuse ;  /* 0x0000b400dd827a23 */ /* 0x100fe400000108b5 */
[-C--:B------:R-:W-:Y:S04]  /*95a0*/  HMMA.16816.F32.BF16 R12, R176, R22.reuse, R12 ;  /* 0x00000016b00c723c */ /* 0x080fe8000004180c */
[----:B------:R-:W-:Y:S02]  /*95b0*/  FMUL.FTZ R20, R100, R124 ;  /* 0x0000007c64147220 */ /* 0x000fe40000410000 */
[--C-:B------:R-:W-:Y:S02]  /*95c0*/  FFMA.FTZ R124, R194, c[0x0][0x2d0], -R180.reuse ;  /* 0x0000b400c27c7a23 */ /* 0x100fe400000108b4 */
[C---:B------:R-:W-:Y:S01]  /*95d0*/  HMMA.16816.F32.BF16 R16, R172.reuse, R22, R16 ;  /* 0x00000016ac10723c */ /* 0x040fe20000041810 */
[----:B------:R-:W-:Y:S03]  /*95e0*/  MUFU.EX2 R194, R133 ;  /* 0x0000008500c27308 */ /* 0x000fe60000000800 */
[----:B------:R-:W-:Y:S02]  /*95f0*/  FMUL.FTZ R21, R100, R125 ;  /* 0x0000007d64157220 */ /* 0x000fe40000410000 */
[----:B------:R-:W-:Y:S02]  /*9600*/  FMUL.FTZ R27, R0, R131 ;  /* 0x00000083001b7220 */ /* 0x000fe40000410000 */
[C---:B------:R-:W-:Y:S03]  /*9610*/  FMUL.FTZ R22, R3.reuse, R126 ;  /* 0x0000007e03167220 */ /* 0x040fe60000410000 */
[----:B------:R-:W-:Y:S01]  /*9620*/  MUFU.EX2 R251, R124 ;  /* 0x0000007c00fb7308 */ /* 0x000fe20000000800 */
[----:B------:R-:W-:Y:S02]  /*9630*/  FMUL.FTZ R23, R3, R127 ;  /* 0x0000007f03177220 */ /* 0x000fe40000410000 */
[--C-:B------:R-:W-:Y:S02]  /*9640*/  FFMA.FTZ R126, R223, c[0x0][0x2d0], -R181.reuse ;  /* 0x0000b400df7e7a23 */ /* 0x100fe400000108b5 */
[--C-:B------:R-:W-:Y:S02]  /*9650*/  FFMA.FTZ R131, R198, c[0x0][0x2d0], -R180.reuse ;  /* 0x0000b400c6837a23 */ /* 0x100fe400000108b4 */
[--C-:B------:R-:W-:Y:S01]  /*9660*/  FFMA.FTZ R125, R195, c[0x0][0x2d0], -R180.reuse ;  /* 0x0000b400c37d7a23 */ /* 0x100fe200000108b4 */
[-C--:B------:R-:W-:Y:S02]  /*9670*/  HMMA.16816.F32.BF16 R20, R172, R36.reuse, R20 ;  /* 0x00000024ac14723c */ /* 0x080fe40000041814 */
[----:B------:R-:W-:Y:S01]  /*9680*/  MUFU.EX2 R223, R132 ;  /* 0x0000008400df7308 */ /* 0x000fe20000000800 */
[----:B------:R-:W-:Y:S02]  /*9690*/  FFMA.FTZ R127, R220, c[0x0][0x2d0], -R180 ;  /* 0x0000b400dc7f7a23 */ /* 0x000fe400000108b4 */
[C---:B------:R-:W-:Y:S01]  /*96a0*/  FMUL.FTZ R30, R0.reuse, R134 ;  /* 0x00000086001e7220 */ /* 0x040fe20000410000 */
[----:B------:R-:W-:Y:S01]  /*96b0*/  MOV R134, R31 ;  /* 0x0000001f00867202 */ /* 0x000fe20000000f00 */
[----:B------:R-:W-:Y:S01]  /*96c0*/  FMUL.FTZ R31, R0, R135 ;  /* 0x00000087001f7220 */ /* 0x000fe20000410000 */
[C---:B------:R-:W-:Y:S04]  /*96d0*/  HMMA.16816.F32.BF16 R24, R176.reuse, R36, R24 ;  /* 0x00000024b018723c */ /* 0x040fe80000041818 */
[----:B------:R-:W-:Y:S01]  /*96e0*/  MOV R135, R32 ;  /* 0x0000002000877202 */ /* 0x000fe20000000f00 */
[----:B------:R-:W-:Y:S01]  /*96f0*/  MUFU.EX2 R220, R130 ;  /* 0x0000008200dc7308 */ /* 0x000fe20000000800 */
[C---:B------:R-:W-:Y:S02]  /*9700*/  FMUL.FTZ R32, R100.reuse, R136 ;  /* 0x0000008864207220 */ /* 0x040fe40000410000 */
[-C--:B------:R-:W-:Y:S04]  /*9710*/  HMMA.16816.F32.BF16 R28, R176, R38.reuse, R28 ;  /* 0x00000026b01c723c */ /* 0x080fe8000004181c */
[C---:B------:R-:W-:Y:S02]  /*9720*/  FMUL.FTZ R36, R100.reuse, R140 ;  /* 0x0000008c64247220 */ /* 0x040fe40000410000 */
[----:B------:R-:W-:Y:S02]  /*9730*/  FMUL.FTZ R37, R100, R141 ;  /* 0x0000008d64257220 */ /* 0x000fe40000410000 */
[C---:B------:R-:W-:Y:S01]  /*9740*/  HMMA.16816.F32.BF16 R32, R172.reuse, R38, R32 ;  /* 0x00000026ac20723c */ /* 0x040fe20000041820 */
[----:B------:R-:W4:Y:S03]  /*9750*/  LDL.LU R141, [R1+0x28] ;  /* 0x00002800018d7983 */ /* 0x000f260000300800 */
[C---:B------:R-:W-:Y:S01]  /*9760*/  FMUL.FTZ R46, R0.reuse, R150 ;  /* 0x00000096002e7220 */ /* 0x040fe20000410000 */
[----:B------:R-:W5:Y:S01]  /*9770*/  LDL.LU R140, [R1+0x24] ;  /* 0x00002400018c7983 */ /* 0x000f620000300800 */
[----:B------:R1:W-:Y:S01]  /*9780*/  MUFU.EX2 R150, R48 ;  /* 0x0000003000967308 */ /* 0x0003e20000000800 */
[C---:B------:R-:W-:Y:S01]  /*9790*/  FMUL.FTZ R38, R3.reuse, R142 ;  /* 0x0000008e03267220 */ /* 0x040fe20000410000 */
[----:B------:R-:W-:Y:S01]  /*97a0*/  MOV R142, R250 ;  /* 0x000000fa008e7202 */ /* 0x000fe20000000f00 */
[----:B------:R-:W-:Y:S03]  /*97b0*/  FMUL.FTZ R39, R3, R143 ;  /* 0x0000008f03277220 */ /* 0x000fe60000410000 */
[----:B------:R-:W-:Y:S02]  /*97c0*/  FFMA.FTZ R136, R245, c[0x0][0x2d0], -R182 ;  /* 0x0000b400f5887a23 */ /* 0x000fe400000108b6 */
[C---:B------:R-:W-:Y:S02]  /*97d0*/  FMUL.FTZ R42, R0.reuse, R146 ;  /* 0x00000092002a7220 */ /* 0x040fe40000410000 */
[-C--:B------:R-:W-:Y:S01]  /*97e0*/  HMMA.16816.F32.BF16 R36, R172, R52.reuse, R36 ;  /* 0x00000034ac24723c */ /* 0x080fe20000041824 */
[----:B------:R2:W-:Y:S02]  /*97f0*/  MUFU.EX2 R146, R60 ;  /* 0x0000003c00927308 */ /* 0x0005e40000000800 */
[C---:B------:R-:W-:Y:S02]  /*9800*/  FMUL.FTZ R43, R0.reuse, R147 ;  /* 0x00000093002b7220 */ /* 0x040fe40000410000 */
[----:B------:R-:W-:Y:S01]  /*9810*/  FMUL.FTZ R47, R0, R151 ;  /* 0x00000097002f7220 */ /* 0x000fe20000410000 */
[----:B------:R-:W-:Y:S01]  /*9820*/  MOV R151, R105 ;  /* 0x0000006900977202 */ /* 0x000fe20000000f00 */
[--C-:B------:R-:W-:Y:S01]  /*9830*/  FFMA.FTZ R105, R183, c[0x0][0x2d0], -R181.reuse ;  /* 0x0000b400b7697a23 */ /* 0x100fe200000108b5 */
[----:B------:R-:W-:Y:S01]  /*9840*/  MOV R183, R248 ;  /* 0x000000f800b77202 */ /* 0x000fe20000000f00 */
[----:B---3--:R-:W-:Y:S01]  /*9850*/  FMUL.FTZ R56, R2, R160 ;  /* 0x000000a002387220 */ /* 0x008fe20000410000 */
[C---:B------:R-:W-:Y:S01]  /*9860*/  HMMA.16816.F32.BF16 R40, R176.reuse, R52, R40 ;  /* 0x00000034b028723c */ /* 0x040fe20000041828 */
[----:B------:R-:W-:Y:S03]  /*9870*/  MUFU.EX2 R250, R125 ;  /* 0x0000007d00fa7308 */ /* 0x000fe60000000800 */
[C---:B------:R-:W-:Y:S02]  /*9880*/  FMUL.FTZ R59, R0.reuse, R163 ;  /* 0x000000a3003b7220 */ /* 0x040fe40000410000 */
[----:B------:R-:W-:Y:S02]  /*9890*/  FMUL.FTZ R62, R0, R166 ;  /* 0x000000a6003e7220 */ /* 0x000fe40000410000 */
[-C--:B------:R-:W-:Y:S03]  /*98a0*/  HMMA.16816.F32.BF16 R44, R176, R54.reuse, R44 ;  /* 0x00000036b02c723c */ /* 0x080fe6000004182c */
[----:B------:R3:W-:Y:S01]  /*98b0*/  MUFU.EX2 R160, R105 ;  /* 0x0000006900a07308 */ /* 0x0007e20000000800 */
[C---:B-1----:R-:W-:Y:S01]  /*98c0*/  FMUL.FTZ R48, R100.reuse, R152 ;  /* 0x0000009864307220 */ /* 0x042fe20000410000 */
[----:B------:R-:W-:Y:S01]  /*98d0*/  MOV R152, R49 ;  /* 0x0000003100987202 */ /* 0x000fe20000000f00 */
[----:B------:R-:W-:Y:S01]  /*98e0*/  FMUL.FTZ R49, R100, R153 ;  /* 0x0000009964317220 */ /* 0x000fe20000410000 */
[----:B------:R-:W-:Y:S01]  /*98f0*/  MOV R153, R50 ;  /* 0x0000003200997202 */ /* 0x000fe20000000f00 */
[----:B------:R-:W-:Y:S01]  /*9900*/  FMUL.FTZ R50, R3, R154 ;  /* 0x0000009a03327220 */ /* 0x000fe20000410000 */
[----:B------:R-:W-:Y:S03]  /*9910*/  MOV R154, R58 ;  /* 0x0000003a009a7202 */ /* 0x000fe60000000f00 */
[--C-:B--2---:R-:W-:Y:S01]  /*9920*/  FFMA.FTZ R60, R66, c[0x0][0x2d0], -R180.reuse ;  /* 0x0000b400423c7a23 */ /* 0x104fe200000108b4 */
[----:B------:R-:W-:Y:S01]  /*9930*/  MUFU.EX2 R248, R126 ;  /* 0x0000007e00f87308 */ /* 0x000fe20000000800 */
[----:B------:R-:W-:Y:S01]  /*9940*/  FMUL.FTZ R53, R100, R157 ;  /* 0x0000009d64357220 */ /* 0x000fe20000410000 */
[C---:B------:R-:W-:Y:S04]  /*9950*/  HMMA.16816.F32.BF16 R48, R172.reuse, R54, R48 ;  /* 0x00000036ac30723c */ /* 0x040fe80000041830 */
[--C-:B------:R-:W-:Y:S02]  /*9960*/  FFMA.FTZ R52, R64, c[0x0][0x2d0], -R180.reuse ;  /* 0x0000b40040347a23 */ /* 0x100fe400000108b4 */
[--C-:B------:R-:W-:Y:S02]  /*9970*/  FFMA.FTZ R64, R67, c[0x0][0x2d0], -R180.reuse ;  /* 0x0000b40043407a23 */ /* 0x100fe400000108b4 */
[C---:B------:R-:W-:Y:S01]  /*9980*/  FMUL.FTZ R55, R3.reuse, R159 ;  /* 0x0000009f03377220 */ /* 0x040fe20000410000 */
[----:B------:R1:W-:Y:S03]  /*9990*/  MUFU.EX2 R145, R52 ;  /* 0x0000003400917308 */ /* 0x0003e60000000800 */
[--C-:B---3--:R-:W-:Y:S02]  /*99a0*/  FFMA.FTZ R105, R184, c[0x0][0x2d0], -R181.reuse ;  /* 0x0000b400b8697a23 */ /* 0x108fe400000108b5 */
[C---:B------:R-:W-:Y:S02]  /*99b0*/  FMUL.FTZ R54, R3.reuse, R158 ;  /* 0x0000009e03367220 */ /* 0x040fe40000410000 */
[C---:B------:R-:W-:Y:S02]  /*99c0*/  FMUL.FTZ R58, R0.reuse, R162 ;  /* 0x000000a2003a7220 */ /* 0x040fe40000410000 */
[C---:B------:R-:W-:Y:S01]  /*99d0*/  FMUL.FTZ R63, R0.reuse, R167 ;  /* 0x000000a7003f7220 */ /* 0x040fe20000410000 */
[----:B------:R2:W3:Y:S01]  /*99e0*/  MUFU.EX2 R159, R60 ;  /* 0x0000003c009f7308 */ /* 0x0004e20000000800 */
[C---:B------:R-:W-:Y:S01]  /*99f0*/  FMUL.FTZ R67, R3.reuse, R171 ;  /* 0x000000ab03437220 */ /* 0x040fe20000410000 */
[----:B------:R-:W-:Y:S01]  /*9a00*/  MOV R167, R116 ;  /* 0x0000007400a77202 */ /* 0x000fe20000000f00 */
[----:B------:R-:W-:Y:S01]  /*9a10*/  FMUL.FTZ R66, R3, R170 ;  /* 0x000000aa03427220 */ /* 0x000fe20000410000 */
[----:B------:R-:W5:Y:S01]  /*9a20*/  LDL.LU R171, [R1+0x2c] ;  /* 0x00002c0001ab7983 */ /* 0x000f620000300800 */
[C---:B------:R-:W-:Y:S01]  /*9a30*/  FMUL.FTZ R74, R0.reuse, R74 ;  /* 0x0000004a004a7220 */ /* 0x040fe20000410000 */
[----:B------:R-:W-:Y:S01]  /*9a40*/  MOV R170, R249 ;  /* 0x000000f900aa7202 */ /* 0x000fe20000000f00 */
[C---:B------:R-:W-:Y:S01]  /*9a50*/  FMUL.FTZ R75, R0.reuse, R75 ;  /* 0x0000004b004b7220 */ /* 0x040fe20000410000 */
[----:B------:R-:W5:Y:S01]  /*9a60*/  LDL.LU R184, [R1+0x20] ;  /* 0x0000200001b87983 */ /* 0x000f620000300800 */
[C---:B------:R-:W-:Y:S01]  /*9a70*/  FMUL.FTZ R78, R0.reuse, R78 ;  /* 0x0000004e004e7220 */ /* 0x040fe20000410000 */
[----:B------:R3:W-:Y:S01]  /*9a80*/  MUFU.EX2 R163, R64 ;  /* 0x0000004000a37308 */ /* 0x0007e20000000800 */
[C---:B------:R-:W-:Y:S02]  /*9a90*/  FMUL.FTZ R79, R0.reuse, R79 ;  /* 0x0000004f004f7220 */ /* 0x040fe40000410000 */
[----:B------:R-:W-:Y:S02]  /*9aa0*/  FMUL.FTZ R90, R0, R90 ;  /* 0x0000005a005a7220 */ /* 0x000fe40000410000 */
[----:B-1----:R-:W-:Y:S01]  /*9ab0*/  FMUL.FTZ R52, R100, R156 ;  /* 0x0000009c64347220 */ /* 0x002fe20000410000 */
[----:B------:R-:W-:Y:S01]  /*9ac0*/  MOV R156, R107 ;  /* 0x0000006b009c7202 */ /* 0x000fe20000000f00 */
[C---:B------:R-:W-:Y:S02]  /*9ad0*/  FMUL.FTZ R91, R0.reuse, R91 ;  /* 0x0000005b005b7220 */ /* 0x040fe40000410000 */
[C---:B------:R-:W-:Y:S01]  /*9ae0*/  FMUL.FTZ R94, R0.reuse, R94 ;  /* 0x0000005e005e7220 */ /* 0x040fe20000410000 */
[----:B------:R1:W-:Y:S01]  /*9af0*/  MUFU.EX2 R249, R127 ;  /* 0x0000007f00f97308 */ /* 0x0003e20000000800 */
[----:B------:R-:W-:Y:S01]  /*9b00*/  FMUL.FTZ R95, R0, R95 ;  /* 0x0000005f005f7220 */ /* 0x000fe20000410000 */
[-C--:B------:R-:W-:Y:S03]  /*9b10*/  HMMA.16816.F32.BF16 R52, R172, R108.reuse, R52 ;  /* 0x0000006cac34723c */ /* 0x080fe60000041834 */
[----:B--2---:R-:W-:Y:S02]  /*9b20*/  FMUL.FTZ R60, R2, R164 ;  /* 0x000000a4023c7220 */ /* 0x004fe40000410000 */
[----:B------:R-:W-:Y:S02]  /*9b30*/  FFMA.FTZ R107, R224, c[0x0][0x2d0], -R181 ;  /* 0x0000b400e06b7a23 */ /* 0x000fe400000108b5 */
[--C-:B------:R-:W-:Y:S01]  /*9b40*/  FFMA.FTZ R143, R197, c[0x0][0x2d0], -R180.reuse ;  /* 0x0000b400c58f7a23 */ /* 0x100fe200000108b4 */
[C---:B------:R-:W-:Y:S01]  /*9b50*/  HMMA.16816.F32.BF16 R56, R176.reuse, R108, R56 ;  /* 0x0000006cb038723c */ /* 0x040fe20000041838 */
[----:B------:R2:W-:Y:S03]  /*9b60*/  MUFU.EX2 R164, R105 ;  /* 0x0000006900a47308 */ /* 0x0005e60000000800 */
[----:B------:R-:W-:Y:S02]  /*9b70*/  FFMA.FTZ R180, R196, c[0x0][0x2d0], -R180 ;  /* 0x0000b400c4b47a23 */ /* 0x000fe400000108b4 */
[----:B---3--:R-:W-:Y:S01]  /*9b80*/  FMUL.FTZ R64, R100, R168 ;  /* 0x000000a864407220 */ /* 0x008fe20000410000 */
[----:B------:R-:W-:Y:S01]  /*9b90*/  MOV R168, R117 ;  /* 0x0000007500a87202 */ /* 0x000fe20000000f00 */
[-C--:B------:R-:W-:Y:S03]  /*9ba0*/  HMMA.16816.F32.BF16 R60, R176, R110.reuse, R60 ;  /* 0x0000006eb03c723c */ /* 0x080fe6000004183c */
[----:B------:R-:W-:Y:S01]  /*9bb0*/  MUFU.EX2 R224, R131 ;  /* 0x0000008300e07308 */ /* 0x000fe20000000800 */
[----:B-1----:R-:W-:Y:S04]  /*9bc0*/  LDSM.16.MT88.4 R124, [R202+0x800] ;  /* 0x00080000ca7c783b */ /* 0x002fe80000004200 */
[C---:B------:R-:W-:Y:S05]  /*9bd0*/  HMMA.16816.F32.BF16 R64, R172.reuse, R110, R64 ;  /* 0x0000006eac40723c */ /* 0x040fea0000041840 */
[----:B------:R1:W-:Y:S01]  /*9be0*/  MUFU.EX2 R226, R107 ;  /* 0x0000006b00e27308 */ /* 0x0003e20000000800 */
[----:B------:R-:W3:Y:S02]  /*9bf0*/  LDSM.16.MT88.4 R108, [R202+0x2000] ;  /* 0x00200000ca6c783b */ /* 0x000ee40000004200 */
[-C--:B------:R-:W-:Y:S04]  /*9c00*/  HMMA.16816.F32.BF16 R68, R172, R112.reuse, R68 ;  /* 0x00000070ac44723c */ /* 0x080fe80000041844 */
[--C-:B--2---:R-:W-:Y:S01]  /*9c10*/  FFMA.FTZ R105, R185, c[0x0][0x2d0], -R182.reuse ;  /* 0x0000b400b9697a23 */ /* 0x104fe200000108b6 */
[----:B------:R-:W-:Y:S02]  /*9c20*/  MOV R185, R247 ;  /* 0x000000f700b97202 */ /* 0x000fe40000000f00 */
[----:B------:R-:W-:Y:S01]  /*9c30*/  MUFU.EX2 R193, R143 ;  /* 0x0000008f00c17308 */ /* 0x000fe20000000800 */
[C---:B------:R-:W-:Y:S08]  /*9c40*/  HMMA.16816.F32.BF16 R72, R176.reuse, R112, R72 ;  /* 0x00000070b048723c */ /* 0x040ff00000041848 */
[-C--:B------:R-:W-:Y:S01]  /*9c50*/  HMMA.16816.F32.BF16 R76, R176, R114.reuse, R76 ;  /* 0x00000072b04c723c */ /* 0x080fe2000004184c */
[----:B------:R2:W2:Y:S03]  /*9c60*/  MUFU.EX2 R148, R105 ;  /* 0x0000006900947308 */ /* 0x0004a60000000800 */
[--C-:B-1----:R-:W-:Y:S01]  /*9c70*/  FFMA.FTZ R107, R246, c[0x0][0x2d0], -R182.reuse ;  /* 0x0000b400f66b7a23 */ /* 0x102fe200000108b6 */
[----:B------:R-:W-:Y:S03]  /*9c80*/  MOV R246, R159 ;  /* 0x0000009f00f67202 */ /* 0x000fe60000000f00 */
[C---:B------:R-:W-:Y:S01]  /*9c90*/  HMMA.16816.F32.BF16 R80, R172.reuse, R114, R80 ;  /* 0x00000072ac50723c */ /* 0x040fe20000041850 */
[----:B------:R-:W1:Y:S07]  /*9ca0*/  LDSM.16.MT88.4 R112, [R201+0x400] ;  /* 0x00040000c970783b */ /* 0x000e6e0000004200 */
[-C--:B---3--:R-:W-:Y:S04]  /*9cb0*/  HMMA.16816.F32.BF16 R84, R172, R108.reuse, R84 ;  /* 0x0000006cac54723c */ /* 0x088fe80000041854 */
[--C-:B--2---:R-:W-:Y:S01]  /*9cc0*/  FFMA.FTZ R105, R186, c[0x0][0x2d0], -R182.reuse ;  /* 0x0000b400ba697a23 */ /* 0x104fe200000108b6 */
[----:B------:R-:W-:Y:S03]  /*9cd0*/  MOV R238, R148 ;  /* 0x0000009400ee7202 */ /* 0x000fe60000000f00 */
[----:B------:R2:W3:Y:S01]  /*9ce0*/  MUFU.EX2 R157, R105 ;  /* 0x00000069009d7308 */ /* 0x0004e20000000800 */
[C---:B------:R-:W-:Y:S07]  /*9cf0*/  HMMA.16816.F32.BF16 R88, R176.reuse, R108, R88 ;  /* 0x0000006cb058723c */ /* 0x040fee0000041858 */
[----:B------:R-:W-:Y:S01]  /*9d00*/  F2FP.BF16.PACK_AB R108, R145, R150 ;  /* 0x00000096916c723e */ /* 0x000fe200000010ff */
[-C--:B------:R-:W-:Y:S04]  /*9d10*/  HMMA.16816.F32.BF16 R92, R176, R110.reuse, R92 ;  /* 0x0000006eb05c723c */ /* 0x080fe8000004185c */
[----:B------:R-:W-:Y:S03]  /*9d20*/  F2FP.BF16.PACK_AB R109, R146, R149 ;  /* 0x00000095926d723e */ /* 0x000fe600000010ff */
[----:B------:R-:W-:Y:S01]  /*9d30*/  MOV R178, R155 ;  /* 0x0000009b00b27202 */ /* 0x000fe20000000f00 */
[----:B------:R-:W-:Y:S04]  /*9d40*/  HMMA.16816.F32.BF16 R96, R172, R110, R96 ;  /* 0x0000006eac60723c */ /* 0x000fe80000041860 */
[----:B------:R-:W-:Y:S02]  /*9d50*/  MOV R179, R168 ;  /* 0x000000a800b37202 */ /* 0x000fe40000000f00 */
[----:B------:R-:W-:Y:S01]  /*9d60*/  MOV R168, R154 ;  /* 0x0000009a00a87202 */ /* 0x000fe20000000f00 */
[--C-:B--2---:R-:W-:Y:S01]  /*9d70*/  FFMA.FTZ R105, R187, c[0x0][0x2d0], -R182.reuse ;  /* 0x0000b400bb697a23 */ /* 0x104fe200000108b6 */
[----:B------:R-:W-:Y:S01]  /*9d80*/  F2FP.BF16.PACK_AB R110, R163, R159 ;  /* 0x0000009fa36e723e */ /* 0x000fe200000010ff */
[----:B------:R-:W-:Y:S03]  /*9d90*/  MUFU.EX2 R187, R137 ;  /* 0x0000008900bb7308 */ /* 0x000fe60000000800 */
[----:B------:R-:W-:Y:S02]  /*9da0*/  F2FP.BF16.PACK_AB R111, R164, R160 ;  /* 0x000000a0a46f723e */ /* 0x000fe400000010ff */
[----:B---3--:R-:W-:Y:S02]  /*9db0*/  F2FP.BF16.PACK_AB R116, R157, R148 ;  /* 0x000000949d74723e */ /* 0x008fe400000010ff */
[----:B------:R-:W-:Y:S02]  /*9dc0*/  F2FP.BF16.PACK_AB R172, R224, R223 ;  /* 0x000000dfe0ac723e */ /* 0x000fe400000010ff */
[----:B------:R-:W-:Y:S01]  /*9dd0*/  F2FP.BF16.PACK_AB R173, R194, R220 ;  /* 0x000000dcc2ad723e */ /* 0x000fe200000010ff */
[-C--:B-1----:R-:W-:Y:S01]  /*9de0*/  HMMA.16816.F32.BF16 R4, R108, R112.reuse, R4 ;  /* 0x000000706c04723c */ /* 0x082fe20000041804 */
[----:B------:R1:W-:Y:S04]  /*9df0*/  MUFU.EX2 R161, R105 ;  /* 0x0000006900a17308 */ /* 0x0003e80000000800 */
[----:B------:R-:W-:Y:S01]  /*9e00*/  MOV R244, R157 ;  /* 0x0000009d00f47202 */ /* 0x000fe20000000f00 */
[----:B-1----:R-:W-:Y:S05]  /*9e10*/  FFMA.FTZ R105, R188, c[0x0][0x2d0], -R182 ;  /* 0x0000b400bc697a23 */ /* 0x002fea00000108b6 */
[----:B------:R-:W-:Y:S10]  /*9e20*/  MUFU.EX2 R188, R136 ;  /* 0x0000008800bc7308 */ /* 0x000ff40000000800 */
[----:B------:R1:W2:Y:S02]  /*9e30*/  MUFU.EX2 R165, R105 ;  /* 0x0000006900a57308 */ /* 0x0002a40000000800 */
[--C-:B-1----:R-:W-:Y:S01]  /*9e40*/  FFMA.FTZ R105, R189, c[0x0][0x2d0], -R106.reuse ;  /* 0x0000b400bd697a23 */ /* 0x102fe2000001086a */
[----:B--2---:R-:W-:Y:S07]  /*9e50*/  F2FP.BF16.PACK_AB R118, R165, R161 ;  /* 0x000000a1a576723e */ /* 0x004fee00000010ff */
[----:B------:R-:W1:Y:S10]  /*9e60*/  MUFU.EX2 R189, R107 ;  /* 0x0000006b00bd7308 */ /* 0x000e740000000800 */
[----:B------:R2:W3:Y:S01]  /*9e70*/  MUFU.EX2 R147, R105 ;  /* 0x0000006900937308 */ /* 0x0004e20000000800 */
[----:B-1----:R-:W-:Y:S01]  /*9e80*/  F2FP.BF16.PACK_AB R176, R188, R189 ;  /* 0x000000bdbcb0723e */ /* 0x002fe200000010ff */
[----:B--2---:R-:W-:Y:S01]  /*9e90*/  FFMA.FTZ R105, R190, c[0x0][0x2d0], -R106 ;  /* 0x0000b400be697a23 */ /* 0x004fe2000001086a */
[----:B---3--:R-:W-:Y:S01]  /*9ea0*/  MOV R241, R147 ;  /* 0x0000009300f17202 */ /* 0x008fe20000000f00 */
[----:B----4-:R-:W-:Y:S01]  /*9eb0*/  FFMA.FTZ R141, R2, R141, R170 ;  /* 0x0000008d028d7223 */ /* 0x010fe200000100aa */
[----:B------:R-:W-:Y:S05]  /*9ec0*/  MOV R170, R152 ;  /* 0x0000009800aa7202 */ /* 0x000fea0000000f00 */
[----:B------:R1:W2:Y:S01]  /*9ed0*/  MUFU.EX2 R158, R105 ;  /* 0x00000069009e7308 */ /* 0x0002a20000000800 */
[----:B------:R-:W-:Y:S01]  /*9ee0*/  MOV R152, R135 ;  /* 0x0000008700987202 */ /* 0x000fe20000000f00 */
[----:B-----5:R-:W-:Y:S01]  /*9ef0*/  FFMA.FTZ R140, R0, R140, R252 ;  /* 0x0000008c008c7223 */ /* 0x020fe200000100fc */
[----:B------:R-:W-:Y:S01]  /*9f00*/  MOV R252, R151 ;  /* 0x0000009700fc7202 */ /* 0x000fe20000000f00 */
[--C-:B-1----:R-:W-:Y:S01]  /*9f10*/  FFMA.FTZ R105, R191, c[0x0][0x2d0], -R106.reuse ;  /* 0x0000b400bf697a23 */ /* 0x102fe2000001086a */
[----:B--2---:R-:W-:Y:S05]  /*9f20*/  F2FP.BF16.PACK_AB R117, R158, R147 ;  /* 0x000000939e75723e */ /* 0x004fea00000010ff */
[----:B------:R-:W-:Y:S01]  /*9f30*/  MUFU.EX2 R191, R144 ;  /* 0x0000009000bf7308 */ /* 0x000fe20000000800 */
[----:B------:R-:W-:Y:S09]  /*9f40*/  MOV R245, R158 ;  /* 0x0000009e00f57202 */ /* 0x000ff20000000f00 */
[----:B------:R1:W-:Y:S02]  /*9f50*/  MUFU.EX2 R162, R105 ;  /* 0x0000006900a27308 */ /* 0x0003e40000000800 */
[----:B-1----:R-:W-:Y:S08]  /*9f60*/  FFMA.FTZ R105, R192, c[0x0][0x2d0], -R106 ;  /* 0x0000b400c0697a23 */ /* 0x002ff0000001086a */
[----:B------:R-:W1:Y:S01]  /*9f70*/  MUFU.EX2 R192, R180 ;  /* 0x000000b400c07308 */ /* 0x000e620000000800 */
[----:B------:R-:W-:Y:S09]  /*9f80*/  FFMA.FTZ R3, R3, R171, R183 ;  /* 0x000000ab03037223 */ /* 0x000ff200000100b7 */
[----:B------:R2:W3:Y:S01]  /*9f90*/  MUFU.EX2 R166, R105 ;  /* 0x0000006900a67308 */ /* 0x0004e20000000800 */
[----:B------:R-:W-:Y:S01]  /*9fa0*/  FADD.FTZ R2, R169, R3 ;  /* 0x00000003a9027221 */ /* 0x000fe20000010000 */
[----:B------:R-:W-:Y:S01]  /*9fb0*/  MOV R169, R153 ;  /* 0x0000009900a97202 */ /* 0x000fe20000000f00 */
[----:B------:R-:W-:Y:S01]  /*9fc0*/  FFMA.FTZ R100, R100, R184, R185 ;  /* 0x000000b864647223 */ /* 0x000fe200000100b9 */
[----:B------:R-:W-:Y:S02]  /*9fd0*/  MOV R153, R134 ;  /* 0x0000008600997202 */ /* 0x000fe40000000f00 */
[----:B------:R-:W-:Y:S01]  /*9fe0*/  LDSM.16.MT88.4 R132, [R201+0x2800] ;  /* 0x00280000c984783b */ /* 0x000fe20000004200 */
[----:B------:R-:W-:Y:S02]  /*9ff0*/  FADD.FTZ R2, R169, R2 ;  /* 0x00000002a9027221 */ /* 0x000fe40000010000 */
[----:B------:R-:W-:Y:S01]  /*a000*/  FADD.FTZ R0, R153, R141 ;  /* 0x0000008d99007221 */ /* 0x000fe20000010000 */
[----:B------:R-:W-:Y:S01]  /*a010*/  MUFU.EX2 R185, R138 ;  /* 0x0000008a00b97308 */ /* 0x000fe20000000800 */
[----:B------:R-:W-:Y:S02]  /*a020*/  FADD.FTZ R142, R142, R100 ;  /* 0x000000648e8e7221 */ /* 0x000fe40000010000 */
[----:B------:R-:W-:Y:S01]  /*a030*/  FADD.FTZ R100, R152, R140 ;  /* 0x0000008c98647221 */ /* 0x000fe20000010000 */
[----:B-1----:R-:W-:Y:S01]  /*a040*/  F2FP.BF16.PACK_AB R174, R192, R193 ;  /* 0x000000c1c0ae723e */ /* 0x002fe200000010ff */
[----:B------:R-:W-:Y:S01]  /*a050*/  LDSM.16.MT88.4 R152, [R201+0x1c00] ;  /* 0x001c0000c998783b */ /* 0x000fe20000004200 */
[----:B------:R-:W-:Y:S04]  /*a060*/  FADD.FTZ R3, R170, R142 ;  /* 0x0000008eaa037221 */ /* 0x000fe80000010000 */
[----:B------:R1:W4:Y:S01]  /*a070*/  MUFU.EX2 R184, R139 ;  /* 0x0000008b00b87308 */ /* 0x0003220000000800 */
[----:B------:R-:W-:Y:S02]  /*a080*/  FADD.FTZ R3, R179, R3 ;  /* 0x00000003b3037221 */ /* 0x000fe40000010000 */
[--C-:B--2---:R-:W-:Y:S01]  /*a090*/  FFMA.FTZ R105, R225, c[0x0][0x2d0], -R181.reuse ;  /* 0x0000b400e1697a23 */ /* 0x104fe200000108b5 */
[----:B---3--:R-:W-:Y:S01]  /*a0a0*/  F2FP.BF16.PACK_AB R119, R166, R162 ;  /* 0x000000a2a677723e */ /* 0x008fe200000010ff */
[----:B------:R-:W-:Y:S05]  /*a0b0*/  FFMA.FTZ R181, R219, c[0x0][0x2d0], -R181 ;  /* 0x0000b400dbb57a23 */ /* 0x000fea00000108b5 */
[----:B------:R2:W-:Y:S01]  /*a0c0*/  MUFU.EX2 R247, R105 ;  /* 0x0000006900f77308 */ /* 0x0005e20000000800 */
[C---:B------:R-:W-:Y:S08]  /*a0d0*/  HMMA.16816.F32.BF16 R8, R116.reuse, R112, R8 ;  /* 0x000000707408723c */ /* 0x040ff00000041808 */
[-C--:B------:R-:W-:Y:S01]  /*a0e0*/  HMMA.16816.F32.BF16 R12, R116, R114.reuse, R12 ;  /* 0x00000072740c723c */ /* 0x080fe2000004180c */
[----:B------:R3:W-:Y:S01]  /*a0f0*/  MUFU.EX2 R225, R128 ;  /* 0x0000008000e17308 */ /* 0x0007e20000000800 */
[----:B-1----:R-:W-:Y:S02]  /*a100*/  LDSM.16.MT88.4 R136, [R202+0xc00] ;  /* 0x000c0000ca88783b */ /* 0x002fe40000004200 */
[----:B----4-:R-:W-:Y:S04]  /*a110*/  F2FP.BF16.PACK_AB R177, R184, R185 ;  /* 0x000000b9b8b1723e */ /* 0x010fe800000010ff */
[C---:B------:R-:W-:Y:S03]  /*a120*/  HMMA.16816.F32.BF16 R16, R108.reuse, R114, R16 ;  /* 0x000000726c10723c */ /* 0x040fe60000041810 */
[----:B------:R-:W1:Y:S01]  /*a130*/  MUFU.EX2 R190, R181 ;  /* 0x000000b500be7308 */ /* 0x000e620000000800 */
[----:B------:R-:W4:Y:S01]  /*a140*/  LDSM.16.MT88.4 R112, [R201+0x1400] ;  /* 0x00140000c970783b */ /* 0x000f220000004200 */
[--C-:B--2---:R-:W-:Y:S01]  /*a150*/  FFMA.FTZ R105, R234, c[0x0][0x2d0], -R182.reuse ;  /* 0x0000b400ea697a23 */ /* 0x104fe200000108b6 */
[----:B------:R-:W-:Y:S02]  /*a160*/  MOV R234, R166 ;  /* 0x000000a600ea7202 */ /* 0x000fe40000000f00 */
[-C--:B------:R-:W-:Y:S05]  /*a170*/  HMMA.16816.F32.BF16 R20, R108, R120.reuse, R20 ;  /* 0x000000786c14723c */ /* 0x080fea0000041814 */
[----:B------:R2:W-:Y:S03]  /*a180*/  MUFU.EX2 R199, R105 ;  /* 0x0000006900c77308 */ /* 0x0005e60000000800 */
[C---:B------:R-:W-:Y:S01]  /*a190*/  HMMA.16816.F32.BF16 R24, R116.reuse, R120, R24 ;  /* 0x000000787418723c */ /* 0x040fe20000041818 */
[----:B---3--:R-:W-:Y:S07]  /*a1a0*/  LDSM.16.MT88.4 R128, [R201+0x1800] ;  /* 0x00180000c980783b */ /* 0x008fee0000004200 */
[-C--:B------:R-:W-:Y:S04]  /*a1b0*/  HMMA.16816.F32.BF16 R28, R116, R122.reuse, R28 ;  /* 0x0000007a741c723c */ /* 0x080fe8000004181c */
[----:B-1----:R-:W-:Y:S04]  /*a1c0*/  F2FP.BF16.PACK_AB R175, R190, R191 ;  /* 0x000000bfbeaf723e */ /* 0x002fe800000010ff */
[C---:B------:R-:W-:Y:S01]  /*a1d0*/  HMMA.16816.F32.BF16 R32, R108.reuse, R122, R32 ;  /* 0x0000007a6c20723c */ /* 0x040fe20000041820 */
[----:B------:R-:W1:Y:S03]  /*a1e0*/  LDSM.16.MT88.4 R120, [R202+0x1400] ;  /* 0x00140000ca78783b */ /* 0x000e660000004200 */
[--C-:B--2---:R-:W-:Y:S01]  /*a1f0*/  FFMA.FTZ R105, R233, c[0x0][0x2d0], -R182.reuse ;  /* 0x0000b400e9697a23 */ /* 0x104fe200000108b6 */
[----:B------:R-:W-:Y:S03]  /*a200*/  MOV R233, R165 ;  /* 0x000000a500e97202 */ /* 0x000fe60000000f00 */
[----:B------:R2:W3:Y:S01]  /*a210*/  MUFU.EX2 R219, R105 ;  /* 0x0000006900db7308 */ /* 0x0004e20000000800 */
[-C--:B----4-:R-:W-:Y:S08]  /*a220*/  HMMA.16816.F32.BF16 R36, R108, R112.reuse, R36 ;  /* 0x000000706c24723c */ /* 0x090ff00000041824 */
[C---:B------:R-:W-:Y:S08]  /*a230*/  HMMA.16816.F32.BF16 R40, R116.reuse, R112, R40 ;  /* 0x000000707428723c */ /* 0x040ff00000041828 */
[-C--:B------:R-:W-:Y:S04]  /*a240*/  HMMA.16816.F32.BF16 R44, R116, R114.reuse, R44 ;  /* 0x00000072742c723c */ /* 0x080fe8000004182c */
[--C-:B--2---:R-:W-:Y:S01]  /*a250*/  FFMA.FTZ R105, R232, c[0x0][0x2d0], -R182.reuse ;  /* 0x0000b400e8697a23 */ /* 0x104fe200000108b6 */
[----:B------:R-:W-:Y:S03]  /*a260*/  MOV R232, R164 ;  /* 0x000000a400e87202 */ /* 0x000fe60000000f00 */
[C---:B------:R-:W-:Y:S01]  /*a270*/  HMMA.16816.F32.BF16 R48, R108.reuse, R114, R48 ;  /* 0x000000726c30723c */ /* 0x040fe20000041830 */
[----:B------:R2:W-:Y:S01]  /*a280*/  MUFU.EX2 R221, R105 ;  /* 0x0000006900dd7308 */ /* 0x0005e20000000800 */
[----:B------:R-:W4:Y:S06]  /*a290*/  LDSM.16.MT88.4 R112, [R201+0x2400] ;  /* 0x00240000c970783b */ /* 0x000f2c0000004200 */
[-C--:B-1----:R-:W-:Y:S08]  /*a2a0*/  HMMA.16816.F32.BF16 R52, R108, R120.reuse, R52 ;  /* 0x000000786c34723c */ /* 0x082ff00000041834 */
[C---:B------:R-:W-:Y:S08]  /*a2b0*/  HMMA.16816.F32.BF16 R56, R116.reuse, R120, R56 ;  /* 0x000000787438723c */ /* 0x040ff00000041838 */
[-C--:B------:R-:W-:Y:S04]  /*a2c0*/  HMMA.16816.F32.BF16 R60, R116, R122.reuse, R60 ;  /* 0x0000007a743c723c */ /* 0x080fe8000004183c */
[--C-:B--2---:R-:W-:Y:S01]  /*a2d0*/  FFMA.FTZ R105, R231, c[0x0][0x2d0], -R182.reuse ;  /* 0x0000b400e7697a23 */ /* 0x104fe200000108b6 */
[----:B------:R-:W-:Y:S01]  /*a2e0*/  MOV R231, R163 ;  /* 0x000000a300e77202 */ /* 0x000fe20000000f00 */
[----:B------:R-:W-:Y:S01]  /*a2f0*/  FFMA.FTZ R182, R243, c[0x0][0x2d0], -R182 ;  /* 0x0000b400f3b67a23 */ /* 0x000fe200000108b6 */
[----:B------:R-:W-:Y:S01]  /*a300*/  MOV R243, R145 ;  /* 0x0000009100f37202 */ /* 0x000fe20000000f00 */
[C---:B------:R-:W-:Y:S01]  /*a310*/  HMMA.16816.F32.BF16 R64, R108.reuse, R122, R64 ;  /* 0x0000007a6c40723c */ /* 0x040fe20000041840 */
[----:B------:R1:W2:Y:S01]  /*a320*/  MUFU.EX2 R222, R105 ;  /* 0x0000006900de7308 */ /* 0x0002a20000000800 */
[----:B------:R-:W5:Y:S06]  /*a330*/  LDSM.16.MT88.4 R120, [R202+0x2400] ;  /* 0x00240000ca78783b */ /* 0x000f6c0000004200 */
[-C--:B----4-:R-:W-:Y:S03]  /*a340*/  HMMA.16816.F32.BF16 R68, R108, R112.reuse, R68 ;  /* 0x000000706c44723c */ /* 0x090fe60000041844 */
[----:B------:R4:W-:Y:S05]  /*a350*/  MUFU.EX2 R186, R182 ;  /* 0x000000b600ba7308 */ /* 0x0009ea0000000800 */
[C---:B------:R-:W-:Y:S04]  /*a360*/  HMMA.16816.F32.BF16 R72, R116.reuse, R112, R72 ;  /* 0x000000707448723c */ /* 0x040fe80000041848 */
[--C-:B-1----:R-:W-:Y:S04]  /*a370*/  FFMA.FTZ R105, R236, c[0x0][0x2d0], -R106.reuse ;  /* 0x0000b400ec697a23 */ /* 0x102fe8000001086a */
[-C--:B------:R-:W-:Y:S01]  /*a380*/  HMMA.16816.F32.BF16 R76, R116, R114.reuse, R76 ;  /* 0x00000072744c723c */ /* 0x080fe2000004184c */
[----:B------:R1:W-:Y:S03]  /*a390*/  MUFU.EX2 R198, R105 ;  /* 0x0000006900c67308 */ /* 0x0003e60000000800 */
[----:B------:R-:W-:Y:S04]  /*a3a0*/  MOV R236, R162 ;  /* 0x000000a200ec7202 */ /* 0x000fe80000000f00 */
[C---:B------:R-:W-:Y:S01]  /*a3b0*/  HMMA.16816.F32.BF16 R80, R108.reuse, R114, R80 ;  /* 0x000000726c50723c */ /* 0x040fe20000041850 */
[----:B------:R-:W2:Y:S07]  /*a3c0*/  LDSM.16.MT88.4 R112, [R201+0x800] ;  /* 0x00080000c970783b */ /* 0x000eae0000004200 */
[-C--:B-----5:R-:W-:Y:S01]  /*a3d0*/  HMMA.16816.F32.BF16 R84, R108, R120.reuse, R84 ;  /* 0x000000786c54723c */ /* 0x0a0fe20000041854 */
[----:B----4-:R-:W-:Y:S07]  /*a3e0*/  LDSM.16.MT88.4 R180, [R201+0x2c00] ;  /* 0x002c0000c9b4783b */ /* 0x010fee0000004200 */
[C---:B------:R-:W-:Y:S04]  /*a3f0*/  HMMA.16816.F32.BF16 R88, R116.reuse, R120, R88 ;  /* 0x000000787458723c */ /* 0x040fe80000041858 */
[--C-:B-1----:R-:W-:Y:S01]  /*a400*/  FFMA.FTZ R105, R237, c[0x0][0x2d0], -R106.reuse ;  /* 0x0000b400ed697a23 */ /* 0x102fe2000001086a */
[----:B------:R-:W-:Y:S03]  /*a410*/  MOV R237, R161 ;  /* 0x000000a100ed7202 */ /* 0x000fe60000000f00 */
[-C--:B------:R-:W-:Y:S01]  /*a420*/  HMMA.16816.F32.BF16 R92, R116, R122.reuse, R92 ;  /* 0x0000007a745c723c */ /* 0x080fe2000004185c */
[----:B------:R1:W4:Y:S06]  /*a430*/  MUFU.EX2 R196, R105 ;  /* 0x0000006900c47308 */ /* 0x00032c0000000800 */
[----:B---3--:R-:W-:Y:S01]  /*a440*/  F2FP.BF16.PACK_AB R116, R219, R199 ;  /* 0x000000c7db74723e */ /* 0x008fe200000010ff */
[----:B------:R-:W-:Y:S01]  /*a450*/  HMMA.16816.F32.BF16 R96, R108, R122, R96 ;  /* 0x0000007a6c60723c */ /* 0x000fe20000041860 */
[----:B------:R-:W3:Y:S03]  /*a460*/  LDSM.16.MT88.4 R120, [R202+0x1800] ;  /* 0x00180000ca78783b */ /* 0x000ee60000004200 */
[----:B--2---:R-:W-:Y:S03]  /*a470*/  F2FP.BF16.PACK_AB R118, R222, R221 ;  /* 0x000000ddde76723e */ /* 0x004fe600000010ff */
[----:B------:R-:W-:Y:S02]  /*a480*/  F2FP.BF16.PACK_AB R108, R251, R250 ;  /* 0x000000fafb6c723e */ /* 0x000fe400000010ff */
[----:B------:R-:W-:Y:S03]  /*a490*/  F2FP.BF16.PACK_AB R109, R226, R247 ;  /* 0x000000f7e26d723e */ /* 0x000fe600000010ff */
[----:B------:R-:W-:Y:S02]  /*a4a0*/  F2FP.BF16.PACK_AB R110, R249, R227 ;  /* 0x000000e3f96e723e */ /* 0x000fe400000010ff */
[----:B------:R-:W-:Y:S01]  /*a4b0*/  F2FP.BF16.PACK_AB R111, R225, R248 ;  /* 0x000000f8e16f723e */ /* 0x000fe200000010ff */
[--C-:B-1----:R-:W-:Y:S01]  /*a4c0*/  FFMA.FTZ R105, R240, c[0x0][0x2d0], -R106.reuse ;  /* 0x0000b400f0697a23 */ /* 0x102fe2000001086a */
[----:B----4-:R-:W-:Y:S02]  /*a4d0*/  F2FP.BF16.PACK_AB R117, R196, R198 ;  /* 0x000000c6c475723e */ /* 0x010fe400000010ff */
[----:B------:R-:W-:Y:S03]  /*a4e0*/  MOV R240, R160 ;  /* 0x000000a000f07202 */ /* 0x000fe60000000f00 */
[-C--:B------:R-:W-:Y:S01]  /*a4f0*/  HMMA.16816.F32.BF16 R4, R108, R112.reuse, R4 ;  /* 0x000000706c04723c */ /* 0x080fe20000041804 */
[----:B------:R1:W-:Y:S02]  /*a500*/  MUFU.EX2 R197, R105 ;  /* 0x0000006900c57308 */ /* 0x0003e40000000800 */
[--C-:B-1----:R-:W-:Y:S01]  /*a510*/  FFMA.FTZ R105, R242, c[0x0][0x2d0], -R106.reuse ;  /* 0x0000b400f2697a23 */ /* 0x102fe2000001086a */
[----:B------:R-:W-:Y:S07]  /*a520*/  MOV R242, R146 ;  /* 0x0000009200f27202 */ /* 0x000fee0000000f00 */
[----:B------:R-:W1:Y:S02]  /*a530*/  MUFU.EX2 R195, R105 ;  /* 0x0000006900c37308 */ /* 0x000e640000000800 */
[----:B-1----:R-:W-:Y:S01]  /*a540*/  F2FP.BF16.PACK_AB R119, R195, R197 ;  /* 0x000000c5c377723e */ /* 0x002fe200000010ff */
[--C-:B------:R-:W-:Y:S01]  /*a550*/  FFMA.FTZ R105, R235, c[0x0][0x2d0], -R106.reuse ;  /* 0x0000b400eb697a23 */ /* 0x100fe2000001086a */
[----:B------:R-:W-:Y:S01]  /*a560*/  MOV R235, R149 ;  /* 0x0000009500eb7202 */ /* 0x000fe20000000f00 */
[----:B------:R-:W-:Y:S01]  /*a570*/  FFMA.FTZ R106, R229, c[0x0][0x2d0], -R106 ;  /* 0x0000b400e56a7a23 */ /* 0x000fe2000001086a */
[----:B------:R-:W-:Y:S04]  /*a580*/  MOV R229, R150 ;  /* 0x0000009600e57202 */ /* 0x000fe80000000f00 */
[----:B------:R1:W-:Y:S01]  /*a590*/  MUFU.EX2 R107, R105 ;  /* 0x00000069006b7308 */ /* 0x0003e20000000800 */
[C---:B------:R-:W-:Y:S04]  /*a5a0*/  HMMA.16816.F32.BF16 R8, R116.reuse, R112, R8 ;  /* 0x000000707408723c */ /* 0x040fe80000041808 */
[----:B------:R-:W-:Y:S04]  /*a5b0*/  FADD.FTZ R3, R229, R3 ;  /* 0x00000003e5037221 */ /* 0x000fe80000010000 */
[-C--:B------:R-:W-:Y:S01]  /*a5c0*/  HMMA.16816.F32.BF16 R12, R116, R114.reuse, R12 ;  /* 0x00000072740c723c */ /* 0x080fe2000004180c */
[----:B------:R-:W2:Y:S03]  /*a5d0*/  MUFU.EX2 R106, R106 ;  /* 0x0000006a006a7308 */ /* 0x000ea60000000800 */
[----:B------:R-:W-:Y:S04]  /*a5e0*/  FADD.FTZ R3, R243, R3 ;  /* 0x00000003f3037221 */ /* 0x000fe80000010000 */
[C---:B------:R-:W-:Y:S01]  /*a5f0*/  HMMA.16816.F32.BF16 R16, R108.reuse, R114, R16 ;  /* 0x000000726c10723c */ /* 0x040fe20000041810 */
[----:B------:R-:W4:Y:S03]  /*a600*/  LDSM.16.MT88.4 R112, [R202+0x2800] ;  /* 0x00280000ca70783b */ /* 0x000f260000004200 */
[----:B-1----:R-:W-:Y:S04]  /*a610*/  FADD.FTZ R105, R168, R0 ;  /* 0x00000000a8697221 */ /* 0x002fe80000010000 */
[-C--:B------:R-:W-:Y:S01]  /*a620*/  HMMA.16816.F32.BF16 R20, R108, R124.reuse, R20 ;  /* 0x0000007c6c14723c */ /* 0x080fe20000041814 */
[----:B------:R-:W-:Y:S03]  /*a630*/  LDSM.16.MT88.4 R168, [R202+0x1c00] ;  /* 0x001c0000caa8783b */ /* 0x000fe60000004200 */
[----:B------:R-:W-:Y:S01]  /*a640*/  FADD.FTZ R0, R178, R100 ;  /* 0x00000064b2007221 */ /* 0x000fe20000010000 */
[----:B------:R-:W-:Y:S01]  /*a650*/  F2FP.BF16.PACK_AB R178, R186, R187 ;  /* 0x000000bbbab2723e */ /* 0x000fe200000010ff */
[----:B------:R-:W-:Y:S01]  /*a660*/  FADD.FTZ R100, R167, R2 ;  /* 0x00000002a7647221 */ /* 0x000fe20000010000 */
[----:B------:R-:W-:Y:S01]  /*a670*/  MOV R2, R156 ;  /* 0x0000009c00027202 */ /* 0x000fe20000000f00 */
[C---:B------:R-:W-:Y:S04]  /*a680*/  HMMA.16816.F32.BF16 R24, R116.reuse, R124, R24 ;  /* 0x0000007c7418723c */ /* 0x040fe80000041818 */
[----:B--2---:R-:W-:Y:S01]  /*a690*/  F2FP.BF16.PACK_AB R179, R106, R107 ;  /* 0x0000006b6ab3723e */ /* 0x004fe200000010ff */
[----:B------:R-:W-:Y:S01]  /*a6a0*/  FADD.FTZ R2, R2, R105 ;  /* 0x0000006902027221 */ /* 0x000fe20000010000 */
[----:B------:R-:W-:Y:S01]  /*a6b0*/  MOV R105, R103 ;  /* 0x0000006700697202 */ /* 0x000fe20000000f00 */
[----:B------:R-:W-:Y:S01]  /*a6c0*/  FADD.FTZ R0, R252, R0 ;  /* 0x00000000fc007221 */ /* 0x000fe20000010000 */
[-C--:B------:R-:W-:Y:S08]  /*a6d0*/  HMMA.16816.F32.BF16 R28, R116, R126.reuse, R28 ;  /* 0x0000007e741c723c */ /* 0x080ff0000004181c */
[C---:B------:R-:W-:Y:S08]  /*a6e0*/  HMMA.16816.F32.BF16 R32, R108.reuse, R126, R32 ;  /* 0x0000007e6c20723c */ /* 0x040ff00000041820 */
[-C--:B------:R-:W-:Y:S08]  /*a6f0*/  HMMA.16816.F32.BF16 R36, R108, R128.reuse, R36 ;  /* 0x000000806c24723c */ /* 0x080ff00000041824 */
[C---:B------:R-:W-:Y:S08]  /*a700*/  HMMA.16816.F32.BF16 R40, R116.reuse, R128, R40 ;  /* 0x000000807428723c */ /* 0x040ff00000041828 */
[-C--:B------:R-:W-:Y:S08]  /*a710*/  HMMA.16816.F32.BF16 R44, R116, R130.reuse, R44 ;  /* 0x00000082742c723c */ /* 0x080ff0000004182c */
[C---:B------:R-:W-:Y:S08]  /*a720*/  HMMA.16816.F32.BF16 R48, R108.reuse, R130, R48 ;  /* 0x000000826c30723c */ /* 0x040ff00000041830 */
[-C--:B---3--:R-:W-:Y:S08]  /*a730*/  HMMA.16816.F32.BF16 R52, R108, R120.reuse, R52 ;  /* 0x000000786c34723c */ /* 0x088ff00000041834 */
[C---:B------:R-:W-:Y:S08]  /*a740*/  HMMA.16816.F32.BF16 R56, R116.reuse, R120, R56 ;  /* 0x000000787438723c */ /* 0x040ff00000041838 */
[-C--:B------:R-:W-:Y:S08]  /*a750*/  HMMA.16816.F32.BF16 R60, R116, R122.reuse, R60 ;  /* 0x0000007a743c723c */ /* 0x080ff0000004183c */
[C---:B------:R-:W-:Y:S01]  /*a760*/  HMMA.16816.F32.BF16 R64, R108.reuse, R122, R64 ;  /* 0x0000007a6c40723c */ /* 0x040fe20000041840 */
[----:B------:R-:W1:Y:S07]  /*a770*/  LDSM.16.MT88.4 R120, [R201+0xc00] ;  /* 0x000c0000c978783b */ /* 0x000e6e0000004200 */
[-C--:B------:R-:W-:Y:S08]  /*a780*/  HMMA.16816.F32.BF16 R68, R108, R132.reuse, R68 ;  /* 0x000000846c44723c */ /* 0x080ff00000041844 */
[C---:B------:R-:W-:Y:S08]  /*a790*/  HMMA.16816.F32.BF16 R72, R116.reuse, R132, R72 ;  /* 0x000000847448723c */ /* 0x040ff00000041848 */
[-C--:B------:R-:W-:Y:S08]  /*a7a0*/  HMMA.16816.F32.BF16 R76, R116, R134.reuse, R76 ;  /* 0x00000086744c723c */ /* 0x080ff0000004184c */
[C---:B------:R-:W-:Y:S08]  /*a7b0*/  HMMA.16816.F32.BF16 R80, R108.reuse, R134, R80 ;  /* 0x000000866c50723c */ /* 0x040ff00000041850 */
[-C--:B----4-:R-:W-:Y:S08]  /*a7c0*/  HMMA.16816.F32.BF16 R84, R108, R112.reuse, R84 ;  /* 0x000000706c54723c */ /* 0x090ff00000041854 */
[C---:B------:R-:W-:Y:S08]  /*a7d0*/  HMMA.16816.F32.BF16 R88, R116.reuse, R112, R88 ;  /* 0x000000707458723c */ /* 0x040ff00000041858 */
[-C--:B------:R-:W-:Y:S08]  /*a7e0*/  HMMA.16816.F32.BF16 R92, R116, R114.reuse, R92 ;  /* 0x00000072745c723c */ /* 0x080ff0000004185c */
[----:B------:R-:W-:Y:S08]  /*a7f0*/  HMMA.16816.F32.BF16 R96, R108, R114, R96 ;  /* 0x000000726c60723c */ /* 0x000ff00000041860 */
[-C--:B-1----:R-:W-:Y:S01]  /*a800*/  HMMA.16816.F32.BF16 R108, R172, R120.reuse, R4 ;  /* 0x00000078ac6c723c */ /* 0x082fe20000041804 */
[----:B------:R-:W1:Y:S07]  /*a810*/  LDSM.16.MT88.4 R4, [R202+0x2c00] ;  /* 0x002c0000ca04783b */ /* 0x000e6e0000004200 */
[C---:B------:R-:W-:Y:S07]  /*a820*/  HMMA.16816.F32.BF16 R112, R176.reuse, R120, R8 ;  /* 0x00000078b070723c */ /* 0x040fee0000041808 */
[----:B------:R-:W-:Y:S01]  /*a830*/  FADD.FTZ R10, R235, R100 ;  /* 0x00000064eb0a7221 */ /* 0x000fe20000010000 */
[-C--:B------:R-:W-:Y:S01]  /*a840*/  HMMA.16816.F32.BF16 R116, R176, R122.reuse, R12 ;  /* 0x0000007ab074723c */ /* 0x080fe2000004180c */
[----:B------:R-:W2:Y:S03]  /*a850*/  LDL R12, [R1+0x1c] ;  /* 0x00001c00010c7983 */ /* 0x000ea60000100800 */
[----:B------:R-:W-:Y:S01]  /*a860*/  FADD.FTZ R9, R238, R2 ;  /* 0x00000002ee097221 */ /* 0x000fe20000010000 */
[----:B------:R-:W-:Y:S01]  /*a870*/  MOV R100, R104 ;  /* 0x0000006800647202 */ /* 0x000fe20000000f00 */
        /* <DEDUP_REMOVED lines=38> */
[----:B------:R-:W-:Y:S01]  /*aae0*/  FADD.FTZ R8, R225, R3 ;  /* 0x00000003e1087221 */ /* 0x000fe20000010000 */
[----:B------:R-:W-:Y:S01]  /*aaf0*/  IADD3 R225, R239, -0x1, RZ ;  /* 0xffffffffefe17810 */ /* 0x000fe20007ffe0ff */
[----:B------:R-:W-:Y:S02]  /*ab00*/  FADD.FTZ R3, R223, R9 ;  /* 0x00000009df037221 */ /* 0x000fe40000010000 */
[-C--:B------:R-:W-:Y:S08]  /*ab10*/  HMMA.16816.F32.BF16 R68, R172, R180.reuse, R68 ;  /* 0x000000b4ac44723c */ /* 0x080ff00000041844 */
[C---:B------:R-:W-:Y:S08]  /*ab20*/  HMMA.16816.F32.BF16 R72, R176.reuse, R180, R72 ;  /* 0x000000b4b048723c */ /* 0x040ff00000041848 */
[-C--:B------:R-:W-:Y:S08]  /*ab30*/  HMMA.16816.F32.BF16 R76, R176, R182.reuse, R76 ;  /* 0x000000b6b04c723c */ /* 0x080ff0000004184c */
[C---:B------:R-:W-:Y:S08]  /*ab40*/  HMMA.16816.F32.BF16 R80, R172.reuse, R182, R80 ;  /* 0x000000b6ac50723c */ /* 0x040ff00000041850 */
[-C--:B-1----:R-:W-:Y:S08]  /*ab50*/  HMMA.16816.F32.BF16 R84, R172, R4.reuse, R84 ;  /* 0x00000004ac54723c */ /* 0x082ff00000041854 */
        /* <DEDUP_REMOVED lines=26> */
[----:B--2---:R-:W-:Y:S02]  /*ad00*/  ISETP.GT.AND P0, PT, R239, R12, PT ;  /* 0x0000000cef00720c */ /* 0x004fe40003f04270 */
[----:B------:R-:W-:Y:S11]  /*ad10*/  MOV R239, R225 ;  /* 0x000000e100ef7202 */ /* 0x000ff60000000f00 */
[----:B-1----:R-:W-:-:S05]  /*ad20*/  @P0 BRA `(.L_x_624) ;  /* 0xffffb50000000947 */ /* 0x002fca000383ffff */
.L_x_613:
[----:B------:R-:W-:-:S13]  /*ad30*/  ISETP.GE.AND P0, PT, R225, RZ, PT ;  /* 0x000000ffe100720c */ /* 0x000fda0003f06270 */
[----:B------:R-:W-:Y:S05]  /*ad40*/  @!P0 BRA `(.L_x_625) ;  /* 0x0000410000008947 */ /* 0x000fea0003800000 */
[----:B------:R-:W-:Y:S01]  /*ad50*/  IMAD.MOV.U32 R100, RZ, RZ, R103 ;  /* 0x000000ffff647224 */ /* 0x000fe200078e0067 */
[----:B------:R-:W-:Y:S01]  /*ad60*/  MOV R106, R101 ;  /* 0x00000065006a7202 */ /* 0x000fe20000000f00 */
[----:B-1----:R-:W-:Y:S01]  /*ad70*/  IMAD.MOV.U32 R0, RZ, RZ, R104 ;  /* 0x000000ffff007224 */ /* 0x002fe200078e0068 */
[----:B------:R-:W-:Y:S02]  /*ad80*/  MOV R105, R102 ;  /* 0x0000006600697202 */ /* 0x000fe40000000f00 */
.L_x_632:
[----:B------:R-:W2:Y:S01]  /*ad90*/  LDL.64 R6, [R1+0x48] ;  /* 0x0000480001067983 */ /* 0x000ea20000100a00 */
[----:B------:R-:W-:Y:S04]  /*ada0*/  DEPBAR.LE SB0, 0x0 ;  /* 0x000080000000791a */ /* 0x000fe80000000000 */
[----:B------:R-:W3:Y:S01]  /*adb0*/  LDL R5, [R1+0x54] ;  /* 0x0000540001057983 */ /* 0x000ee20000100800 */
[----:B------:R-:W-:Y:S01]  /*adc0*/  WARPSYNC 0xffffffff ;  /* 0xffffffff00007948 */ /* 0x000fe20003800000 */
[----:B------:R-:W-:Y:S01]  /*add0*/  SHF.R.S32.HI R4, RZ, 0x1f, R230 ;  /* 0x0000001fff047819 */ /* 0x000fe200000114e6 */
[----:B------:R-:W-:Y:S01]  /*ade0*/  IMAD.WIDE.U32 R2, R230, c[0x0][0x208], RZ ;  /* 0x00008200e6027a25 */ /* 0x000fe200078e00ff */
[----:B------:R-:W-:Y:S01]  /*adf0*/  BAR.SYNC.DEFER_BLOCKING 0x0 ;  /* 0x0000000000007b1d */ /* 0x000fe20000010000 */
[----:B------:R-:W-:Y:S02]  /*ae00*/  SHF.R.S32.HI R53, RZ, 0x1f, R228 ;  /* 0x0000001fff357819 */ /* 0x000fe400000114e4 */
[----:B------:R-:W-:Y:S01]  /*ae10*/  IMAD R4, R4, c[0x0][0x208], RZ ;  /* 0x0000820004047a24 */ /* 0x000fe200078e02ff */
[C---:B------:R-:W-:Y:S01]  /*ae20*/  IADD3 R8, R217.reuse, 0x40, RZ ;  /* 0x00000040d9087810 */ /* 0x040fe20007ffe0ff */
[----:B------:R-:W-:Y:S02]  /*ae30*/  IMAD.SHL.U32 R47, R217, 0x2, RZ ;  /* 0x00000002d92f7824 */ /* 0x000fe400078e00ff */
[----:B------:R-:W-:Y:S02]  /*ae40*/  IMAD R4, R230, c[0x0][0x20c], R4 ;  /* 0x00008300e6047a24 */ /* 0x000fe400078e0204 */
[----:B------:R-:W-:Y:S02]  /*ae50*/  IMAD R53, R53, c[0x0][0x218], RZ ;  /* 0x0000860035357a24 */ /* 0x000fe400078e02ff */
[----:B------:R-:W-:Y:S02]  /*ae60*/  IMAD.IADD R3, R3, 0x1, R4 ;  /* 0x0000000103037824 */ /* 0x000fe400078e0204 */
[C---:B------:R-:W-:Y:S02]  /*ae70*/  IMAD R53, R228.reuse, c[0x0][0x21c], R53 ;  /* 0x00008700e4357a24 */ /* 0x040fe400078e0235 */
[----:B------:R-:W-:Y:S04]  /*ae80*/  IMAD.WIDE.U32 R2, R228, c[0x0][0x218], R2 ;  /* 0x00008600e4027a25 */ /* 0x000fe800078e0002 */
[----:B------:R-:W-:Y:S01]  /*ae90*/  IMAD.SHL.U32 R55, R8, 0x2, RZ ;  /* 0x0000000208377824 */ /* 0x000fe200078e00ff */
[----:B------:R1:W4:Y:S04]  /*aea0*/  LDSM.16.M88.4 R64, [R203] ;  /* 0x00000000cb40783b */ /* 0x0003280000000200 */
[----:B------:R1:W1:Y:S04]  /*aeb0*/  LDSM.16.M88.4 R60, [R203+0x1000] ;  /* 0x00100000cb3c783b */ /* 0x0002680000000200 */
        /* <DEDUP_REMOVED lines=10> */
[----:B--2---:R-:W-:Y:S02]  /*af60*/  IADD3 R2, P0, R6, R2, RZ ;  /* 0x0000000206027210 */ /* 0x004fe40007f1e0ff */
[C---:B------:R-:W-:Y:S02]  /*af70*/  IADD3 R7, R217.reuse, 0x20, RZ ;  /* 0x00000020d9077810 */ /* 0x040fe40007ffe0ff */
[----:B------:R-:W-:Y:S02]  /*af80*/  IADD3 R6, R217, 0x20, RZ ;  /* 0x00000020d9067810 */ /* 0x000fe40007ffe0ff */
[----:B---3--:R-:W-:Y:S02]  /*af90*/  IADD3.X R53, R5, R3, R53, P0, !PT ;  /* 0x0000000305357210 */ /* 0x008fe400007fe435 */
[C---:B------:R-:W-:Y:S01]  /*afa0*/  IADD3 R5, R217.reuse, 0x40, RZ ;  /* 0x00000040d9057810 */ /* 0x040fe20007ffe0ff */
[----:B------:R-:W-:Y:S01]  /*afb0*/  IMAD.SHL.U32 R45, R6, 0x2, RZ ;  /* 0x00000002062d7824 */ /* 0x000fe200078e00ff */
[----:B------:R-:W-:Y:S02]  /*afc0*/  LEA R52, P0, R2, c[0x0][0x1f8], 0x1 ;  /* 0x00007e0002347a11 */ /* 0x000fe400078008ff */
[----:B------:R-:W-:Y:S02]  /*afd0*/  SHF.R.S32.HI R5, RZ, 0x1f, R5 ;  /* 0x0000001fff057819 */ /* 0x000fe40000011405 */
[----:B------:R-:W-:Y:S02]  /*afe0*/  SHF.R.S32.HI R7, RZ, 0x1f, R7 ;  /* 0x0000001fff077819 */ /* 0x000fe40000011407 */
[----:B------:R-:W-:Y:S02]  /*aff0*/  SHF.L.U64.HI R54, R8, 0x1, R5 ;  /* 0x0000000108367819 */ /* 0x000fe40000010205 */
[----:B------:R-:W-:Y:S02]  /*b000*/  SHF.R.S32.HI R5, RZ, 0x1f, R217 ;  /* 0x0000001fff057819 */ /* 0x000fe400000114d9 */
[----:B------:R-:W-:Y:S02]  /*b010*/  LEA.HI.X R53, R2, c[0x0][0x1fc], R53, 0x1, P0 ;  /* 0x00007f0002357a11 */ /* 0x000fe400000f0c35 */
[----:B------:R-:W-:Y:S02]  /*b020*/  SHF.L.U64.HI R39, R6, 0x1, R7 ;  /* 0x0000000106277819 */ /* 0x000fe40000010207 */
[----:B------:R-:W-:Y:S01]  /*b030*/  SHF.L.U64.HI R38, R217, 0x1, R5 ;  /* 0x00000001d9267819 */ /* 0x000fe20000010205 */
[----:B------:R-:W-:-:S05]  /*b040*/  BRA.DIV ~URZ, `(.L_x_626) ;  /* 0x000090727f007947 */ /* 0x000fca000b800000 */
[----:B-1--4-:R1:W2:Y:S02]  /*b050*/  SHFL.IDX PT, R3, R53, RZ, 0x1c1f ;  /* 0x001c1fff35037589 */ /* 0x0122a400000e0000 */
.L_x_681:
[-C--:B------:R-:W-:Y:S01]  /*b060*/  HMMA.16816.F32.BF16 R4, R64, R16.reuse, RZ ;  /* 0x000000104004723c */ /* 0x080fe200000418ff */
[----:B------:R-:W3:Y:S01]  /*b070*/  SHFL.IDX PT, R2, R52, RZ, 0x1c1f ;  /* 0x001c1fff34027589 */ /* 0x000ee200000e0000 */
[----:B------:R-:W-:Y:S01]  /*b080*/  BSSY B0, `(.L_x_627) ;  /* 0x0000176000007945 */ /* 0x000fe20003800000 */
[C---:B------:R-:W-:Y:S02]  /*b090*/  ISETP.GE.AND P0, PT, R217.reuse, c[0x0][0x1d4], PT ;  /* 0x00007500d9007a0c */ /* 0x040fe40003f06270 */
[C---:B------:R-:W-:Y:S02]  /*b0a0*/  IADD3 R102, R217.reuse, 0x20, RZ ;  /* 0x00000020d9667810 */ /* 0x040fe40007ffe0ff */
[----:B------:R-:W-:Y:S01]  /*b0b0*/  IADD3 R103, R217, 0x40, RZ ;  /* 0x00000040d9677810 */ /* 0x000fe20007ffe0ff */
[C---:B------:R-:W-:Y:S01]  /*b0c0*/  HMMA.16816.F32.BF16 R8, R60.reuse, R16, RZ ;  /* 0x000000103c08723c */ /* 0x040fe200000418ff */
[----:B------:R-:W4:Y:S01]  /*b0d0*/  SHFL.IDX PT, R52, R52, 0x1, 0x1c1f ;  /* 0x003c1f0034347f89 */ /* 0x000f2200000e0000 */
[----:B------:R-:W-:Y:S02]  /*b0e0*/  ISETP.GE.AND P2, PT, R102, c[0x0][0x1d4], PT ;  /* 0x0000750066007a0c */ /* 0x000fe40003f46270 */
[----:B------:R-:W-:Y:S02]  /*b0f0*/  SEL R101, RZ, 0x10, P0 ;  /* 0x00000010ff657807 */ /* 0x000fe40000000000 */
[----:B------:R-:W-:Y:S02]  /*b100*/  SEL R40, RZ, 0x10, P2 ;  /* 0x00000010ff287807 */ /* 0x000fe40001000000 */
[-C--:B------:R-:W-:Y:S01]  /*b110*/  HMMA.16816.F32.BF16 R12, R60, R18.reuse, RZ ;  /* 0x000000123c0c723c */ /* 0x080fe200000418ff */
[----:B-1----:R-:W1:Y:S03]  /*b120*/  SHFL.IDX PT, R53, R53, 0x1, 0x1c1f ;  /* 0x003c1f0035357f89 */ /* 0x002e6600000e0000 */
[----:B------:R-:W-:Y:S02]  /*b130*/  IADD3 R46, -R101, 0x10, RZ ;  /* 0x00000010652e7810 */ /* 0x000fe40007ffe1ff */
[----:B------:R-:W-:Y:S02]  /*b140*/  IADD3 R44, -R40, 0x10, RZ ;  /* 0x00000010282c7810 */ /* 0x000fe40007ffe1ff */
[C---:B------:R-:W-:Y:S04]  /*b150*/  HMMA.16816.F32.BF16 R16, R64.reuse, R18, RZ ;  /* 0x000000124010723c */ /* 0x040fe800000418ff */
[----:B------:R-:W-:Y:S02]  /*b160*/  LOP3.LUT R46, R46, 0xf, RZ, 0xc0, !PT ;  /* 0x0000000f2e2e7812 */ /* 0x000fe400078ec0ff */
[----:B------:R-:W-:Y:S02]  /*b170*/  LOP3.LUT R44, R44, 0xf, RZ, 0xc0, !PT ;  /* 0x0000000f2c2c7812 */ /* 0x000fe400078ec0ff */
[-C--:B------:R-:W-:Y:S08]  /*b180*/  HMMA.16816.F32.BF16 R20, R64, R32.reuse, RZ ;  /* 0x000000204014723c */ /* 0x080ff000000418ff */
[C---:B------:R-:W-:Y:S04]  /*b190*/  HMMA.16816.F32.BF16 R24, R60.reuse, R32, RZ ;  /* 0x000000203c18723c */ /* 0x040fe800000418ff */
[C---:B---3--:R-:W-:Y:S02]  /*b1a0*/  IADD3 R28, P1, R2.reuse, R47, RZ ;  /* 0x0000002f021c7210 */ /* 0x048fe40007f3e0ff */
[C---:B------:R-:W-:Y:S02]  /*b1b0*/  IADD3 R36, P6, R2.reuse, R45, RZ ;  /* 0x0000002d02247210 */ /* 0x040fe40007fde0ff */
[----:B--2---:R-:W-:Y:S02]  /*b1c0*/  IADD3.X R29, R3, R38, RZ, P1, !PT ;  /* 0x00000026031d7210 */ /* 0x004fe40000ffe4ff */
[----:B------:R-:W-:Y:S02]  /*b1d0*/  ISETP.GE.AND P1, PT, R103, c[0x0][0x1d4], PT ;  /* 0x0000750067007a0c */ /* 0x000fe40003f26270 */
[C---:B------:R-:W-:Y:S01]  /*b1e0*/  IADD3.X R37, R3.reuse, R39, RZ, P6, !PT ;  /* 0x0000002703257210 */ /* 0x040fe200037fe4ff */
[----:B------:R2:W-:Y:S01]  /*b1f0*/  LDGSTS.E.BYPASS.LTC128B.128 [R218+0x100], [R28.64], !P0 ;  /* 0x001000001cda7fae */ /* 0x0005e2000c101d46 */
[----:B------:R-:W-:Y:S02]  /*b200*/  IADD3 R2, P6, R2, R55, RZ ;  /* 0x0000003702027210 */ /* 0x000fe40007fde0ff */
[----:B----4-:R-:W-:Y:S02]  /*b210*/  IADD3 R46, P5, P0, R46, R52, R47 ;  /* 0x000000342e2e7210 */ /* 0x010fe400078be02f */
[----:B------:R-:W-:Y:S02]  /*b220*/  IADD3.X R3, R3, R54, RZ, P6, !PT ;  /* 0x0000003603037210 */ /* 0x000fe400037fe4ff */
[----:B------:R-:W-:Y:S01]  /*b230*/  ISETP.NE.U32.AND P6, PT, R101, RZ, PT ;  /* 0x000000ff6500720c */ /* 0x000fe20003fc5070 */
[----:B------:R3:W-:Y:S01]  /*b240*/  LDGSTS.E.BYPASS.LTC128B.128 [R218+0x1100], [R36.64], !P2 ;  /* 0x0110000024da7fae */ /* 0x0007e2000d101d46 */
[-C--:B-1----:R-:W-:Y:S02]  /*b250*/  IADD3.X R47, RZ, R53.reuse, R38, P5, P0 ;  /* 0x00000035ff2f7210 */ /* 0x082fe40002fe0426 */
[-C--:B------:R-:W-:Y:S04]  /*b260*/  IADD3 R44, P5, P0, R44, R52.reuse, R45 ;  /* 0x000000342c2c7210 */ /* 0x080fe800078be02d */
[-C--:B------:R-:W-:Y:S01]  /*b270*/  IADD3.X R45, RZ, R53.reuse, R39, P5, P0 ;  /* 0x00000035ff2d7210 */ /* 0x080fe20002fe0427 */
[----:B------:R1:W-:Y:S01]  /*b280*/  LDGSTS.E.BYPASS.LTC128B.128 [R218+0x2100], [R2.64], !P1 ;  /* 0x0210000002da7fae */ /* 0x0003e2000c901d46 */
[----:B------:R-:W-:Y:S07]  /*b290*/  ISETP.NE.U32.AND P0, PT, R40, RZ, PT ;  /* 0x000000ff2800720c */ /* 0x000fee0003f05070 */
[----:B------:R4:W-:Y:S01]  /*b2a0*/  LDGSTS.E.BYPASS.LTC128B.128.ZFILL [R218+0x900], [R46.64], P6 ;  /* 0x009000002eda7fae */ /* 0x0009e2000b141d46 */
[-C--:B--2---:R-:W-:Y:S07]  /*b2b0*/  HMMA.16816.F32.BF16 R28, R60, R34.reuse, RZ ;  /* 0x000000223c1c723c */ /* 0x084fee00000418ff */
[----:B------:R4:W-:Y:S01]  /*b2c0*/  LDGSTS.E.BYPASS.LTC128B.128.ZFILL [R218+0x1900], [R44.64], P0 ;  /* 0x019000002cda7fae */ /* 0x0009e20008141d46 */
[C---:B------:R-:W-:Y:S08]  /*b2d0*/  HMMA.16816.F32.BF16 R32, R64.reuse, R34, RZ ;  /* 0x000000224020723c */ /* 0x040ff000000418ff */
[-C--:B---3--:R-:W-:Y:S01]  /*b2e0*/  HMMA.16816.F32.BF16 R36, R64, R48.reuse, RZ ;  /* 0x000000304024723c */ /* 0x088fe200000418ff */
[----:B-1----:R-:W-:Y:S04]  /*b2f0*/  SEL R2, RZ, 0x10, P1 ;  /* 0x00000010ff027807 */ /* 0x002fe80000800000 */
[C---:B------:R-:W-:Y:S02]  /*b300*/  ISETP.NE.U32.AND P6, PT, R2.reuse, RZ, PT ;  /* 0x000000ff0200720c */ /* 0x040fe40003fc5070 */
[----:B------:R-:W-:Y:S01]  /*b310*/  IADD3 R2, -R2, 0x10, RZ ;  /* 0x0000001002027810 */ /* 0x000fe20007ffe1ff */
[C---:B------:R-:W-:Y:S04]  /*b320*/  HMMA.16816.F32.BF16 R40, R60.reuse, R48, RZ ;  /* 0x000000303c28723c */ /* 0x040fe800000418ff */
[----:B------:R-:W-:Y:S04]  /*b330*/  LOP3.LUT R2, R2, 0xf, RZ, 0xc0, !PT ;  /* 0x0000000f02027812 */ /* 0x000fe800078ec0ff */
[-C--:B----4-:R-:W-:Y:S01]  /*b340*/  HMMA.16816.F32.BF16 R44, R60, R50.reuse, RZ ;  /* 0x000000323c2c723c */ /* 0x090fe200000418ff */
[----:B------:R-:W-:Y:S04]  /*b350*/  IADD3 R52, P5, P0, R2, R52, R55 ;  /* 0x0000003402347210 */ /* 0x000fe800078be037 */
[----:B------:R-:W-:Y:S02]  /*b360*/  IADD3.X R53, RZ, R53, R54, P5, P0 ;  /* 0x00000035ff357210 */ /* 0x000fe40002fe0436 */
[----:B------:R-:W-:Y:S01]  /*b370*/  ISETP.GE.AND P0, PT, R225, 0x1, PT ;  /* 0x00000001e100780c */ /* 0x000fe20003f06270 */
[C---:B------:R-:W-:Y:S02]  /*b380*/  HMMA.16816.F32.BF16 R48, R64.reuse, R50, RZ ;  /* 0x000000324030723c */ /* 0x040fe400000418ff */
[----:B------:R1:W-:Y:S08]  /*b390*/  LDGSTS.E.BYPASS.LTC128B.128.ZFILL [R218+0x2900], [R52.64], P6 ;  /* 0x0290000034da7fae */ /* 0x0003f0000b141d46 */
[----:B------:R-:W0:Y:S01]  /*b3a0*/  LDGDEPBAR ;  /* 0x00000000000079af */ /* 0x000e220000000000 */
[-C--:B-1----:R-:W-:Y:S08]  /*b3b0*/  HMMA.16816.F32.BF16 R52, R64, R172.reuse, RZ ;  /* 0x000000ac4034723c */ /* 0x082ff000000418ff */
        /* <DEDUP_REMOVED lines=13> */
[----:B------:R-:W2:Y:S07]  /*b490*/  LDSM.16.M88.4 R188, [R203+0x3000] ;  /* 0x00300000cbbc783b */ /* 0x000eae0000000200 */
        /* <DEDUP_REMOVED lines=10> */
[----:B------:R-:W3:Y:S07]  /*b540*/  LDSM.16.M88.4 R176, [R200+0x1400] ;  /* 0x00140000c8b0783b */ /* 0x000eee0000000200 */
[-C--:B-1----:R-:W-:Y:S08]  /*b550*/  HMMA.16816.F32.BF16 R4, R172, R180.reuse, R4 ;  /* 0x000000b4ac04723c */ /* 0x082ff00000041804 */
[C---:B--2---:R-:W-:Y:S08]  /*b560*/  HMMA.16816.F32.BF16 R8, R188.reuse, R180, R8 ;  /* 0x000000b4bc08723c */ /* 0x044ff00000041808 */
[-C--:B------:R-:W-:Y:S08]  /*b570*/  HMMA.16816.F32.BF16 R12, R188, R182.reuse, R12 ;  /* 0x000000b6bc0c723c */ /* 0x080ff0000004180c */
[C---:B------:R-:W-:Y:S01]  /*b580*/  HMMA.16816.F32.BF16 R16, R172.reuse, R182, R16 ;  /* 0x000000b6ac10723c */ /* 0x040fe20000041810 */
[----:B------:R-:W-:Y:S07]  /*b590*/  LDSM.16.M88.4 R180, [R213] ;  /* 0x00000000d5b4783b */ /* 0x000fee0000000200 */
[-C--:B---3--:R-:W-:Y:S08]  /*b5a0*/  HMMA.16816.F32.BF16 R20, R172, R176.reuse, R20 ;  /* 0x000000b0ac14723c */ /* 0x088ff00000041814 */
        /* <DEDUP_REMOVED lines=11> */
[-C--:B------:R-:W-:Y:S01]  /*b660*/  HMMA.16816.F32.BF16 R60, R188, R194.reuse, R60 ;  /* 0x000000c2bc3c723c */ /* 0x080fe2000004183c */
[----:B------:R-:W-:Y:S07]  /*b670*/  LDSM.16.M88.4 R188, [R211] ;  /* 0x00000000d3bc783b */ /* 0x000fee0000000200 */
[----:B------:R-:W-:Y:S01]  /*b680*/  HMMA.16816.F32.BF16 R64, R172, R194, R64 ;  /* 0x000000c2ac40723c */ /* 0x000fe20000041840 */
[----:B------:R-:W3:Y:S07]  /*b690*/  LDSM.16.M88.4 R172, [R212] ;  /* 0x00000000d4ac783b */ /* 0x000eee0000000200 */
[-C--:B-1----:R-:W-:Y:S01]  /*b6a0*/  HMMA.16816.F32.BF16 R4, R176, R180.reuse, R4 ;  /* 0x000000b4b004723c */ /* 0x082fe20000041804 */
[----:B------:R-:W1:Y:S07]  /*b6b0*/  LDSM.16.M88.4 R192, [R210] ;  /* 0x00000000d2c0783b */ /* 0x000e6e0000000200 */
[C---:B--2---:R-:W-:Y:S08]  /*b6c0*/  HMMA.16816.F32.BF16 R8, R184.reuse, R180, R8 ;  /* 0x000000b4b808723c */ /* 0x044ff00000041808 */
[-C--:B------:R-:W-:Y:S08]  /*b6d0*/  HMMA.16816.F32.BF16 R12, R184, R182.reuse, R12 ;  /* 0x000000b6b80c723c */ /* 0x080ff0000004180c */
[C---:B------:R-:W-:Y:S01]  /*b6e0*/  HMMA.16816.F32.BF16 R16, R176.reuse, R182, R16 ;  /* 0x000000b6b010723c */ /* 0x040fe20000041810 */
[----:B------:R-:W-:Y:S07]  /*b6f0*/  LDSM.16.M88.4 R180, [R200+0x2000] ;  /* 0x00200000c8b4783b */ /* 0x000fee0000000200 */
[-C--:B---3--:R-:W-:Y:S08]  /*b700*/  HMMA.16816.F32.BF16 R20, R176, R172.reuse, R20 ;  /* 0x000000acb014723c */ /* 0x088ff00000041814 */
        /* <DEDUP_REMOVED lines=8> */
[----:B------:R-:W3:Y:S07]  /*b790*/  LDSM.16.M88.4 R188, [R203+0x5000] ;  /* 0x00500000cbbc783b */ /* 0x000eee0000000200 */
[-C--:B-1----:R-:W-:Y:S08]  /*b7a0*/  HMMA.16816.F32.BF16 R52, R176, R192.reuse, R52 ;  /* 0x000000c0b034723c */ /* 0x082ff00000041834 */
[C---:B------:R-:W-:Y:S08]  /*b7b0*/  HMMA.16816.F32.BF16 R56, R184.reuse, R192, R56 ;  /* 0x000000c0b838723c */ /* 0x040ff00000041838 */
[-C--:B------:R-:W-:Y:S01]  /*b7c0*/  HMMA.16816.F32.BF16 R60, R184, R194.reuse, R60 ;  /* 0x000000c2b83c723c */ /* 0x080fe2000004183c */
[----:B------:R-:W1:Y:S07]  /*b7d0*/  LDSM.16.M88.4 R184, [R200+0x2400] ;  /* 0x00240000c8b8783b */ /* 0x000e6e0000000200 */
[----:B------:R-:W-:Y:S01]  /*b7e0*/  HMMA.16816.F32.BF16 R64, R176, R194, R64 ;  /* 0x000000c2b040723c */ /* 0x000fe20000041840 */
[----:B------:R-:W4:Y:S07]  /*b7f0*/  LDSM.16.M88.4 R176, [R200+0x2800] ;  /* 0x00280000c8b0783b */ /* 0x000f2e0000000200 */
[-C--:B--2---:R-:W-:Y:S01]  /*b800*/  HMMA.16816.F32.BF16 R4, R172, R180.reuse, R4 ;  /* 0x000000b4ac04723c */ /* 0x084fe20000041804 */
[----:B------:R-:W2:Y:S07]  /*b810*/  LDSM.16.M88.4 R192, [R200+0x2c00] ;  /* 0x002c0000c8c0783b */ /* 0x000eae0000000200 */
[C---:B---3--:R-:W-:Y:S08]  /*b820*/  HMMA.16816.F32.BF16 R8, R188.reuse, R180, R8 ;  /* 0x000000b4bc08723c */ /* 0x048ff00000041808 */
        /* <DEDUP_REMOVED lines=8> */
[-C--:B----4-:R-:W-:Y:S08]  /*b8b0*/  HMMA.16816.F32.BF16 R36, R172, R176.reuse, R36 ;  /* 0x000000b0ac24723c */ /* 0x090ff00000041824 */
[C---:B------:R-:W-:Y:S08]  /*b8c0*/  HMMA.16816.F32.BF16 R40, R188.reuse, R176, R40 ;  /* 0x000000b0bc28723c */ /* 0x040ff00000041828 */
[-C--:B------:R-:W-:Y:S08]  /*b8d0*/  HMMA.16816.F32.BF16 R44, R188, R178.reuse, R44 ;  /* 0x000000b2bc2c723c */ /* 0x080ff0000004182c */
[C---:B------:R-:W-:Y:S01]  /*b8e0*/  HMMA.16816.F32.BF16 R48, R172.reuse, R178, R48 ;  /* 0x000000b2ac30723c */ /* 0x040fe20000041830 */
[----:B------:R-:W3:Y:S07]  /*b8f0*/  LDSM.16.M88.4 R176, [R204+0x5000] ;  /* 0x00500000ccb0783b */ /* 0x000eee0000000200 */
[-C--:B--2---:R-:W-:Y:S08]  /*b900*/  HMMA.16816.F32.BF16 R52, R172, R192.reuse, R52 ;  /* 0x000000c0ac34723c */ /* 0x084ff00000041834 */
[C---:B------:R-:W-:Y:S08]  /*b910*/  HMMA.16816.F32.BF16 R56, R188.reuse, R192, R56 ;  /* 0x000000c0bc38723c */ /* 0x040ff00000041838 */
[-C--:B------:R-:W-:Y:S08]  /*b920*/  HMMA.16816.F32.BF16 R60, R188, R194.reuse, R60 ;  /* 0x000000c2bc3c723c */ /* 0x080ff0000004183c */
[----:B------:R-:W-:Y:S08]  /*b930*/  HMMA.16816.F32.BF16 R64, R172, R194, R64 ;  /* 0x000000c2ac40723c */ /* 0x000ff00000041840 */
[-C--:B-1----:R-:W-:Y:S08]  /*b940*/  HMMA.16816.F32.BF16 R4, R180, R184.reuse, R4 ;  /* 0x000000b8b404723c */ /* 0x082ff00000041804 */
[C---:B---3--:R-:W-:Y:S08]  /*b950*/  HMMA.16816.F32.BF16 R8, R176.reuse, R184, R8 ;  /* 0x000000b8b008723c */ /* 0x048ff00000041808 */
[-C--:B------:R-:W-:Y:S08]  /*b960*/  HMMA.16816.F32.BF16 R12, R176, R186.reuse, R12 ;  /* 0x000000bab00c723c */ /* 0x080ff0000004180c */
[----:B------:R-:W-:Y:S01]  /*b970*/  FMUL.FTZ R4, R4, c[0x0][0x320] ;  /* 0x0000c80004047a20 */ /* 0x000fe20000410000 */
[C---:B------:R-:W-:Y:S03]  /*b980*/  HMMA.16816.F32.BF16 R16, R180.reuse, R186, R16 ;  /* 0x000000bab410723c */ /* 0x040fe60000041810 */
[----:B------:R-:W-:Y:S01]  /*b990*/  MUFU.TANH R174, R4 ;  /* 0x0000000400ae7308 */ /* 0x000fe20000002400 */
[----:B------:R-:W-:Y:S02]  /*b9a0*/  FMUL.FTZ R5, R5, c[0x0][0x320] ;  /* 0x0000c80005057a20 */ /* 0x000fe40000410000 */
[----:B------:R-:W-:Y:S02]  /*b9b0*/  FMUL.FTZ R6, R6, c[0x0][0x320] ;  /* 0x0000c80006067a20 */ /* 0x000fe40000410000 */
[----:B------:R-:W-:Y:S04]  /*b9c0*/  FMUL.FTZ R7, R7, c[0x0][0x320] ;  /* 0x0000c80007077a20 */ /* 0x000fe80000410000 */
[----:B------:R-:W-:Y:S01]  /*b9d0*/  FMUL.FTZ R8, R8, c[0x0][0x320] ;  /* 0x0000c80008087a20 */ /* 0x000fe20000410000 */
[----:B------:R-:W-:Y:S01]  /*b9e0*/  MUFU.TANH R190, R5 ;  /* 0x0000000500be7308 */ /* 0x000fe20000002400 */
[----:B------:R-:W-:Y:S02]  /*b9f0*/  FMUL.FTZ R9, R9, c[0x0][0x320] ;  /* 0x0000c80009097a20 */ /* 0x000fe40000410000 */
[----:B------:R-:W-:Y:S02]  /*ba00*/  FMUL.FTZ R10, R10, c[0x0][0x320] ;  /* 0x0000c8000a0a7a20 */ /* 0x000fe40000410000 */
[----:B------:R-:W-:Y:S02]  /*ba10*/  FMUL.FTZ R11, R11, c[0x0][0x320] ;  /* 0x0000c8000b0b7a20 */ /* 0x000fe40000410000 */
[----:B------:R-:W-:Y:S02]  /*ba20*/  FMUL.FTZ R12, R12, c[0x0][0x320] ;  /* 0x0000c8000c0c7a20 */ /* 0x000fe40000410000 */
[----:B------:R-:W-:Y:S01]  /*ba30*/  FMUL.FTZ R13, R13, c[0x0][0x320] ;  /* 0x0000c8000d0d7a20 */ /* 0x000fe20000410000 */
[----:B------:R-:W-:Y:S01]  /*ba40*/  MUFU.TANH R173, R6 ;  /* 0x0000000600ad7308 */ /* 0x000fe20000002400 */
[----:B------:R-:W-:Y:S02]  /*ba50*/  FMUL.FTZ R17, R17, c[0x0][0x320] ;  /* 0x0000c80011117a20 */ /* 0x000fe40000410000 */
[----:B------:R-:W-:Y:S02]  /*ba60*/  FMUL.FTZ R18, R18, c[0x0][0x320] ;  /* 0x0000c80012127a20 */ /* 0x000fe40000410000 */
[----:B------:R-:W-:Y:S02]  /*ba70*/  FMUL.FTZ R14, R14, c[0x0][0x320] ;  /* 0x0000c8000e0e7a20 */ /* 0x000fe40000410000 */
[----:B------:R-:W-:Y:S02]  /*ba80*/  FMUL.FTZ R15, R15, c[0x0][0x320] ;  /* 0x0000c8000f0f7a20 */ /* 0x000fe40000410000 */
[----:B------:R-:W-:Y:S01]  /*ba90*/  FMUL.FTZ R16, R16, c[0x0][0x320] ;  /* 0x0000c80010107a20 */ /* 0x000fe20000410000 */
[----:B------:R1:W-:Y:S10]  /*baa0*/  MUFU.TANH R189, R7 ;  /* 0x0000000700bd7308 */ /* 0x0003f40000002400 */
[----:B------:R-:W-:Y:S10]  /*bab0*/  MUFU.TANH R185, R8 ;  /* 0x0000000800b97308 */ /* 0x000ff40000002400 */
[----:B------:R-:W-:Y:S01]  /*bac0*/  MUFU.TANH R191, R9 ;  /* 0x0000000900bf7308 */ /* 0x000fe20000002400 */
[----:B-1----:R-:W1:Y:S09]  /*bad0*/  LDSM.16.M88.4 R4, [R208] ;  /* 0x00000000d004783b */ /* 0x002e720000000200 */
[----:B------:R-:W-:Y:S10]  /*bae0*/  MUFU.TANH R188, R10 ;  /* 0x0000000a00bc7308 */ /* 0x000ff40000002400 */
[----:B------:R2:W-:Y:S10]  /*baf0*/  MUFU.TANH R192, R11 ;  /* 0x0000000b00c07308 */ /* 0x0005f40000002400 */
[----:B------:R3:W-:Y:S10]  /*bb00*/  MUFU.TANH R107, R17 ;  /* 0x00000011006b7308 */ /* 0x0007f40000002400 */
[----:B------:R-:W-:Y:S01]  /*bb10*/  MUFU.TANH R175, R12 ;  /* 0x0000000c00af7308 */ /* 0x000fe20000002400 */
[----:B--2---:R-:W2:Y:S01]  /*bb20*/  LDSM.16.M88.4 R8, [R207] ;  /* 0x00000000cf08783b */ /* 0x004ea20000000200 */
[-C--:B-1----:R-:W-:Y:S08]  /*bb30*/  HMMA.16816.F32.BF16 R20, R180, R4.reuse, R20 ;  /* 0x00000004b414723c */ /* 0x082ff00000041814 */
[----:B------:R-:W-:Y:S01]  /*bb40*/  MUFU.TANH R184, R13 ;  /* 0x0000000d00b87308 */ /* 0x000fe20000002400 */
[C---:B------:R-:W-:Y:S04]  /*bb50*/  HMMA.16816.F32.BF16 R24, R176.reuse, R4, R24 ;  /* 0x00000004b018723c */ /* 0x040fe80000041818 */
[----:B---3--:R-:W-:Y:S05]  /*bb60*/  FMUL.FTZ R17, R19, c[0x0][0x320] ;  /* 0x0000c80013117a20 */ /* 0x008fea0000410000 */
[----:B------:R-:W-:Y:S01]  /*bb70*/  MUFU.TANH R187, R14 ;  /* 0x0000000e00bb7308 */ /* 0x000fe20000002400 */
[-C--:B------:R-:W-:Y:S08]  /*bb80*/  HMMA.16816.F32.BF16 R28, R176, R6.reuse, R28 ;  /* 0x00000006b01c723c */ /* 0x080ff0000004181c */
[C---:B------:R-:W-:Y:S01]  /*bb90*/  HMMA.16816.F32.BF16 R32, R180.reuse, R6, R32 ;  /* 0x00000006b420723c */ /* 0x040fe20000041820 */
[----:B------:R-:W-:Y:S01]  /*bba0*/  MUFU.TANH R186, R15 ;  /* 0x0000000f00ba7308 */ /* 0x000fe20000002400 */
[----:B------:R-:W1:Y:S01]  /*bbb0*/  LDSM.16.M88.4 R4, [R206] ;  /* 0x00000000ce04783b */ /* 0x000e620000000200 */
[----:B------:R-:W-:Y:S04]  /*bbc0*/  DEPBAR.LE SB0, 0x0 ;  /* 0x000080000000791a */ /* 0x000fe80000000000 */
[----:B------:R-:W-:Y:S02]  /*bbd0*/  FMUL.FTZ R20, R20, c[0x0][0x320] ;  /* 0x0000c80014147a20 */ /* 0x000fe40000410000 */
[----:B------:R-:W-:Y:S02]  /*bbe0*/  FMUL.FTZ R21, R21, c[0x0][0x320] ;  /* 0x0000c80015157a20 */ /* 0x000fe40000410000 */
[----:B------:R-:W-:Y:S01]  /*bbf0*/  MUFU.TANH R172, R16 ;  /* 0x0000001000ac7308 */ /* 0x000fe20000002400 */
[----:B------:R-:W-:Y:S01]  /*bc00*/  BAR.SYNC.DEFER_BLOCKING 0x0 ;  /* 0x0000000000007b1d */ /* 0x000fe20000010000 */
[----:B------:R-:W-:Y:S01]  /*bc10*/  FMUL.FTZ R22, R22, c[0x0][0x320] ;  /* 0x0000c80016167a20 */ /* 0x000fe20000410000 */
[-C--:B--2---:R-:W-:Y:S05]  /*bc20*/  HMMA.16816.F32.BF16 R36, R180, R8.reuse, R36 ;  /* 0x00000008b424723c */ /* 0x084fea0000041824 */
[----:B------:R-:W-:Y:S02]  /*bc30*/  FMUL.FTZ R23, R23, c[0x0][0x320] ;  /* 0x0000c80017177a20 */ /* 0x000fe40000410000 */
[----:B------:R-:W-:Y:S01]  /*bc40*/  MUFU.TANH R18, R18 ;  /* 0x0000001200127308 */ /* 0x000fe20000002400 */
[----:B------:R-:W-:Y:S01]  /*bc50*/  FMUL.FTZ R24, R24, c[0x0][0x320] ;  /* 0x0000c80018187a20 */ /* 0x000fe20000410000 */
[C---:B------:R-:W-:Y:S04]  /*bc60*/  HMMA.16816.F32.BF16 R40, R176.reuse, R8, R40 ;  /* 0x00000008b028723c */ /* 0x040fe80000041828 */
[----:B------:R-:W-:Y:S02]  /*bc70*/  FMUL.FTZ R25, R25, c[0x0][0x320] ;  /* 0x0000c80019197a20 */ /* 0x000fe40000410000 */
[----:B------:R-:W-:Y:S02]  /*bc80*/  FMUL.FTZ R26, R26, c[0x0][0x320] ;  /* 0x0000c8001a1a7a20 */ /* 0x000fe40000410000 */
[----:B------:R-:W-:Y:S01]  /*bc90*/  MUFU.TANH R17, R17 ;  /* 0x0000001100117308 */ /* 0x000fe20000002400 */
[-C--:B------:R-:W-:Y:S03]  /*bca0*/  HMMA.16816.F32.BF16 R44, R176, R10.reuse, R44 ;  /* 0x0000000ab02c723c */ /* 0x080fe6000004182c */
[----:B------:R-:W-:Y:S02]  /*bcb0*/  FMUL.FTZ R27, R27, c[0x0][0x320] ;  /* 0x0000c8001b1b7a20 */ /* 0x000fe40000410000 */
[----:B------:R-:W-:Y:S02]  /*bcc0*/  FMUL.FTZ R28, R28, c[0x0][0x320] ;  /* 0x0000c8001c1c7a20 */ /* 0x000fe40000410000 */
[----:B------:R-:W-:Y:S01]  /*bcd0*/  FMUL.FTZ R29, R29, c[0x0][0x320] ;  /* 0x0000c8001d1d7a20 */ /* 0x000fe20000410000 */
[C---:B------:R-:W-:Y:S01]  /*bce0*/  HMMA.16816.F32.BF16 R48, R180.reuse, R10, R48 ;  /* 0x0000000ab430723c */ /* 0x040fe20000041830 */
[----:B------:R-:W-:Y:S03]  /*bcf0*/  MUFU.TANH R193, R20 ;  /* 0x0000001400c17308 */ /* 0x000fe60000002400 */
[----:B------:R-:W-:Y:S02]  /*bd00*/  FMUL.FTZ R30, R30, c[0x0][0x320] ;  /* 0x0000c8001e1e7a20 */ /* 0x000fe40000410000 */
[----:B------:R-:W-:Y:S02]  /*bd10*/  FMUL.FTZ R31, R31, c[0x0][0x320] ;  /* 0x0000c8001f1f7a20 */ /* 0x000fe40000410000 */
[----:B------:R-:W-:Y:S01]  /*bd20*/  FMUL.FTZ R40, R40, c[0x0][0x320] ;  /* 0x0000c80028287a20 */ /* 0x000fe20000410000 */
[-C--:B-1----:R-:W-:Y:S02]  /*bd30*/  HMMA.16816.F32.BF16 R52, R180, R4.reuse, R52 ;  /* 0x00000004b434723c */ /* 0x082fe40000041834 */
[----:B------:R-:W-:Y:S01]  /*bd40*/  MUFU.TANH R196, R21 ;  /* 0x0000001500c47308 */ /* 0x000fe20000002400 */
[----:B------:R-:W-:Y:S02]  /*bd50*/  FMUL.FTZ R41, R41, c[0x0][0x320] ;  /* 0x0000c80029297a20 */ /* 0x000fe40000410000 */
[----:B------:R-:W-:Y:S02]  /*bd60*/  FMUL.FTZ R42, R42, c[0x0][0x320] ;  /* 0x0000c8002a2a7a20 */ /* 0x000fe40000410000 */
[----:B------:R-:W-:Y:S01]  /*bd70*/  FMUL.FTZ R43, R43, c[0x0][0x320] ;  /* 0x0000c8002b2b7a20 */ /* 0x000fe20000410000 */
[C---:B------:R-:W-:Y:S04]  /*bd80*/  HMMA.16816.F32.BF16 R56, R176.reuse, R4, R56 ;  /* 0x00000004b038723c */ /* 0x040fe80000041838 */
[----:B------:R-:W1:Y:S01]  /*bd90*/  MUFU.TANH R2, R40 ;  /* 0x0000002800027308 */ /* 0x000e620000002400 */
[----:B------:R-:W-:Y:S02]  /*bda0*/  FMUL.FTZ R46, R46, c[0x0][0x320] ;  /* 0x0000c8002e2e7a20 */ /* 0x000fe40000410000 */
[----:B------:R-:W-:Y:S01]  /*bdb0*/  FMUL.FTZ R47, R47, c[0x0][0x320] ;  /* 0x0000c8002f2f7a20 */ /* 0x000fe20000410000 */
[-C--:B------:R-:W-:Y:S04]  /*bdc0*/  HMMA.16816.F32.BF16 R60, R176, R6.reuse, R60 ;  /* 0x00000006b03c723c */ /* 0x080fe8000004183c */
[----:B------:R-:W-:Y:S02]  /*bdd0*/  FMUL.FTZ R32, R32, c[0x0][0x320] ;  /* 0x0000c80020207a20 */ /* 0x000fe40000410000 */
[----:B------:R-:W-:Y:S01]  /*bde0*/  MUFU.TANH R3, R42 ;  /* 0x0000002a00037308 */ /* 0x000fe20000002400 */
[----:B------:R-:W-:Y:S01]  /*bdf0*/  FMUL.FTZ R33, R33, c[0x0][0x320] ;  /* 0x0000c80021217a20 */ /* 0x000fe20000410000 */
[----:B------:R-:W-:Y:S04]  /*be00*/  HMMA.16816.F32.BF16 R64, R180, R6, R64 ;  /* 0x00000006b440723c */ /* 0x000fe80000041840 */
[----:B------:R-:W-:Y:S02]  /*be10*/  FMUL.FTZ R34, R34, c[0x0][0x320] ;  /* 0x0000c80022227a20 */ /* 0x000fe40000410000 */
[----:B------:R-:W-:Y:S02]  /*be20*/  FMUL.FTZ R35, R35, c[0x0][0x320] ;  /* 0x0000c80023237a20 */ /* 0x000fe40000410000 */
[----:B------:R-:W-:Y:S01]  /*be30*/  MUFU.TANH R198, R22 ;  /* 0x0000001600c67308 */ /* 0x000fe20000002400 */
[----:B------:R-:W-:Y:S01]  /*be40*/  FMUL.FTZ R36, R36, c[0x0][0x320] ;  /* 0x0000c80024247a20 */ /* 0x000fe20000410000 */
[----:B-1----:R1:W-:Y:S02]  /*be50*/  STL [R1], R2 ;  /* 0x0000000201007387 */ /* 0x0023e40000100800 */
[----:B------:R-:W-:Y:S02]  /*be60*/  FMUL.FTZ R37, R37, c[0x0][0x320] ;  /* 0x0000c80025257a20 */ /* 0x000fe40000410000 */
[----:B------:R-:W-:Y:S02]  /*be70*/  FMUL.FTZ R38, R38, c[0x0][0x320] ;  /* 0x0000c80026267a20 */ /* 0x000fe40000410000 */
[----:B------:R-:W-:Y:S02]  /*be80*/  FMUL.FTZ R39, R39, c[0x0][0x320] ;  /* 0x0000c80027277a20 */ /* 0x000fe40000410000 */
        /* <DEDUP_REMOVED lines=12> */
[----:B-1----:R-:W1:Y:S01]  /*bf50*/  MUFU.TANH R2, R41 ;  /* 0x0000002900027308 */ /* 0x002e620000002400 */
        /* <DEDUP_REMOVED lines=13> */
[----:B------:R-:W-:Y:S01]  /*c030*/  FMUL.FTZ R67, R67, c[0x0][0x320] ;  /* 0x0000c80043437a20 */ /* 0x000fe20000410000 */
[----:B-1----:R1:W-:Y:S04]  /*c040*/  STL [R1+0x4], R2 ;  /* 0x0000040201007387 */ /* 0x0023e80000100800 */
[----:B------:R2:W-:Y:S02]  /*c050*/  STL [R1+0xc], R3 ;  /* 0x00000c0301007387 */ /* 0x0005e40000100800 */
[----:B------:R-:W-:Y:S10]  /*c060*/  MUFU.TANH R234, R27 ;  /* 0x0000001b00ea7308 */ /* 0x000ff40000002400 */
[----:B------:R-:W-:Y:S10]  /*c070*/  MUFU.TANH R224, R28 ;  /* 0x0000001c00e07308 */ /* 0x000ff40000002400 */
[----:B-1----:R-:W1:Y:S10]  /*c080*/  MUFU.TANH R2, R43 ;  /* 0x0000002b00027308 */ /* 0x002e740000002400 */
[----:B--2---:R-:W2:Y:S10]  /*c090*/  MUFU.TANH R3, R46 ;  /* 0x0000002e00037308 */ /* 0x004eb40000002400 */
[----:B------:R-:W-:Y:S01]  /*c0a0*/  MUFU.TANH R227, R29 ;  /* 0x0000001d00e37308 */ /* 0x000fe20000002400 */
[----:B-1----:R1:W-:Y:S09]  /*c0b0*/  STL [R1+0x10], R2 ;  /* 0x0000100201007387 */ /* 0x0023f20000100800 */
[----:B------:R-:W-:Y:S01]  /*c0c0*/  MUFU.TANH R235, R30 ;  /* 0x0000001e00eb7308 */ /* 0x000fe20000002400 */
[----:B--2---:R2:W-:Y:S09]  /*c0d0*/  STL [R1+0x8], R3 ;  /* 0x0000080301007387 */ /* 0x0045f20000100800 */
[----:B------:R-:W-:Y:S10]  /*c0e0*/  MUFU.TANH R236, R31 ;  /* 0x0000001f00ec7308 */ /* 0x000ff40000002400 */
[----:B-1----:R-:W1:Y:S10]  /*c0f0*/  MUFU.TANH R2, R47 ;  /* 0x0000002f00027308 */ /* 0x002e740000002400 */
[----:B------:R2:W3:Y:S10]  /*c100*/  MUFU.TANH R195, R32 ;  /* 0x0000002000c37308 */ /* 0x0004f40000002400 */
[----:B------:R2:W4:Y:S01]  /*c110*/  MUFU.TANH R194, R33 ;  /* 0x0000002100c27308 */ /* 0x0005220000002400 */
[----:B-1----:R2:W-:Y:S09]  /*c120*/  STL [R1+0x14], R2 ;  /* 0x0000140201007387 */ /* 0x0025f20000100800 */
        /* <DEDUP_REMOVED lines=29> */
[----:B---34-:R-:W-:Y:S01]  /*c300*/  SHF.R.S32.HI R7, RZ, 0x1f, R217 ;  /* 0x0000001fff077819 */ /* 0x018fe200000114d9 */
[----:B--2---:R-:W2:Y:S01]  /*c310*/  LDL R3, [R1+0x38] ;  /* 0x0000380001037983 */ /* 0x004ea20000100800 */
[----:B------:R-:W-:Y:S02]  /*c320*/  IMAD.MOV.U32 R228, RZ, RZ, RZ ;  /* 0x000000ffffe47224 */ /* 0x000fe400078e00ff */
[----:B------:R-:W-:Y:S01]  /*c330*/  SHF.L.U64.HI R16, R217, 0x1, R7 ;  /* 0x00000001d9107819 */ /* 0x000fe20000010207 */
[----:B------:R-:W3:Y:S01]  /*c340*/  LDL R2, [R1+0x18] ;  /* 0x0000180001027983 */ /* 0x000ee20000100800 */
[----:B------:R-:W-:Y:S02]  /*c350*/  IMAD.SHL.U32 R20, R103, 0x2, RZ ;  /* 0x0000000267147824 */ /* 0x000fe400078e00ff */
[----:B------:R-:W-:Y:S01]  /*c360*/  IMAD.SHL.U32 R19, R102, 0x2, RZ ;  /* 0x0000000266137824 */ /* 0x000fe200078e00ff */
        /* <DEDUP_REMOVED lines=8> */
[--C-:B------:R-:W-:Y:S01]  /*c3f0*/  IMAD.MOV.U32 R2, RZ, RZ, R3.reuse ;  /* 0x000000ffff027224 */ /* 0x100fe200078e0003 */
        /* <DEDUP_REMOVED lines=8> */
[----:B------:R-:W-:Y:S02]  /*c480*/  SHF.R.S32.HI R8, RZ, 0x1f, R8 ;  /* 0x0000001fff087819 */ /* 0x000fe40000011408 */
[----:B------:R-:W-:Y:S01]  /*c490*/  SHF.R.S32.HI R2, RZ, 0x1f, R230 ;  /* 0x0000001fff027819 */ /* 0x000fe200000114e6 */
[----:B------:R2:W3:Y:S01]  /*c4a0*/  @!P3 LDG.E R228, [R4.64] ;  /* 0x0000000604e4b981 */ /* 0x0004e2000c1e1900 */
[----:B------:R-:W-:Y:S02]  /*c4b0*/  SHF.L.U64.HI R15, R103, 0x1, R8 ;  /* 0x00000001670f7819 */ /* 0x000fe40000010208 */
[----:B------:R-:W-:Y:S04]  /*c4c0*/  IADD3 R8, R217, 0x20, RZ ;  /* 0x00000020d9087810 */ /* 0x000fe80007ffe0ff */
[----:B------:R-:W-:Y:S04]  /*c4d0*/  SHF.R.S32.HI R8, RZ, 0x1f, R8 ;  /* 0x0000001fff087819 */ /* 0x000fe80000011408 */
[----:B------:R-:W-:Y:S01]  /*c4e0*/  SHF.L.U64.HI R14, R102, 0x1, R8 ;  /* 0x00000001660e7819 */ /* 0x000fe20000010208 */
[----:B--2---:R-:W-:Y:S02]  /*c4f0*/  IMAD R4, R2, c[0x0][0x1e0], RZ ;  /* 0x0000780002047a24 */ /* 0x004fe400078e02ff */
[C---:B------:R-:W-:Y:S04]  /*c500*/  IMAD.WIDE.U32 R2, R230.reuse, c[0x0][0x1e0], RZ ;  /* 0x00007800e6027a25 */ /* 0x040fe800078e00ff */
[----:B------:R-:W-:Y:S04]  /*c510*/  IMAD R4, R230, c[0x0][0x1e4], R4 ;  /* 0x00007900e6047a24 */ /* 0x000fe800078e0204 */
[----:B------:R-:W-:Y:S01]  /*c520*/  IMAD.IADD R3, R3, 0x1, R4 ;  /* 0x0000000103037824 */ /* 0x000fe200078e0204 */
[----:B---3--:R-:W-:Y:S03]  /*c530*/  SHF.R.S32.HI R12, RZ, 0x1f, R228 ;  /* 0x0000001fff0c7819 */ /* 0x008fe600000114e4 */
        /* <DEDUP_REMOVED lines=8> */
[----:B------:R2:W3:Y:S02]  /*c5c0*/  SHFL.IDX PT, R5, R12, RZ, 0x1c1f ;  /* 0x001c1fff0c057589 */ /* 0x0004e400000e0000 */
.L_x_682:
[----:B------:R-:W-:-:S05]  /*c5d0*/  BRA.DIV ~URZ, `(.L_x_630) ;  /* 0x00007bc27f007947 */ /* 0x000fca000b800000 */
[----:B------:R-:W4:Y:S01]  /*c5e0*/  SHFL.IDX PT, R2, R13, RZ, 0x1c1f ;  /* 0x001c1fff0d027589 */ /* 0x000f2200000e0000 */
[C---:B------:R-:W-:Y:S02]  /*c5f0*/  IADD3 R6, -R101.reuse, 0x10, RZ ;  /* 0x0000001065067810 */ /* 0x040fe40007ffe1ff */
[----:B------:R-:W-:Y:S02]  /*c600*/  ISETP.NE.U32.AND P0, PT, R101, RZ, PT ;  /* 0x000000ff6500720c */ /* 0x000fe40003f05070 */
[----:B------:R-:W-:Y:S04]  /*c610*/  LOP3.LUT R6, R6, 0xf, RZ, 0xc0, !PT ;  /* 0x0000000f06067812 */ /* 0x000fe800078ec0ff */
[----:B----4-:R-:W-:Y:S04]  /*c620*/  IADD3 R6, P6, P5, R6, R2, R21 ;  /* 0x0000000206067210 */ /* 0x010fe80007dde015 */
[----:B---3--:R-:W-:Y:S02]  /*c630*/  IADD3.X R7, RZ, R5, R16, P6, P5 ;  /* 0x00000005ff077210 */ /* 0x008fe400037ea410 */
[C---:B------:R-:W-:Y:S02]  /*c640*/  IADD3 R10, P6, R2.reuse, R19, RZ ;  /* 0x00000013020a7210 */ /* 0x040fe40007fde0ff */
[----:B------:R-:W-:Y:S01]  /*c650*/  IADD3 R8, P5, R2, R20, RZ ;  /* 0x0000001402087210 */ /* 0x000fe20007fbe0ff */
[----:B------:R-:W-:Y:S01]  /*c660*/  @!PT LDS RZ, [RZ] ;  /* 0x00000000fffff984 */ /* 0x000fe20000000800 */
[----:B------:R-:W-:Y:S01]  /*c670*/  @!PT LDS RZ, [RZ] ;  /* 0x00000000fffff984 */ /* 0x000fe20000000800 */
[----:B------:R3:W-:Y:S02]  /*c680*/  LDGSTS.E.BYPASS.LTC128B.128.ZFILL [R218+0x3100], [R6.64], P0 ;  /* 0x0310000006da7fae */ /* 0x0007e40008141d46 */
[C---:B------:R-:W-:Y:S02]  /*c690*/  IMAD.X R11, R5.reuse, 0x1, R14, P6 ;  /* 0x00000001050b7824 */ /* 0x040fe400030e060e */
[----:B------:R3:W4:Y:S01]  /*c6a0*/  SHFL.IDX PT, R2, R13, 0x1, 0x1c1f ;  /* 0x003c1f000d027f89 */ /* 0x00072200000e0000 */
[----:B------:R-:W-:Y:S03]  /*c6b0*/  IMAD.X R9, R5, 0x1, R15, P5 ;  /* 0x0000000105097824 */ /* 0x000fe600028e060f */
[----:B------:R3:W-:Y:S04]  /*c6c0*/  LDGSTS.E.BYPASS.LTC128B.128 [R218+0x4100], [R10.64], !P2 ;  /* 0x041000000ada7fae */ /* 0x0007e8000d101d46 */
[----:B------:R3:W2:Y:S04]  /*c6d0*/  SHFL.IDX PT, R5, R12, 0x1, 0x1c1f ;  /* 0x003c1f000c057f89 */ /* 0x0006a800000e0000 */
[----:B------:R3:W-:Y:S02]  /*c6e0*/  LDGSTS.E.BYPASS.LTC128B.128 [R218+0x5100], [R8.64], !P1 ;  /* 0x0510000008da7fae */ /* 0x0007e4000c901d46 */
.L_x_683:
[C---:B------:R-:W-:Y:S02]  /*c6f0*/  IADD3 R3, -R101.reuse, 0x10, RZ ;  /* 0x0000001065037810 */ /* 0x040fe40007ffe1ff */
[C---:B---34-:R-:W-:Y:S02]  /*c700*/  IADD3 R8, P6, R2.reuse, R19, RZ ;  /* 0x0000001302087210 */ /* 0x058fe40007fde0ff */
[----:B------:R-:W-:Y:S02]  /*c710*/  IADD3 R6, P5, R2, R20, RZ ;  /* 0x0000001402067210 */ /* 0x000fe40007fbe0ff */
[----:B------:R-:W-:Y:S01]  /*c720*/  ISETP.NE.U32.AND P0, PT, R101, RZ, PT ;  /* 0x000000ff6500720c */ /* 0x000fe20003f05070 */
[----:B--2---:R-:W-:Y:S01]  /*c730*/  IMAD.X R9, R5, 0x1, R14, P6 ;  /* 0x0000000105097824 */ /* 0x004fe200030e060e */
[----:B------:R-:W-:Y:S01]  /*c740*/  LOP3.LUT R3, R3, 0xf, RZ, 0xc0, !PT ;  /* 0x0000000f03037812 */ /* 0x000fe200078ec0ff */
[----:B------:R-:W-:Y:S03]  /*c750*/  IMAD.X R7, R5, 0x1, R15, P5 ;  /* 0x0000000105077824 */ /* 0x000fe600028e060f */
[----:B------:R-:W-:Y:S04]  /*c760*/  IADD3 R2, P6, P5, R3, R2, R21 ;  /* 0x0000000203027210 */ /* 0x000fe80007dde015 */
[----:B------:R-:W-:Y:S05]  /*c770*/  IADD3.X R3, RZ, R5, R16, P6, P5 ;  /* 0x00000005ff037210 */ /* 0x000fea00037ea410 */
[----:B------:R-:W-:Y:S01]  /*c780*/  @!PT LDS RZ, [RZ] ;  /* 0x00000000fffff984 */ /* 0x000fe20000000800 */
[----:B------:R-:W-:Y:S01]  /*c790*/  @!PT LDS RZ, [RZ] ;  /* 0x00000000fffff984 */ /* 0x000fe20000000800 */
[----:B------:R-:W-:Y:S01]  /*c7a0*/  @!PT LDS RZ, [RZ] ;  /* 0x00000000fffff984 */ /* 0x000fe20000000800 */
[----:B------:R2:W-:Y:S04]  /*c7b0*/  LDGSTS.E.BYPASS.LTC128B.128.ZFILL [R218+0x3900], [R2.64], P0 ;  /* 0x0390000002da7fae */ /* 0x0005e80008141d46 */
[----:B------:R2:W-:Y:S04]  /*c7c0*/  LDGSTS.E.BYPASS.LTC128B.128 [R218+0x4900], [R8.64], !P2 ;  /* 0x0490000008da7fae */ /* 0x0005e8000d101d46 */
[----:B------:R2:W-:Y:S02]  /*c7d0*/  LDGSTS.E.BYPASS.LTC128B.128 [R218+0x5900], [R6.64], !P1 ;  /* 0x0590000006da7fae */ /* 0x0005e4000c901d46 */
.L_x_628:
[----:B---34-:R-:W-:Y:S05]  /*c7e0*/  BSYNC B0 ;  /* 0x0000000000007941 */ /* 0x018fea0003800000 */
.L_x_627:
[----:B--2---:R-:W-:Y:S01]  /*c7f0*/  FMNMX.FTZ R3, R174, R0, !PT ;  /* 0x00000000ae037209 */ /* 0x004fe20007810000 */
[----:B------:R-:W2:Y:S01]  /*c800*/  LDL R12, [R1] ;  /* 0x00000000010c7983 */ /* 0x000ea20000100800 */
[----:B------:R-:W-:Y:S02]  /*c810*/  FMNMX.FTZ R2, R173, R100, !PT ;  /* 0x00000064ad027209 */ /* 0x000fe40007810000 */
[----:B------:R-:W-:Y:S01]  /*c820*/  FMNMX.FTZ R4, R185, R105, !PT ;  /* 0x00000069b9047209 */ /* 0x000fe20007810000 */
[----:B------:R-:W3:Y:S01]  /*c830*/  LDL R11, [R1+0xc] ;  /* 0x00000c00010b7983 */ /* 0x000ee20000100800 */
[----:B------:R-:W-:Y:S02]  /*c840*/  FMNMX.FTZ R5, R188, R106, !PT ;  /* 0x0000006abc057209 */ /* 0x000fe40007810000 */
[----:B------:R-:W-:Y:S01]  /*c850*/  FMNMX.FTZ R3, R190, R3, !PT ;  /* 0x00000003be037209 */ /* 0x000fe20007810000 */
[----:B------:R-:W4:Y:S01]  /*c860*/  LDL R10, [R1+0x4] ;  /* 0x00000400010a7983 */ /* 0x000f220000100800 */
[----:B------:R-:W-:Y:S02]  /*c870*/  FMNMX.FTZ R2, R189, R2, !PT ;  /* 0x00000002bd027209 */ /* 0x000fe40007810000 */
[----:B------:R-:W-:Y:S01]  /*c880*/  FMNMX.FTZ R4, R191, R4, !PT ;  /* 0x00000004bf047209 */ /* 0x000fe20007810000 */
[----:B------:R-:W5:Y:S01]  /*c890*/  LDL R9, [R1+0x10] ;  /* 0x0000100001097983 */ /* 0x000f620000100800 */
        /* <DEDUP_REMOVED lines=40> */
[----:B---3--:R-:W-:Y:S02]  /*cb20*/  FMNMX.FTZ R5, R11, R5, !PT ;  /* 0x000000050b057209 */ /* 0x008fe40007810000 */
[----:B----4-:R-:W-:Y:S02]  /*cb30*/  FMNMX.FTZ R4, R10, R4, !PT ;  /* 0x000000040a047209 */ /* 0x010fe40007810000 */
[----:B-----5:R-:W-:Y:S02]  /*cb40*/  FMNMX.FTZ R5, R9, R5, !PT ;  /* 0x0000000509057209 */ /* 0x020fe40007810000 */
        /* <DEDUP_REMOVED lines=17> */
[----:B------:R-:W-:-:S05]  /*cc60*/  BRA.DIV ~URZ, `(.L_x_631) ;  /* 0x000077427f007947 */ /* 0x000fca000b800000 */
[----:B------:R-:W1:Y:S04]  /*cc70*/  SHFL.BFLY PT, R104, R4, 0x2, 0x1f ;  /* 0x0c401f0004687f89 */ /* 0x000e6800000e0000 */
[----:B------:R-:W2:Y:S04]  /*cc80*/  SHFL.BFLY PT, R2, R103, 0x2, 0x1f ;  /* 0x0c401f0067027f89 */ /* 0x000ea800000e0000 */
[----:B------:R-:W3:Y:S04]  /*cc90*/  SHFL.BFLY PT, R3, R102, 0x2, 0x1f ;  /* 0x0c401f0066037f89 */ /* 0x000ee800000e0000 */
[----:B------:R-:W4:Y:S01]  /*cca0*/  SHFL.BFLY PT, R8, R5, 0x2, 0x1f ;  /* 0x0c401f0005087f89 */ /* 0x000f2200000e0000 */
[----:B-1----:R-:W-:Y:S02]  /*ccb0*/  FMNMX.FTZ R104, R4, R104, !PT ;  /* 0x0000006804687209 */ /* 0x002fe40007810000 */
[----:B--2---:R-:W-:Y:S02]  /*ccc0*/  FMNMX.FTZ R103, R103, R2, !PT ;  /* 0x0000000267677209 */ /* 0x004fe40007810000 */
[----:B---3--:R-:W-:Y:S03]  /*ccd0*/  FMNMX.FTZ R102, R102, R3, !PT ;  /* 0x0000000366667209 */ /* 0x008fe60007810000 */
[----:B------:R-:W1:Y:S01]  /*cce0*/  SHFL.BFLY PT, R6, R103, 0x1, 0x1f ;  /* 0x0c201f0067067f89 */ /* 0x000e6200000e0000 */
[----:B----4-:R-:W-:Y:S03]  /*ccf0*/  FMNMX.FTZ R4, R5, R8, !PT ;  /* 0x0000000805047209 */ /* 0x010fe60007810000 */
[----:B------:R-:W2:Y:S04]  /*cd00*/  SHFL.BFLY PT, R3, R104, 0x1, 0x1f ;  /* 0x0c201f0068037f89 */ /* 0x000ea800000e0000 */
[----:B------:R-:W3:Y:S04]  /*cd10*/  SHFL.BFLY PT, R7, R102, 0x1, 0x1f ;  /* 0x0c201f0066077f89 */ /* 0x000ee800000e0000 */
[----:B------:R4:W4:Y:S01]  /*cd20*/  SHFL.BFLY PT, R2, R4, 0x1, 0x1f ;  /* 0x0c201f0004027f89 */ /* 0x00092200000e0000 */
[----:B-1----:R-:W-:Y:S02]  /*cd30*/  FMNMX.FTZ R103, R103, R6, !PT ;  /* 0x0000000667677209 */ /* 0x002fe40007810000 */
[----:B--2---:R-:W-:Y:S02]  /*cd40*/  FMNMX.FTZ R104, R104, R3, !PT ;  /* 0x0000000368687209 */ /* 0x004fe40007810000 */
[----:B---3--:R-:W-:Y:S03]  /*cd50*/  FMNMX.FTZ R102, R102, R7, !PT ;  /* 0x0000000766667209 */ /* 0x008fe60007810000 */
.L_x_684:
[----:B------:R-:W-:Y:S01]  /*cd60*/  FADD.FTZ R0, -R104, R0 ;  /* 0x0000000068007221 */ /* 0x000fe20000010100 */
[----:B----4-:R-:W-:Y:S01]  /*cd70*/  FMNMX.FTZ R2, R2, R4, !PT ;  /* 0x0000000402027209 */ /* 0x010fe20007810000 */
[----:B------:R-:W-:Y:S01]  /*cd80*/  FMUL.FTZ R179, R103, c[0x0][0x2d0] ;  /* 0x0000b40067b37a20 */ /* 0x000fe20000410000 */
[----:B------:R-:W-:Y:S01]  /*cd90*/  WARPSYNC 0xffffffff ;  /* 0xffffffff00007948 */ /* 0x000fe20003800000 */
[----:B------:R-:W-:Y:S01]  /*cda0*/  FMUL.FTZ R0, R0, c[0x0][0x2d0] ;  /* 0x0000b40000007a20 */ /* 0x000fe20000410000 */
[----:B------:R-:W1:Y:S01]  /*cdb0*/  LDSM.16.MT88.4 R20, [R201] ;  /* 0x00000000c914783b */ /* 0x000e620000004200 */
[----:B------:R-:W-:Y:S01]  /*cdc0*/  FMUL.FTZ R176, R104, c[0x0][0x2d0] ;  /* 0x0000b40068b07a20 */ /* 0x000fe20000410000 */
[----:B------:R-:W-:Y:S01]  /*cdd0*/  ISETP.GT.AND P0, PT, R225, RZ, PT ;  /* 0x000000ffe100720c */ /* 0x000fe20003f04270 */
[----:B------:R2:W-:Y:S01]  /*cde0*/  MUFU.EX2 R101, R0 ;  /* 0x0000000000657308 */ /* 0x0005e20000000800 */
[----:B------:R-:W-:Y:S02]  /*cdf0*/  FMUL.FTZ R178, R102, c[0x0][0x2d0] ;  /* 0x0000b40066b27a20 */ /* 0x000fe40000410000 */
[--C-:B------:R-:W-:Y:S02]  /*ce00*/  FFMA.FTZ R3, R190, c[0x0][0x2d0], -R176.reuse ;  /* 0x0000b400be037a23 */ /* 0x100fe400000108b0 */
[----:B------:R-:W-:Y:S01]  /*ce10*/  FMUL.FTZ R177, R2, c[0x0][0x2d0] ;  /* 0x0000b40002b17a20 */ /* 0x000fe20000410000 */
[----:B------:R-:W3:Y:S01]  /*ce20*/  LDSM.16.MT88.4 R36, [R202] ;  /* 0x00000000ca24783b */ /* 0x000ee20000004200 */
[--C-:B------:R-:W-:Y:S02]  /*ce30*/  FFMA.FTZ R6, R172, c[0x0][0x2d0], -R176.reuse ;  /* 0x0000b400ac067a23 */ /* 0x100fe400000108b0 */
[----:B------:R-:W-:Y:S01]  /*ce40*/  FFMA.FTZ R4, R188, c[0x0][0x2d0], -R177 ;  /* 0x0000b400bc047a23 */ /* 0x000fe200000108b1 */
[----:B------:R-:W-:Y:S01]  /*ce50*/  MUFU.EX2 R28, R3 ;  /* 0x00000003001c7308 */ /* 0x000fe20000000800 */
[--C-:B------:R-:W-:Y:S02]  /*ce60*/  FFMA.FTZ R5, R107, c[0x0][0x2d0], -R176.reuse ;  /* 0x0000b4006b057a23 */ /* 0x100fe400000108b0 */
[--C-:B------:R-:W-:Y:S01]  /*ce70*/  FFMA.FTZ R7, R174, c[0x0][0x2d0], -R176.reuse ;  /* 0x0000b400ae077a23 */ /* 0x100fe200000108b0 */
[----:B------:R-:W4:Y:S01]  /*ce80*/  LDSM.16.MT88.4 R52, [R201+0x1000] ;  /* 0x00100000c934783b */ /* 0x000f220000004200 */
[--C-:B------:R-:W-:Y:S02]  /*ce90*/  FFMA.FTZ R48, R193, c[0x0][0x2d0], -R176.reuse ;  /* 0x0000b400c1307a23 */ /* 0x100fe400000108b0 */
[--C-:B------:R-:W-:Y:S02]  /*cea0*/  FFMA.FTZ R56, R198, c[0x0][0x2d0], -R179.reuse ;  /* 0x0000b400c6387a23 */ /* 0x100fe400000108b3 */
[--C-:B------:R-:W-:Y:S01]  /*ceb0*/  FFMA.FTZ R60, R219, c[0x0][0x2d0], -R179.reuse ;  /* 0x0000b400db3c7a23 */ /* 0x100fe200000108b3 */
[----:B------:R5:W-:Y:S01]  /*cec0*/  MUFU.EX2 R10, R6 ;  /* 0x00000006000a7308 */ /* 0x000be20000000800 */
[--C-:B------:R-:W-:Y:S02]  /*ced0*/  FFMA.FTZ R107, R223, c[0x0][0x2d0], -R176.reuse ;  /* 0x0000b400df6b7a23 */ /* 0x100fe400000108b0 */
[----:B------:R-:W-:Y:S02]  /*cee0*/  FFMA.FTZ R64, R194, c[0x0][0x2d0], -R176 ;  /* 0x0000b400c2407a23 */ /* 0x000fe400000108b0 */
[----:B--2---:R-:W-:Y:S04]  /*cef0*/  FADD.FTZ R0, -R103, R100 ;  /* 0x0000006467007221 */ /* 0x004fe80000010100 */
[----:B------:R-:W-:Y:S01]  /*cf00*/  FMUL.FTZ R0, R0, c[0x0][0x2d0] ;  /* 0x0000b40000007a20 */ /* 0x000fe20000410000 */
[----:B------:R2:W-:Y:S10]  /*cf10*/  MUFU.EX2 R40, R5 ;  /* 0x0000000500287308 */ /* 0x0005f40000000800 */
[----:B------:R1:W-:Y:S01]  /*cf20*/  MUFU.EX2 R100, R0 ;  /* 0x0000000000647308 */ /* 0x0003e20000000800 */
[--C-:B-----5:R-:W-:Y:S09]  /*cf30*/  FFMA.FTZ R6, R185, c[0x0][0x2d0], -R178.reuse ;  /* 0x0000b400b9067a23 */ /* 0x120ff200000108b2 */
[----:B------:R-:W-:Y:S01]  /*cf40*/  MUFU.EX2 R25, R7 ;  /* 0x0000000700197308 */ /* 0x000fe20000000800 */
[--C-:B--2---:R-:W-:Y:S09]  /*cf50*/  FFMA.FTZ R5, R191, c[0x0][0x2d0], -R178.reuse ;  /* 0x0000b400bf057a23 */ /* 0x104ff200000108b2 */
[----:B------:R-:W-:Y:S01]  /*cf60*/  MUFU.EX2 R185, R6 ;  /* 0x0000000600b97308 */ /* 0x000fe20000000800 */
[--C-:B-1----:R-:W-:Y:S09]  /*cf70*/  FFMA.FTZ R0, R173, c[0x0][0x2d0], -R179.reuse ;  /* 0x0000b400ad007a23 */ /* 0x102ff200000108b3 */
[----:B------:R1:W-:Y:S10]  /*cf80*/  MUFU.EX2 R190, R0 ;  /* 0x0000000000be7308 */ /* 0x0003f40000000800 */
[----:B------:R-:W2:Y:S01]  /*cf90*/  MUFU.EX2 R191, R5 ;  /* 0x0000000500bf7308 */ /* 0x000ea20000000800 */
[--C-:B-1----:R-:W-:Y:S09]  /*cfa0*/  FFMA.FTZ R0, R189, c[0x0][0x2d0], -R179.reuse ;  /* 0x0000b400bd007a23 */ /* 0x102ff200000108b3 */
[----:B------:R1:W5:Y:S02]  /*cfb0*/  MUFU.EX2 R189, R0 ;  /* 0x0000000000bd7308 */ /* 0x0003640000000800 */
[--C-:B-1----:R-:W-:Y:S01]  /*cfc0*/  FFMA.FTZ R0, R18, c[0x0][0x2d0], -R179.reuse ;  /* 0x0000b40012007a23 */ /* 0x102fe200000108b3 */
[----:B--2---:R-:W-:Y:S01]  /*cfd0*/  F2FP.BF16.PACK_AB R172, R191, R185 ;  /* 0x000000b9bfac723e */ /* 0x004fe200000010ff */
[----:B------:R-:W-:Y:S01]  /*cfe0*/  FMUL.FTZ R5, R101, R109 ;  /* 0x0000006d65057220 */ /* 0x000fe20000410000 */
[----:B-----5:R-:W-:Y:S05]  /*cff0*/  F2FP.BF16.PACK_AB R109, R189, R190 ;  /* 0x000000bebd6d723e */ /* 0x020fea00000010ff */
[----:B------:R1:W-:Y:S01]  /*d000*/  MUFU.EX2 R9, R0 ;  /* 0x0000000000097308 */ /* 0x0003e20000000800 */
        /* <DEDUP_REMOVED lines=11> */
[C---:B------:R-:W-:Y:S01]  /*d0c0*/  FMUL.FTZ R66, R100.reuse, R170 ;  /* 0x000000aa64427220 */ /* 0x040fe20000410000 */
[----:B------:R-:W-:Y:S01]  /*d0d0*/  MOV R170, R191 ;  /* 0x000000bf00aa7202 */ /* 0x000fe20000000f00 */
[----:B-1----:R-:W-:Y:S02]  /*d0e0*/  FFMA.FTZ R0, R17, c[0x0][0x2d0], -R179 ;  /* 0x0000b40011007a23 */ /* 0x002fe400000108b3 */
[C---:B------:R-:W-:Y:S02]  /*d0f0*/  FMUL.FTZ R17, R101.reuse, R121 ;  /* 0x0000007965117220 */ /* 0x040fe40000410000 */
[----:B------:R1:W-:Y:S01]  /*d100*/  MUFU.EX2 R8, R0 ;  /* 0x0000000000087308 */ /* 0x0003e20000000800 */
[----:B------:R-:W-:Y:S01]  /*d110*/  LDSM.16.MT88.4 R120, [R202+0x400] ;  /* 0x00040000ca78783b */ /* 0x000fe20000004200 */
        /* <DEDUP_REMOVED lines=10> */
[----:B------:R-:W-:Y:S02]  /*d1c0*/  FMUL.FTZ R86, R100, R86 ;  /* 0x0000005664567220 */ /* 0x000fe40000410000 */
[----:B-1----:R-:W-:Y:S02]  /*d1d0*/  FADD.FTZ R0, -R102, R105 ;  /* 0x0000006966007221 */ /* 0x002fe40000010100 */
[----:B------:R-:W-:Y:S02]  /*d1e0*/  FFMA.FTZ R105, R197, c[0x0][0x2d0], -R179 ;  /* 0x0000b400c5697a23 */ /* 0x000fe400000108b3 */
[----:B------:R-:W-:Y:S02]  /*d1f0*/  FMUL.FTZ R0, R0, c[0x0][0x2d0] ;  /* 0x0000b40000007a20 */ /* 0x000fe40000410000 */
[C---:B------:R-:W-:Y:S02]  /*d200*/  FMUL.FTZ R87, R100.reuse, R87 ;  /* 0x0000005764577220 */ /* 0x040fe40000410000 */
[----:B------:R1:W2:Y:S01]  /*d210*/  MUFU.EX2 R3, R0 ;  /* 0x0000000000037308 */ /* 0x0002a20000000800 */
[C---:B------:R-:W-:Y:S02]  /*d220*/  FMUL.FTZ R96, R101.reuse, R96 ;  /* 0x0000006065607220 */ /* 0x040fe40000410000 */
[----:B------:R-:W-:Y:S02]  /*d230*/  FMUL.FTZ R97, R101, R97 ;  /* 0x0000006165617220 */ /* 0x000fe40000410000 */
[C---:B------:R-:W-:Y:S02]  /*d240*/  FMUL.FTZ R98, R100.reuse, R98 ;  /* 0x0000006264627220 */ /* 0x040fe40000410000 */
[----:B------:R-:W-:Y:S02]  /*d250*/  FMUL.FTZ R99, R100, R99 ;  /* 0x0000006364637220 */ /* 0x000fe40000410000 */
[--C-:B-1----:R-:W-:Y:S02]  /*d260*/  FFMA.FTZ R0, R175, c[0x0][0x2d0], -R178.reuse ;  /* 0x0000b400af007a23 */ /* 0x102fe400000108b2 */
[C---:B--2---:R-:W-:Y:S02]  /*d270*/  FMUL.FTZ R12, R3.reuse, R116 ;  /* 0x00000074030c7220 */ /* 0x044fe40000410000 */
[----:B------:R1:W-:Y:S01]  /*d280*/  MUFU.EX2 R34, R0 ;  /* 0x0000000000227308 */ /* 0x0003e20000000800 */
        /* <DEDUP_REMOVED lines=8> */
[C---:B------:R-:W-:Y:S01]  /*d310*/  FMUL.FTZ R72, R3.reuse, R72 ;  /* 0x0000004803487220 */ /* 0x040fe20000410000 */
[----:B------:R2:W-:Y:S01]  /*d320*/  MUFU.EX2 R165, R64 ;  /* 0x0000004000a57308 */ /* 0x0005e20000000800 */
[C---:B------:R-:W-:Y:S02]  /*d330*/  FMUL.FTZ R73, R3.reuse, R73 ;  /* 0x0000004903497220 */ /* 0x040fe40000410000 */
[C---:B------:R-:W-:Y:S02]  /*d340*/  FMUL.FTZ R76, R3.reuse, R76 ;  /* 0x0000004c034c7220 */ /* 0x040fe40000410000 */
[C---:B------:R-:W-:Y:S02]  /*d350*/  FMUL.FTZ R77, R3.reuse, R77 ;  /* 0x0000004d034d7220 */ /* 0x040fe40000410000 */
[C---:B------:R-:W-:Y:S02]  /*d360*/  FMUL.FTZ R88, R3.reuse, R88 ;  /* 0x0000005803587220 */ /* 0x040fe40000410000 */
[----:B-1----:R-:W-:Y:S02]  /*d370*/  FFMA.FTZ R0, R184, c[0x0][0x2d0], -R178 ;  /* 0x0000b400b8007a23 */ /* 0x002fe400000108b2 */
[----:B------:R1:W-:Y:S01]  /*d380*/  MUFU.EX2 R184, R4 ;  /* 0x0000000400b87308 */ /* 0x0003e20000000800 */
[C---:B------:R-:W-:Y:S02]  /*d390*/  FMUL.FTZ R89, R3.reuse, R89 ;  /* 0x0000005903597220 */ /* 0x040fe40000410000 */
[C---:B------:R-:W-:Y:S02]  /*d3a0*/  FMUL.FTZ R92, R3.reuse, R92 ;  /* 0x0000005c035c7220 */ /* 0x040fe40000410000 */
[----:B------:R-:W-:Y:S05]  /*d3b0*/  FMUL.FTZ R93, R3, R93 ;  /* 0x0000005d035d7220 */ /* 0x000fea0000410000 */
[----:B------:R5:W3:Y:S01]  /*d3c0*/  MUFU.EX2 R41, R0 ;  /* 0x0000000000297308 */ /* 0x000ae20000000800 */
[----:B--2---:R-:W-:Y:S02]  /*d3d0*/  FMUL.FTZ R64, R101, R168 ;  /* 0x000000a865407220 */ /* 0x004fe40000410000 */
[--C-:B-1----:R-:W-:Y:S01]  /*d3e0*/  FFMA.FTZ R4, R192, c[0x0][0x2d0], -R177.reuse ;  /* 0x0000b400c0047a23 */ /* 0x102fe200000108b1 */
[----:B------:R-:W-:Y:S06]  /*d3f0*/  MOV R192, R10 ;  /* 0x0000000a00c07202 */ /* 0x000fec0000000f00 */
[----:B------:R1:W2:Y:S01]  /*d400*/  MUFU.EX2 R188, R4 ;  /* 0x0000000400bc7308 */ /* 0x0002a20000000800 */
[-C--:B------:R-:W-:Y:S02]  /*d410*/  F2FP.BF16.PACK_AB R110, R40, R192.reuse ;  /* 0x000000c0286e723e */ /* 0x080fe400000010ff */
[----:B------:R-:W-:Y:S01]  /*d420*/  MOV R168, R192 ;  /* 0x000000c000a87202 */ /* 0x000fe20000000f00 */
[----:B-----5:R-:W-:Y:S01]  /*d430*/  FADD.FTZ R0, -R2, R106 ;  /* 0x0000006a02007221 */ /* 0x020fe20000010100 */
[----:B---3--:R-:W-:Y:S01]  /*d440*/  F2FP.BF16.PACK_AB R174, R41, R34 ;  /* 0x0000002229ae723e */ /* 0x008fe200000010ff */
[--C-:B------:R-:W-:Y:S01]  /*d450*/  FFMA.FTZ R106, R233, c[0x0][0x2d0], -R176.reuse ;  /* 0x0000b400e96a7a23 */ /* 0x100fe200000108b0 */
[----:B------:R-:W-:Y:S01]  /*d460*/  MOV R136, R41 ;  /* 0x0000002900887202 */ /* 0x000fe20000000f00 */
[----:B------:R-:W-:Y:S02]  /*d470*/  FMUL.FTZ R0, R0, c[0x0][0x2d0] ;  /* 0x0000b40000007a20 */ /* 0x000fe40000410000 */
[----:B------:R-:W-:Y:S02]  /*d480*/  FMUL.FTZ R41, R3, R145 ;  /* 0x0000009103297220 */ /* 0x000fe40000410000 */
[----:B------:R-:W-:Y:S02]  /*d490*/  FFMA.FTZ R145, R181, c[0x0][0x2d0], -R176 ;  /* 0x0000b400b5917a23 */ /* 0x000fe400000108b0 */
[----:B------:R-:W3:Y:S01]  /*d4a0*/  MUFU.EX2 R0, R0 ;  /* 0x0000000000007308 */ /* 0x000ee20000000800 */
[--C-:B-1----:R-:W-:Y:S01]  /*d4b0*/  FFMA.FTZ R4, R187, c[0x0][0x2d0], -R177.reuse ;  /* 0x0000b400bb047a23 */ /* 0x102fe200000108b1 */
[----:B------:R-:W-:Y:S01]  /*d4c0*/  MOV R187, R9 ;  /* 0x0000000900bb7202 */ /* 0x000fe20000000f00 */
[C---:B------:R-:W-:Y:S01]  /*d4d0*/  FMUL.FTZ R9, R3.reuse, R113 ;  /* 0x0000007103097220 */ /* 0x040fe20000410000 */
[----:B--2---:R-:W-:Y:S06]  /*d4e0*/  F2FP.BF16.PACK_AB R173, R188, R184 ;  /* 0x000000b8bcad723e */ /* 0x004fec00000010ff */
[----:B------:R-:W1:Y:S01]  /*d4f0*/  MUFU.EX2 R35, R4 ;  /* 0x0000000400237308 */ /* 0x000e620000000800 */
[----:B------:R-:W-:Y:S09]  /*d500*/  MOV R169, R188 ;  /* 0x000000bc00a97202 */ /* 0x000ff20000000f00 */
[----:B------:R-:W-:Y:S01]  /*d510*/  MUFU.EX2 R194, R145 ;  /* 0x0000009100c27308 */ /* 0x000fe20000000800 */
[C---:B---3--:R-:W-:Y:S02]  /*d520*/  FMUL.FTZ R10, R0.reuse, R114 ;  /* 0x00000072000a7220 */ /* 0x048fe40000410000 */
[C---:B------:R-:W-:Y:S02]  /*d530*/  FMUL.FTZ R11, R0.reuse, R115 ;  /* 0x00000073000b7220 */ /* 0x040fe40000410000 */
[C---:B------:R-:W-:Y:S02]  /*d540*/  FMUL.FTZ R14, R0.reuse, R118 ;  /* 0x00000076000e7220 */ /* 0x040fe40000410000 */
[C---:B------:R-:W-:Y:S02]  /*d550*/  FMUL.FTZ R15, R0.reuse, R119 ;  /* 0x00000077000f7220 */ /* 0x040fe40000410000 */
[C---:B------:R-:W-:Y:S01]  /*d560*/  FMUL.FTZ R58, R0.reuse, R162 ;  /* 0x000000a2003a7220 */ /* 0x040fe20000410000 */
[----:B------:R-:W-:Y:S01]  /*d570*/  LDSM.16.MT88.4 R116, [R201+0x2000] ;  /* 0x00200000c974783b */ /* 0x000fe20000004200 */
[----:B------:R2:W-:Y:S01]  /*d580*/  MUFU.EX2 R162, R105 ;  /* 0x0000006900a27308 */ /* 0x0005e20000000800 */
[----:B------:R-:W-:Y:S01]  /*d590*/  FMUL.FTZ R26, R0, R130 ;  /* 0x00000082001a7220 */ /* 0x000fe20000410000 */
[----:B-1----:R-:W-:Y:S01]  /*d5a0*/  MOV R133, R35 ;  /* 0x0000002300857202 */ /* 0x002fe20000000f00 */
[----:B------:R-:W-:Y:S01]  /*d5b0*/  FFMA.FTZ R4, R186, c[0x0][0x2d0], -R177 ;  /* 0x0000b400ba047a23 */ /* 0x000fe200000108b1 */
[----:B------:R-:W-:Y:S01]  /*d5c0*/  MOV R186, R8 ;  /* 0x0000000800ba7202 */ /* 0x000fe20000000f00 */
[C---:B------:R-:W-:Y:S02]  /*d5d0*/  FMUL.FTZ R8, R3.reuse, R112 ;  /* 0x0000007003087220 */ /* 0x040fe40000410000 */
[----:B------:R-:W-:Y:S01]  /*d5e0*/  FMUL.FTZ R27, R0, R131 ;  /* 0x00000083001b7220 */ /* 0x000fe20000410000 */
[----:B------:R-:W-:Y:S01]  /*d5f0*/  F2FP.BF16.PACK_AB R111, R186, R187 ;  /* 0x000000bbba6f723e */ /* 0x000fe200000010ff */
[C---:B------:R-:W-:Y:S01]  /*d600*/  FMUL.FTZ R30, R0.reuse, R134 ;  /* 0x00000086001e7220 */ /* 0x040fe20000410000 */
[----:B------:R-:W1:Y:S01]  /*d610*/  MUFU.EX2 R33, R4 ;  /* 0x0000000400217308 */ /* 0x000e620000000800 */
[----:B------:R-:W-:Y:S01]  /*d620*/  MOV R131, R28 ;  /* 0x0000001c00837202 */ /* 0x000fe20000000f00 */
[C---:B------:R-:W-:Y:S01]  /*d630*/  FMUL.FTZ R31, R0.reuse, R135 ;  /* 0x00000087001f7220 */ /* 0x040fe20000410000 */
[----:B------:R-:W-:Y:S01]  /*d640*/  MOV R134, R40 ;  /* 0x0000002800867202 */ /* 0x000fe20000000f00 */
[C---:B------:R-:W-:Y:S01]  /*d650*/  FMUL.FTZ R62, R0.reuse, R166 ;  /* 0x000000a6003e7220 */ /* 0x040fe20000410000 */
[----:B------:R-:W2:Y:S01]  /*d660*/  LDSM.16.MT88.4 R112, [R202+0x1000] ;  /* 0x00100000ca70783b */ /* 0x000ea20000004200 */
[C---:B------:R-:W-:Y:S02]  /*d670*/  FMUL.FTZ R47, R0.reuse, R151 ;  /* 0x00000097002f7220 */ /* 0x040fe40000410000 */
[----:B------:R-:W-:Y:S02]  /*d680*/  FMUL.FTZ R40, R3, R144 ;  /* 0x0000009003287220 */ /* 0x000fe40000410000 */
[----:B------:R-:W5:Y:S01]  /*d690*/  MUFU.EX2 R151, R48 ;  /* 0x0000003000977308 */ /* 0x000f620000000800 */
[C---:B------:R-:W-:Y:S02]  /*d6a0*/  FMUL.FTZ R42, R0.reuse, R146 ;  /* 0x00000092002a7220 */ /* 0x040fe40000410000 */
[C---:B------:R-:W-:Y:S02]  /*d6b0*/  FMUL.FTZ R43, R0.reuse, R147 ;  /* 0x00000093002b7220 */ /* 0x040fe40000410000 */
[----:B--2---:R-:W-:Y:S02]  /*d6c0*/  FFMA.FTZ R105, R199, c[0x0][0x2d0], -R179 ;  /* 0x0000b400c7697a23 */ /* 0x004fe400000108b3 */
[C---:B------:R-:W-:Y:S02]  /*d6d0*/  FMUL.FTZ R46, R0.reuse, R150 ;  /* 0x00000096002e7220 */ /* 0x040fe40000410000 */
[C---:B------:R-:W-:Y:S01]  /*d6e0*/  FMUL.FTZ R59, R0.reuse, R163 ;  /* 0x000000a3003b7220 */ /* 0x040fe20000410000 */
[----:B------:R2:W-:Y:S01]  /*d6f0*/  MUFU.EX2 R166, R105 ;  /* 0x0000006900a67308 */ /* 0x0005e20000000800 */
[C---:B------:R-:W-:Y:S02]  /*d700*/  FMUL.FTZ R63, R0.reuse, R167 ;  /* 0x000000a7003f7220 */ /* 0x040fe40000410000 */
[----:B------:R-:W-:Y:S01]  /*d710*/  FMUL.FTZ R74, R0, R74 ;  /* 0x0000004a004a7220 */ /* 0x000fe20000410000 */
[----:B-1----:R-:W-:Y:S01]  /*d720*/  F2FP.BF16.PACK_AB R175, R33, R35 ;  /* 0x0000002321af723e */ /* 0x002fe200000010ff */
[----:B------:R-:W-:Y:S01]  /*d730*/  FMUL.FTZ R4, R101, R108 ;  /* 0x0000006c65047220 */ /* 0x000fe20000410000 */
[----:B------:R-:W-:Y:S01]  /*d740*/  F2FP.BF16.PACK_AB R108, R28, R25 ;  /* 0x000000191c6c723e */ /* 0x000fe200000010ff */
[C---:B------:R-:W-:Y:S02]  /*d750*/  FMUL.FTZ R25, R3.reuse, R129 ;  /* 0x0000008103197220 */ /* 0x040fe40000410000 */
[----:B------:R-:W3:Y:S01]  /*d760*/  LDL.LU R129, [R1+0x10] ;  /* 0x0000100001817983 */ /* 0x000ee20000300800 */
[----:B------:R-:W-:Y:S01]  /*d770*/  FMUL.FTZ R28, R3, R132 ;  /* 0x00000084031c7220 */ /* 0x000fe20000410000 */
[----:B------:R-:W-:Y:S01]  /*d780*/  MOV R132, R34 ;  /* 0x0000002200847202 */ /* 0x000fe20000000f00 */
[C---:B------:R-:W-:Y:S01]  /*d790*/  FMUL.FTZ R34, R100.reuse, R138 ;  /* 0x0000008a64227220 */ /* 0x040fe20000410000 */
[-C--:B------:R-:W-:Y:S01]  /*d7a0*/  HMMA.16816.F32.BF16 R4, R108, R20.reuse, R4 ;  /* 0x000000146c04723c */ /* 0x080fe20000041804 */
[----:B------:R-:W3:Y:S01]  /*d7b0*/  LDL.LU R130, [R1+0xc] ;  /* 0x00000c0001827983 */ /* 0x000ee20000300800 */
[----:B------:R1:W1:Y:S03]  /*d7c0*/  MUFU.EX2 R150, R56 ;  /* 0x0000003800967308 */ /* 0x0002660000000800 */
[----:B------:R-:W-:Y:S02]  /*d7d0*/  FMUL.FTZ R35, R100, R139 ;  /* 0x0000008b64237220 */ /* 0x000fe40000410000 */
[--C-:B------:R-:W-:Y:S01]  /*d7e0*/  FFMA.FTZ R139, R245, c[0x0][0x2d0], -R178.reuse ;  /* 0x0000b400f58b7a23 */ /* 0x100fe200000108b2 */
[C---:B------:R-:W-:Y:S04]  /*d7f0*/  HMMA.16816.F32.BF16 R8, R172.reuse, R20, R8 ;  /* 0x00000014ac08723c */ /* 0x040fe80000041808 */
[----:B------:R-:W-:Y:S01]  /*d800*/  MUFU.EX2 R188, R139 ;  /* 0x0000008b00bc7308 */ /* 0x000fe20000000800 */
[----:B--2---:R-:W-:Y:S02]  /*d810*/  FFMA.FTZ R105, R226, c[0x0][0x2d0], -R178 ;  /* 0x0000b400e2697a23 */ /* 0x004fe400000108b2 */
[C---:B------:R-:W-:Y:S01]  /*d820*/  FMUL.FTZ R20, R101.reuse, R124 ;  /* 0x0000007c65147220 */ /* 0x040fe20000410000 */
[-C--:B------:R-:W-:Y:S04]  /*d830*/  HMMA.16816.F32.BF16 R12, R172, R22.reuse, R12 ;  /* 0x00000016ac0c723c */ /* 0x080fe8000004180c */
[--C-:B------:R-:W-:Y:S02]  /*d840*/  FFMA.FTZ R124, R222, c[0x0][0x2d0], -R176.reuse ;  /* 0x0000b400de7c7a23 */ /* 0x100fe400000108b0 */
[C---:B------:R-:W-:Y:S01]  /*d850*/  FMUL.FTZ R21, R101.reuse, R125 ;  /* 0x0000007d65157220 */ /* 0x040fe20000410000 */
[----:B------:R2:W-:Y:S01]  /*d860*/  MUFU.EX2 R149, R105 ;  /* 0x0000006900957308 */ /* 0x0005e20000000800 */
[C---:B------:R-:W-:Y:S04]  /*d870*/  HMMA.16816.F32.BF16 R16, R108.reuse, R22, R16 ;  /* 0x000000166c10723c */ /* 0x040fe80000041810 */
[----:B------:R-:W-:Y:S02]  /*d880*/  FMUL.FTZ R48, R101, R152 ;  /* 0x0000009865307220 */ /* 0x000fe40000410000 */
[----:B-1----:R-:W-:Y:S02]  /*d890*/  FMUL.FTZ R56, R3, R160 ;  /* 0x000000a003387220 */ /* 0x002fe40000410000 */
[C---:B------:R-:W-:Y:S04]  /*d8a0*/  FMUL.FTZ R22, R100.reuse, R126 ;  /* 0x0000007e64167220 */ /* 0x040fe80000410000 */
[----:B------:R-:W-:Y:S01]  /*d8b0*/  FMUL.FTZ R23, R100, R127 ;  /* 0x0000007f64177220 */ /* 0x000fe20000410000 */
[----:B------:R-:W-:Y:S01]  /*d8c0*/  MOV R127, R33 ;  /* 0x00000021007f7202 */ /* 0x000fe20000000f00 */
[----:B------:R-:W-:Y:S02]  /*d8d0*/  FMUL.FTZ R33, R101, R137 ;  /* 0x0000008965217220 */ /* 0x000fe40000410000 */
[----:B------:R-:W3:Y:S01]  /*d8e0*/  LDL.LU R137, [R1+0x4] ;  /* 0x0000040001897983 */ /* 0x000ee20000300800 */
[--C-:B------:R-:W-:Y:S01]  /*d8f0*/  FFMA.FTZ R125, R221, c[0x0][0x2d0], -R176.reuse ;  /* 0x0000b400dd7d7a23 */ /* 0x100fe200000108b0 */
[----:B------:R-:W-:Y:S01]  /*d900*/  MOV R193, R127 ;  /* 0x0000007f00c17202 */ /* 0x000fe20000000f00 */
[-C--:B------:R-:W-:Y:S01]  /*d910*/  HMMA.16816.F32.BF16 R20, R108, R36.reuse, R20 ;  /* 0x000000246c14723c */ /* 0x080fe20000041814 */
[----:B------:R-:W3:Y:S01]  /*d920*/  LDL.LU R138, [R1] ;  /* 0x00000000018a7983 */ /* 0x000ee20000300800 */
[----:B------:R-:W-:Y:S01]  /*d930*/  MUFU.EX2 R226, R125 ;  /* 0x0000007d00e27308 */ /* 0x000fe20000000800 */
[----:B------:R-:W-:Y:S02]  /*d940*/  FFMA.FTZ R126, R220, c[0x0][0x2d0], -R176 ;  /* 0x0000b400dc7e7a23 */ /* 0x000fe400000108b0 */
[C---:B------:R-:W-:Y:S02]  /*d950*/  FMUL.FTZ R75, R0.reuse, R75 ;  /* 0x0000004b004b7220 */ /* 0x040fe40000410000 */
[C---:B------:R-:W-:Y:S01]  /*d960*/  FMUL.FTZ R78, R0.reuse, R78 ;  /* 0x0000004e004e7220 */ /* 0x040fe20000410000 */
[C---:B------:R-:W-:Y:S04]  /*d970*/  HMMA.16816.F32.BF16 R24, R172.reuse, R36, R24 ;  /* 0x00000024ac18723c */ /* 0x040fe80000041818 */
[C---:B------:R-:W-:Y:S02]  /*d980*/  FMUL.FTZ R79, R0.reuse, R79 ;  /* 0x0000004f004f7220 */ /* 0x040fe40000410000 */
[C---:B------:R-:W-:Y:S02]  /*d990*/  FMUL.FTZ R90, R0.reuse, R90 ;  /* 0x0000005a005a7220 */ /* 0x040fe40000410000 */
[-C--:B------:R-:W-:Y:S04]  /*d9a0*/  HMMA.16816.F32.BF16 R28, R172, R38.reuse, R28 ;  /* 0x00000026ac1c723c */ /* 0x080fe8000004181c */
[C---:B------:R-:W-:Y:S02]  /*d9b0*/  FMUL.FTZ R36, R101.reuse, R140 ;  /* 0x0000008c65247220 */ /* 0x040fe40000410000 */
[----:B------:R-:W-:Y:S02]  /*d9c0*/  FMUL.FTZ R37, R101, R141 ;  /* 0x0000008d65257220 */ /* 0x000fe40000410000 */
[C---:B------:R-:W-:Y:S04]  /*d9d0*/  HMMA.16816.F32.BF16 R32, R108.reuse, R38, R32 ;  /* 0x000000266c20723c */ /* 0x040fe80000041820 */
[--C-:B--2---:R-:W-:Y:S02]  /*d9e0*/  FFMA.FTZ R105, R229, c[0x0][0x2d0], -R178.reuse ;  /* 0x0000b400e5697a23 */ /* 0x104fe400000108b2 */
[----:B------:R-:W-:Y:S02]  /*d9f0*/  FMUL.FTZ R91, R0, R91 ;  /* 0x0000005b005b7220 */ /* 0x000fe40000410000 */
[C---:B------:R-:W-:Y:S04]  /*da00*/  FMUL.FTZ R38, R100.reuse, R142 ;  /* 0x0000008e64267220 */ /* 0x040fe80000410000 */
[----:B------:R-:W-:Y:S01]  /*da10*/  FMUL.FTZ R39, R100, R143 ;  /* 0x0000008f64277220 */ /* 0x000fe20000410000 */
[----:B------:R-:W-:Y:S01]  /*da20*/  MOV R143, R128 ;  /* 0x00000080008f7202 */ /* 0x000fe20000000f00 */
[C---:B------:R-:W-:Y:S02]  /*da30*/  FMUL.FTZ R94, R0.reuse, R94 ;  /* 0x0000005e005e7220 */ /* 0x040fe40000410000 */
[----:B------:R-:W-:Y:S02]  /*da40*/  FMUL.FTZ R95, R0, R95 ;  /* 0x0000005f005f7220 */ /* 0x000fe40000410000 */
[----:B------:R-:W-:Y:S01]  /*da50*/  FFMA.FTZ R140, R242, c[0x0][0x2d0], -R178 ;  /* 0x0000b400f28c7a23 */ /* 0x000fe200000108b2 */
[-C--:B----4-:R-:W-:Y:S03]  /*da60*/  HMMA.16816.F32.BF16 R36, R108, R52.reuse, R36 ;  /* 0x000000346c24723c */ /* 0x090fe60000041824 */
[--C-:B------:R-:W-:Y:S01]  /*da70*/  FFMA.FTZ R144, R241, c[0x0][0x2d0], -R177.reuse ;  /* 0x0000b400f1907a23 */ /* 0x100fe200000108b1 */
[----:B-----5:R-:W-:Y:S01]  /*da80*/  MOV R241, R151 ;  /* 0x0000009700f17202 */ /* 0x020fe20000000f00 */
[--C-:B------:R-:W-:Y:S01]  /*da90*/  FFMA.FTZ R142, R243, c[0x0][0x2d0], -R177.reuse ;  /* 0x0000b400f38e7a23 */ /* 0x100fe200000108b1 */
[----:B------:R-:W-:Y:S01]  /*daa0*/  MOV R243, R150 ;  /* 0x0000009600f37202 */ /* 0x000fe20000000f00 */
[--C-:B------:R-:W-:Y:S01]  /*dab0*/  FFMA.FTZ R141, R249, c[0x0][0x2d0], -R177.reuse ;  /* 0x0000b400f98d7a23 */ /* 0x100fe200000108b1 */
[C---:B------:R-:W-:Y:S07]  /*dac0*/  HMMA.16816.F32.BF16 R40, R172.reuse, R52, R40 ;  /* 0x00000034ac28723c */ /* 0x040fee0000041828 */
[----:B------:R-:W-:Y:S01]  /*dad0*/  FFMA.FTZ R52, R196, c[0x0][0x2d0], -R176 ;  /* 0x0000b400c4347a23 */ /* 0x000fe200000108b0 */
[-C--:B------:R-:W-:Y:S03]  /*dae0*/  HMMA.16816.F32.BF16 R44, R172, R54.reuse, R44 ;  /* 0x00000036ac2c723c */ /* 0x080fe6000004182c */
[----:B------:R1:W2:Y:S01]  /*daf0*/  MUFU.EX2 R147, R52 ;  /* 0x0000003400937308 */ /* 0x0002a20000000800 */
[C---:B------:R-:W-:Y:S04]  /*db00*/  FMUL.FTZ R53, R101.reuse, R157 ;  /* 0x0000009d65357220 */ /* 0x040fe80000410000 */
[C---:B------:R-:W-:Y:S07]  /*db10*/  HMMA.16816.F32.BF16 R48, R108.reuse, R54, R48 ;  /* 0x000000366c30723c */ /* 0x040fee0000041830 */
[C---:B------:R-:W-:Y:S02]  /*db20*/  FMUL.FTZ R55, R100.reuse, R159 ;  /* 0x0000009f64377220 */ /* 0x040fe40000410000 */
[----:B------:R4:W-:Y:S03]  /*db30*/  MUFU.EX2 R159, R105 ;  /* 0x00000069009f7308 */ /* 0x0009e60000000800 */
[----:B------:R-:W-:Y:S07]  /*db40*/  FMUL.FTZ R54, R100, R158 ;  /* 0x0000009e64367220 */ /* 0x000fee0000410000 */
[----:B------:R5:W5:Y:S01]  /*db50*/  MUFU.EX2 R158, R60 ;  /* 0x0000003c009e7308 */ /* 0x000b620000000800 */
[----:B-1----:R-:W-:Y:S01]  /*db60*/  FMUL.FTZ R52, R101, R156 ;  /* 0x0000009c65347220 */ /* 0x002fe20000410000 */
[----:B------:R-:W-:Y:S02]  /*db70*/  MOV R156, R193 ;  /* 0x000000c1009c7202 */ /* 0x000fe40000000f00 */
[----:B--2---:R-:W-:Y:S04]  /*db80*/  MOV R242, R147 ;  /* 0x0000009300f27202 */ /* 0x004fe80000000f00 */
[-C--:B------:R-:W-:Y:S03]  /*db90*/  HMMA.16816.F32.BF16 R52, R108, R112.reuse, R52 ;  /* 0x000000706c34723c */ /* 0x080fe60000041834 */
[----:B----4-:R-:W-:Y:S05]  /*dba0*/  FFMA.FTZ R105, R224, c[0x0][0x2d0], -R178 ;  /* 0x0000b400e0697a23 */ /* 0x010fea00000108b2 */
[C---:B------:R-:W-:Y:S01]  /*dbb0*/  HMMA.16816.F32.BF16 R56, R172.reuse, R112, R56 ;  /* 0x00000070ac38723c */ /* 0x040fe20000041838 */
[----:B------:R-:W-:Y:S03]  /*dbc0*/  MUFU.EX2 R224, R126 ;  /* 0x0000007e00e07308 */ /* 0x000fe60000000800 */
[----:B-----5:R-:W-:Y:S01]  /*dbd0*/  FFMA.FTZ R60, R195, c[0x0][0x2d0], -R176 ;  /* 0x0000b400c33c7a23 */ /* 0x020fe200000108b0 */
[----:B------:R-:W-:Y:S06]  /*dbe0*/  MOV R245, R158 ;  /* 0x0000009e00f57202 */ /* 0x000fec0000000f00 */
[----:B------:R1:W-:Y:S10]  /*dbf0*/  MUFU.EX2 R163, R105 ;  /* 0x0000006900a37308 */ /* 0x0003f40000000800 */
[----:B------:R2:W-:Y:S01]  /*dc00*/  MUFU.EX2 R161, R60 ;  /* 0x0000003c00a17308 */ /* 0x0005e20000000800 */
[----:B-1----:R-:W-:Y:S09]  /*dc10*/  FFMA.FTZ R105, R227, c[0x0][0x2d0], -R178 ;  /* 0x0000b400e3697a23 */ /* 0x002ff200000108b2 */
[----:B------:R1:W-:Y:S01]  /*dc20*/  MUFU.EX2 R167, R105 ;  /* 0x0000006900a77308 */ /* 0x0003e20000000800 */
[----:B--2---:R-:W-:Y:S07]  /*dc30*/  FMUL.FTZ R60, R3, R164 ;  /* 0x000000a4033c7220 */ /* 0x004fee0000410000 */
[-C--:B------:R-:W-:Y:S08]  /*dc40*/  HMMA.16816.F32.BF16 R60, R172, R114.reuse, R60 ;  /* 0x00000072ac3c723c */ /* 0x080ff0000004183c */
[C---:B------:R-:W-:Y:S01]  /*dc50*/  HMMA.16816.F32.BF16 R64, R108.reuse, R114, R64 ;  /* 0x000000726c40723c */ /* 0x040fe20000041840 */
[----:B------:R-:W2:Y:S03]  /*dc60*/  LDSM.16.MT88.4 R112, [R202+0x2000] ;  /* 0x00200000ca70783b */ /* 0x000ea60000004200 */
[--C-:B-1----:R-:W-:Y:S02]  /*dc70*/  FFMA.FTZ R105, R231, c[0x0][0x2d0], -R177.reuse ;  /* 0x0000b400e7697a23 */ /* 0x102fe400000108b1 */
[----:B------:R-:W-:Y:S02]  /*dc80*/  MUFU.EX2 R231, R124 ;  /* 0x0000007c00e77308 */ /* 0x000fe40000000800 */
[-C--:B------:R-:W-:Y:S08]  /*dc90*/  HMMA.16816.F32.BF16 R68, R108, R116.reuse, R68 ;  /* 0x000000746c44723c */ /* 0x080ff00000041844 */
[C---:B------:R-:W-:Y:S01]  /*dca0*/  HMMA.16816.F32.BF16 R72, R172.reuse, R116, R72 ;  /* 0x00000074ac48723c */ /* 0x040fe20000041848 */
[----:B------:R1:W4:Y:S07]  /*dcb0*/  MUFU.EX2 R148, R105 ;  /* 0x0000006900947308 */ /* 0x00032e0000000800 */
[-C--:B------:R-:W-:Y:S08]  /*dcc0*/  HMMA.16816.F32.BF16 R76, R172, R118.reuse, R76 ;  /* 0x00000076ac4c723c */ /* 0x080ff0000004184c */
[C---:B------:R-:W-:Y:S01]  /*dcd0*/  HMMA.16816.F32.BF16 R80, R108.reuse, R118, R80 ;  /* 0x000000766c50723c */ /* 0x040fe20000041850 */
[----:B------:R-:W5:Y:S07]  /*dce0*/  LDSM.16.MT88.4 R116, [R201+0x400] ;  /* 0x00040000c974783b */ /* 0x000f6e0000004200 */
[-C--:B--2---:R-:W-:Y:S04]  /*dcf0*/  HMMA.16816.F32.BF16 R84, R108, R112.reuse, R84 ;  /* 0x000000706c54723c */ /* 0x084fe80000041854 */
[--C-:B-1----:R-:W-:Y:S01]  /*dd00*/  FFMA.FTZ R105, R234, c[0x0][0x2d0], -R177.reuse ;  /* 0x0000b400ea697a23 */ /* 0x102fe200000108b1 */
[----:B----4-:R-:W-:Y:S01]  /*dd10*/  MOV R249, R148 ;  /* 0x0000009400f97202 */ /* 0x010fe20000000f00 */
[----:B------:R1:W-:Y:S02]  /*dd20*/  MUFU.EX2 R234, R106 ;  /* 0x0000006a00ea7308 */ /* 0x0003e40000000800 */
[C---:B------:R-:W-:Y:S08]  /*dd30*/  HMMA.16816.F32.BF16 R88, R172.reuse, R112, R88 ;  /* 0x00000070ac58723c */ /* 0x040ff00000041858 */
[----:B------:R2:W4:Y:S01]  /*dd40*/  MUFU.EX2 R160, R105 ;  /* 0x0000006900a07308 */ /* 0x0005220000000800 */
[-C--:B------:R-:W-:Y:S03]  /*dd50*/  HMMA.16816.F32.BF16 R92, R172, R114.reuse, R92 ;  /* 0x00000072ac5c723c */ /* 0x080fe6000004185c */
[----:B------:R-:W-:Y:S04]  /*dd60*/  F2FP.BF16.PACK_AB R112, R159, R149 ;  /* 0x000000959f70723e */ /* 0x000fe800000010ff */
[----:B------:R-:W-:Y:S01]  /*dd70*/  F2FP.BF16.PACK_AB R172, R224, R226 ;  /* 0x000000e2e0ac723e */ /* 0x000fe200000010ff */
[----:B------:R-:W-:Y:S04]  /*dd80*/  HMMA.16816.F32.BF16 R96, R108, R114, R96 ;  /* 0x000000726c60723c */ /* 0x000fe80000041860 */
[----:B------:R-:W-:Y:S01]  /*dd90*/  MOV R175, R187 ;  /* 0x000000bb00af7202 */ /* 0x000fe20000000f00 */
[----:B-1----:R-:W3:Y:S01]  /*dda0*/  LDL.LU R106, [R1+0x8] ;  /* 0x00000800016a7983 */ /* 0x002ee20000300800 */
[----:B------:R-:W-:Y:S01]  /*ddb0*/  MUFU.EX2 R187, R140 ;  /* 0x0000008c00bb7308 */ /* 0x000fe20000000800 */
[----:B------:R-:W-:Y:S02]  /*ddc0*/  F2FP.BF16.PACK_AB R108, R147, R151 ;  /* 0x00000097936c723e */ /* 0x000fe400000010ff */
[----:B------:R-:W3:Y:S03]  /*ddd0*/  LDL.LU R124, [R1+0x14] ;  /* 0x00001400017c7983 */ /* 0x000ee60000300800 */
[----:B------:R-:W-:Y:S02]  /*dde0*/  F2FP.BF16.PACK_AB R109, R158, R150 ;  /* 0x000000969e6d723e */ /* 0x000fe400000010ff */
[----:B------:R-:W-:Y:S01]  /*ddf0*/  F2FP.BF16.PACK_AB R110, R165, R161 ;  /* 0x000000a1a56e723e */ /* 0x000fe200000010ff */
[--C-:B--2---:R-:W-:Y:S01]  /*de00*/  FFMA.FTZ R105, R235, c[0x0][0x2d0], -R177.reuse ;  /* 0x0000b400eb697a23 */ /* 0x104fe200000108b1 */
[----:B------:R-:W-:Y:S02]  /*de10*/  F2FP.BF16.PACK_AB R111, R166, R162 ;  /* 0x000000a2a66f723e */ /* 0x000fe400000010ff */
[----:B------:R-:W-:Y:S01]  /*de20*/  F2FP.BF16.PACK_AB R114, R167, R163 ;  /* 0x000000a3a772723e */ /* 0x000fe200000010ff */
[----:B------:R1:W-:Y:S01]  /*de30*/  MUFU.EX2 R164, R105 ;  /* 0x0000006900a47308 */ /* 0x0003e20000000800 */
[----:B----4-:R-:W-:Y:S03]  /*de40*/  F2FP.BF16.PACK_AB R113, R160, R148 ;  /* 0x00000094a071723e */ /* 0x010fe600000010ff */
[-C--:B-----5:R-:W-:Y:S03]  /*de50*/  HMMA.16816.F32.BF16 R4, R108, R116.reuse, R4 ;  /* 0x000000746c04723c */ /* 0x0a0fe60000041804 */
[----:B-1----:R-:W-:Y:S04]  /*de60*/  FFMA.FTZ R105, R236, c[0x0][0x2d0], -R177 ;  /* 0x0000b400ec697a23 */ /* 0x002fe800000108b1 */
[----:B------:R1:W2:Y:S02]  /*de70*/  MUFU.EX2 R135, R105 ;  /* 0x0000006900877308 */ /* 0x0002a40000000800 */
[--C-:B-1----:R-:W-:Y:S03]  /*de80*/  FFMA.FTZ R105, R232, c[0x0][0x2d0], -R176.reuse ;  /* 0x0000b400e8697a23 */ /* 0x102fe600000108b0 */
[----:B--2---:R-:W-:Y:S01]  /*de90*/  F2FP.BF16.PACK_AB R115, R135, R164 ;  /* 0x000000a48773723e */ /* 0x004fe200000010ff */
[----:B------:R-:W-:Y:S04]  /*dea0*/  FFMA.FTZ R176, R180, c[0x0][0x2d0], -R176 ;  /* 0x0000b400b4b07a23 */ /* 0x000fe800000108b0 */
[----:B------:R1:W-:Y:S02]  /*deb0*/  MUFU.EX2 R232, R107 ;  /* 0x0000006b00e87308 */ /* 0x0003e40000000800 */
[C---:B------:R-:W-:Y:S08]  /*dec0*/  HMMA.16816.F32.BF16 R8, R112.reuse, R116, R8 ;  /* 0x000000747008723c */ /* 0x040ff00000041808 */
[----:B------:R2:W-:Y:S01]  /*ded0*/  MUFU.EX2 R236, R105 ;  /* 0x0000006900ec7308 */ /* 0x0005e20000000800 */
[-C--:B------:R-:W-:Y:S09]  /*dee0*/  HMMA.16816.F32.BF16 R12, R112, R118.reuse, R12 ;  /* 0x00000076700c723c */ /* 0x080ff2000004180c */
[----:B------:R-:W4:Y:S01]  /*def0*/  MUFU.EX2 R193, R176 ;  /* 0x000000b000c17308 */ /* 0x000f220000000800 */
[C---:B------:R-:W-:Y:S01]  /*df00*/  HMMA.16816.F32.BF16 R16, R108.reuse, R118, R16 ;  /* 0x000000766c10723c */ /* 0x040fe20000041810 */
[----:B------:R-:W5:Y:S03]  /*df10*/  LDSM.16.MT88.4 R116, [R201+0x1400] ;  /* 0x00140000c974783b */ /* 0x000f660000004200 */
[--C-:B-1----:R-:W-:Y:S04]  /*df20*/  FFMA.FTZ R107, R183, c[0x0][0x2d0], -R179.reuse ;  /* 0x0000b400b76b7a23 */ /* 0x102fe800000108b3 */
[-C--:B------:R-:W-:Y:S01]  /*df30*/  HMMA.16816.F32.BF16 R20, R108, R120.reuse, R20 ;  /* 0x000000786c14723c */ /* 0x080fe20000041814 */
[----:B------:R-:W-:Y:S03]  /*df40*/  MUFU.EX2 R192, R107 ;  /* 0x0000006b00c07308 */ /* 0x000fe60000000800 */
[--C-:B--2---:R-:W-:Y:S01]  /*df50*/  FFMA.FTZ R105, R240, c[0x0][0x2d0], -R179.reuse ;  /* 0x0000b400f0697a23 */ /* 0x104fe200000108b3 */
[----:B------:R-:W-:Y:S03]  /*df60*/  MOV R240, R135 ;  /* 0x0000008700f07202 */ /* 0x000fe60000000f00 */
[C---:B------:R-:W-:Y:S03]  /*df70*/  HMMA.16816.F32.BF16 R24, R112.reuse, R120, R24 ;  /* 0x000000787018723c */ /* 0x040fe60000041818 */
[----:B------:R1:W-:Y:S01]  /*df80*/  MUFU.EX2 R233, R105 ;  /* 0x0000006900e97308 */ /* 0x0003e20000000800 */
[----:B----4-:R-:W-:Y:S04]  /*df90*/  F2FP.BF16.PACK_AB R174, R193, R194 ;  /* 0x000000c2c1ae723e */ /* 0x010fe800000010ff */
[-C--:B------:R-:W-:Y:S05]  /*dfa0*/  HMMA.16816.F32.BF16 R28, R112, R122.reuse, R28 ;  /* 0x0000007a701c723c */ /* 0x080fea000004181c */
[----:B------:R-:W-:Y:S03]  /*dfb0*/  MUFU.EX2 R107, R144 ;  /* 0x00000090006b7308 */ /* 0x000fe60000000800 */
[C---:B------:R-:W-:Y:S01]  /*dfc0*/  HMMA.16816.F32.BF16 R32, R108.reuse, R122, R32 ;  /* 0x0000007a6c20723c */ /* 0x040fe20000041820 */
[----:B------:R-:W2:Y:S07]  /*dfd0*/  LDSM.16.MT88.4 R120, [R202+0x1400] ;  /* 0x00140000ca78783b */ /* 0x000eae0000004200 */
[-C--:B-----5:R-:W-:Y:S04]  /*dfe0*/  HMMA.16816.F32.BF16 R36, R108, R116.reuse, R36 ;  /* 0x000000746c24723c */ /* 0x0a0fe80000041824 */
[--C-:B-1----:R-:W-:Y:S01]  /*dff0*/  FFMA.FTZ R105, R239, c[0x0][0x2d0], -R179.reuse ;  /* 0x0000b400ef697a23 */ /* 0x102fe200000108b3 */
[----:B------:R-:W-:Y:S03]  /*e000*/  MOV R239, R134 ;  /* 0x0000008600ef7202 */ /* 0x000fe60000000f00 */
[----:B------:R1:W4:Y:S01]  /*e010*/  MUFU.EX2 R235, R105 ;  /* 0x0000006900eb7308 */ /* 0x0003220000000800 */
[C---:B------:R-:W-:Y:S08]  /*e020*/  HMMA.16816.F32.BF16 R40, R112.reuse, R116, R40 ;  /* 0x000000747028723c */ /* 0x040ff00000041828 */
[-C--:B------:R-:W-:Y:S08]  /*e030*/  HMMA.16816.F32.BF16 R44, R112, R118.reuse, R44 ;  /* 0x00000076702c723c */ /* 0x080ff0000004182c */
[C---:B------:R-:W-:Y:S01]  /*e040*/  HMMA.16816.F32.BF16 R48, R108.reuse, R118, R48 ;  /* 0x000000766c30723c */ /* 0x040fe20000041830 */
[----:B------:R-:W5:Y:S03]  /*e050*/  LDSM.16.MT88.4 R116, [R201+0x2400] ;  /* 0x00240000c974783b */ /* 0x000f660000004200 */
[--C-:B-1----:R-:W-:Y:S04]  /*e060*/  FFMA.FTZ R105, R237, c[0x0][0x2d0], -R179.reuse ;  /* 0x0000b400ed697a23 */ /* 0x102fe800000108b3 */
[-C--:B--2---:R-:W-:Y:S01]  /*e070*/  HMMA.16816.F32.BF16 R52, R108, R120.reuse, R52 ;  /* 0x000000786c34723c */ /* 0x084fe20000041834 */
[----:B------:R1:W-:Y:S03]  /*e080*/  MUFU.EX2 R229, R105 ;  /* 0x0000006900e57308 */ /* 0x0003e60000000800 */
[----:B------:R-:W-:Y:S04]  /*e090*/  MOV R237, R133 ;  /* 0x0000008500ed7202 */ /* 0x000fe80000000f00 */
[C---:B------:R-:W-:Y:S08]  /*e0a0*/  HMMA.16816.F32.BF16 R56, R112.reuse, R120, R56 ;  /* 0x000000787038723c */ /* 0x040ff00000041838 */
[-C--:B------:R-:W-:Y:S08]  /*e0b0*/  HMMA.16816.F32.BF16 R60, R112, R122.reuse, R60 ;  /* 0x0000007a703c723c */ /* 0x080ff0000004183c */
[C---:B------:R-:W-:Y:S01]  /*e0c0*/  HMMA.16816.F32.BF16 R64, R108.reuse, R122, R64 ;  /* 0x0000007a6c40723c */ /* 0x040fe20000041840 */
[----:B------:R-:W2:Y:S03]  /*e0d0*/  LDSM.16.MT88.4 R120, [R202+0x2400] ;  /* 0x00240000ca78783b */ /* 0x000ea60000004200 */
[--C-:B-1----:R-:W-:Y:S01]  /*e0e0*/  FFMA.FTZ R105, R238, c[0x0][0x2d0], -R179.reuse ;  /* 0x0000b400ee697a23 */ /* 0x102fe200000108b3 */
[----:B------:R-:W-:Y:S03]  /*e0f0*/  MOV R238, R132 ;  /* 0x0000008400ee7202 */ /* 0x000fe60000000f00 */
[----:B------:R3:W1:Y:S01]  /*e100*/  MUFU.EX2 R227, R105 ;  /* 0x0000006900e37308 */ /* 0x0006620000000800 */
[-C--:B-----5:R-:W-:Y:S01]  /*e110*/  HMMA.16816.F32.BF16 R68, R108, R116.reuse, R68 ;  /* 0x000000746c44723c */ /* 0x0a0fe20000041844 */
[----:B------:R-:W-:Y:S07]  /*e120*/  LDSM.16.MT88.4 R132, [R201+0x2800] ;  /* 0x00280000c984783b */ /* 0x000fee0000004200 */
[C---:B------:R-:W-:Y:S08]  /*e130*/  HMMA.16816.F32.BF16 R72, R112.reuse, R116, R72 ;  /* 0x000000747048723c */ /* 0x040ff00000041848 */
[-C--:B------:R-:W-:Y:S04]  /*e140*/  HMMA.16816.F32.BF16 R76, R112, R118.reuse, R76 ;  /* 0x00000076704c723c */ /* 0x080fe8000004184c */
[--C-:B---3--:R-:W-:Y:S04]  /*e150*/  FFMA.FTZ R105, R138, c[0x0][0x2d0], -R178.reuse ;  /* 0x0000b4008a697a23 */ /* 0x108fe800000108b2 */
[C---:B------:R-:W-:Y:S01]  /*e160*/  HMMA.16816.F32.BF16 R80, R108.reuse, R118, R80 ;  /* 0x000000766c50723c */ /* 0x040fe20000041850 */
[----:B------:R-:W4:Y:S01]  /*e170*/  LDSM.16.MT88.4 R116, [R201+0x800] ;  /* 0x00080000c974783b */ /* 0x000f220000004200 */
[----:B------:R5:W-:Y:S02]  /*e180*/  MUFU.EX2 R221, R105 ;  /* 0x0000006900dd7308 */ /* 0x000be40000000800 */
[--C-:B------:R-:W-:Y:S01]  /*e190*/  FFMA.FTZ R138, R246, c[0x0][0x2d0], -R178.reuse ;  /* 0x0000b400f68a7a23 */ /* 0x100fe200000108b2 */
[----:B------:R-:W-:Y:S03]  /*e1a0*/  MOV R246, R159 ;  /* 0x0000009f00f67202 */ /* 0x000fe60000000f00 */
[-C--:B--2---:R-:W-:Y:S08]  /*e1b0*/  HMMA.16816.F32.BF16 R84, R108, R120.reuse, R84 ;  /* 0x000000786c54723c */ /* 0x084ff00000041854 */
[C---:B------:R-:W-:Y:S08]  /*e1c0*/  HMMA.16816.F32.BF16 R88, R112.reuse, R120, R88 ;  /* 0x000000787058723c */ /* 0x040ff00000041858 */
[-C--:B------:R-:W-:Y:S04]  /*e1d0*/  HMMA.16816.F32.BF16 R92, R112, R122.reuse, R92 ;  /* 0x0000007a705c723c */ /* 0x080fe8000004185c */
[--C-:B-----5:R-:W-:Y:S01]  /*e1e0*/  FFMA.FTZ R105, R137, c[0x0][0x2d0], -R178.reuse ;  /* 0x0000b40089697a23 */ /* 0x120fe200000108b2 */
[----:B------:R-:W-:Y:S02]  /*e1f0*/  MOV R137, R136 ;  /* 0x0000008800897202 */ /* 0x000fe40000000f00 */
[----:B------:R-:W-:Y:S01]  /*e200*/  MOV R136, R131 ;  /* 0x0000008300887202 */ /* 0x000fe20000000f00 */
[----:B------:R-:W-:Y:S01]  /*e210*/  HMMA.16816.F32.BF16 R96, R108, R122, R96 ;  /* 0x0000007a6c60723c */ /* 0x000fe20000041860 */
[----:B------:R2:W5:Y:S01]  /*e220*/  MUFU.EX2 R219, R105 ;  /* 0x0000006900db7308 */ /* 0x0005620000000800 */
[----:B------:R-:W3:Y:S02]  /*e230*/  LDL.LU R131, [R1+0x20] ;  /* 0x0000200001837983 */ /* 0x000ee40000300800 */
[----:B------:R-:W-:Y:S01]  /*e240*/  MOV R152, R136 ;  /* 0x0000008800987202 */ /* 0x000fe20000000f00 */
[--C-:B------:R-:W-:Y:S01]  /*e250*/  FFMA.FTZ R136, R182, c[0x0][0x2d0], -R179.reuse ;  /* 0x0000b400b6887a23 */ /* 0x100fe200000108b3 */
[----:B------:R-:W-:Y:S01]  /*e260*/  LDSM.16.MT88.4 R120, [R202+0x1800] ;  /* 0x00180000ca78783b */ /* 0x000fe20000004200 */
[----:B------:R-:W-:Y:S02]  /*e270*/  F2FP.BF16.PACK_AB R108, R236, R234 ;  /* 0x000000eaec6c723e */ /* 0x000fe400000010ff */
[----:B----4-:R-:W-:Y:S02]  /*e280*/  F2FP.BF16.PACK_AB R109, R235, R233 ;  /* 0x000000e9eb6d723e */ /* 0x010fe400000010ff */
[----:B------:R-:W-:Y:S01]  /*e290*/  MUFU.EX2 R191, R136 ;  /* 0x0000008800bf7308 */ /* 0x000fe20000000800 */
[----:B------:R-:W-:Y:S02]  /*e2a0*/  F2FP.BF16.PACK_AB R110, R231, R232 ;  /* 0x000000e8e76e723e */ /* 0x000fe400000010ff */
[----:B-1----:R-:W-:Y:S01]  /*e2b0*/  F2FP.BF16.PACK_AB R111, R227, R229 ;  /* 0x000000e5e36f723e */ /* 0x002fe200000010ff */
[----:B------:R-:W-:Y:S01]  /*e2c0*/  LDSM.16.MT88.4 R180, [R201+0x2c00] ;  /* 0x002c0000c9b4783b */ /* 0x000fe20000004200 */
[----:B------:R-:W-:Y:S01]  /*e2d0*/  MOV R146, R137 ;  /* 0x0000008900927202 */ /* 0x000fe20000000f00 */
[--C-:B------:R-:W-:Y:S01]  /*e2e0*/  FFMA.FTZ R137, R248, c[0x0][0x2d0], -R178.reuse ;  /* 0x0000b400f8897a23 */ /* 0x100fe200000108b2 */
[----:B------:R-:W-:Y:S02]  /*e2f0*/  MOV R248, R160 ;  /* 0x000000a000f87202 */ /* 0x000fe40000000f00 */
[----:B------:R-:W-:Y:S01]  /*e300*/  MOV R157, R146 ;  /* 0x00000092009d7202 */ /* 0x000fe20000000f00 */
[-C--:B------:R-:W-:Y:S03]  /*e310*/  HMMA.16816.F32.BF16 R4, R108, R116.reuse, R4 ;  /* 0x000000746c04723c */ /* 0x080fe60000041804 */
[----:B------:R-:W-:Y:S01]  /*e320*/  MOV R146, R186 ;  /* 0x000000ba00927202 */ /* 0x000fe20000000f00 */
[--C-:B--2---:R-:W-:Y:S01]  /*e330*/  FFMA.FTZ R105, R252, c[0x0][0x2d0], -R178.reuse ;  /* 0x0000b400fc697a23 */ /* 0x104fe200000108b2 */
[----:B-----5:R-:W-:Y:S01]  /*e340*/  F2FP.BF16.PACK_AB R112, R219, R221 ;  /* 0x000000dddb70723e */ /* 0x020fe200000010ff */
[----:B------:R-:W-:Y:S01]  /*e350*/  MUFU.EX2 R186, R141 ;  /* 0x0000008d00ba7308 */ /* 0x000fe20000000800 */
[----:B------:R-:W-:Y:S09]  /*e360*/  MOV R252, R164 ;  /* 0x000000a400fc7202 */ /* 0x000ff20000000f00 */
[----:B------:R1:W-:Y:S02]  /*e370*/  MUFU.EX2 R222, R105 ;  /* 0x0000006900de7308 */ /* 0x0003e40000000800 */
[----:B-1----:R-:W-:Y:S01]  /*e380*/  FFMA.FTZ R105, R251, c[0x0][0x2d0], -R178 ;  /* 0x0000b400fb697a23 */ /* 0x002fe200000108b2 */
[----:B------:R-:W-:Y:S02]  /*e390*/  F2FP.BF16.PACK_AB R178, R187, R188 ;  /* 0x000000bcbbb2723e */ /* 0x000fe400000010ff */
[----:B------:R-:W-:Y:S05]  /*e3a0*/  MOV R251, R163 ;  /* 0x000000a300fb7202 */ /* 0x000fea0000000f00 */
[----:B------:R1:W2:Y:S02]  /*e3b0*/  MUFU.EX2 R223, R105 ;  /* 0x0000006900df7308 */ /* 0x0002a40000000800 */
[----:B-1----:R-:W-:Y:S01]  /*e3c0*/  FFMA.FTZ R105, R244, c[0x0][0x2d0], -R179 ;  /* 0x0000b400f4697a23 */ /* 0x002fe200000108b3 */
[----:B--2---:R-:W-:Y:S02]  /*e3d0*/  F2FP.BF16.PACK_AB R114, R223, R222 ;  /* 0x000000dedf72723e */ /* 0x004fe400000010ff */
[----:B------:R-:W-:Y:S05]  /*e3e0*/  MOV R244, R162 ;  /* 0x000000a200f47202 */ /* 0x000fea0000000f00 */
[----:B------:R1:W-:Y:S02]  /*e3f0*/  MUFU.EX2 R220, R105 ;  /* 0x0000006900dc7308 */ /* 0x0003e40000000800 */
[--C-:B-1----:R-:W-:Y:S02]  /*e400*/  FFMA.FTZ R105, R130, c[0x0][0x2d0], -R177.reuse ;  /* 0x0000b40082697a23 */ /* 0x102fe400000108b1 */
[----:B------:R-:W2:Y:S06]  /*e410*/  LDL.LU R130, [R1+0x2c] ;  /* 0x00002c0001827983 */ /* 0x000eac0000300800 */
[----:B------:R1:W-:Y:S02]  /*e420*/  MUFU.EX2 R199, R105 ;  /* 0x0000006900c77308 */ /* 0x0003e40000000800 */
[--C-:B-1----:R-:W-:Y:S02]  /*e430*/  FFMA.FTZ R105, R129, c[0x0][0x2d0], -R177.reuse ;  /* 0x0000b40081697a23 */ /* 0x102fe400000108b1 */
[----:B------:R-:W4:Y:S06]  /*e440*/  LDL.LU R129, [R1+0x28] ;  /* 0x0000280001817983 */ /* 0x000f2c0000300800 */
[----:B------:R1:W5:Y:S01]  /*e450*/  MUFU.EX2 R197, R105 ;  /* 0x0000006900c57308 */ /* 0x0003620000000800 */
[----:B------:R-:W4:Y:S01]  /*e460*/  LDL.LU R128, [R1+0x24] ;  /* 0x0000240001807983 */ /* 0x000f220000300800 */
[----:B-1----:R-:W-:Y:S01]  /*e470*/  FFMA.FTZ R105, R106, c[0x0][0x2d0], -R177 ;  /* 0x0000b4006a697a23 */ /* 0x002fe200000108b1 */
[----:B-----5:R-:W-:Y:S01]  /*e480*/  F2FP.BF16.PACK_AB R113, R197, R199 ;  /* 0x000000c7c571723e */ /* 0x020fe200000010ff */
[----:B------:R-:W-:Y:S01]  /*e490*/  FFMA.FTZ R106, R250, c[0x0][0x2d0], -R179 ;  /* 0x0000b400fa6a7a23 */ /* 0x000fe200000108b3 */
[----:B------:R-:W-:Y:S05]  /*e4a0*/  MOV R250, R161 ;  /* 0x000000a100fa7202 */ /* 0x000fea0000000f00 */
[----:B------:R1:W-:Y:S10]  /*e4b0*/  MUFU.EX2 R198, R105 ;  /* 0x0000006900c67308 */ /* 0x0003f40000000800 */
[----:B------:R-:W5:Y:S01]  /*e4c0*/  MUFU.EX2 R195, R106 ;  /* 0x0000006a00c37308 */ /* 0x000f620000000800 */
[--C-:B-1----:R-:W-:Y:S02]  /*e4d0*/  FFMA.FTZ R105, R124, c[0x0][0x2d0], -R177.reuse ;  /* 0x0000b4007c697a23 */ /* 0x102fe400000108b1 */
[----:B------:R-:W1:Y:S07]  /*e4e0*/  LDSM.16.MT88.4 R124, [R202+0x800] ;  /* 0x00080000ca7c783b */ /* 0x000e6e0000004200 */
[----:B------:R-:W1:Y:S01]  /*e4f0*/  MUFU.EX2 R196, R105 ;  /* 0x0000006900c47308 */ /* 0x000e620000000800 */
[----:B-----5:R-:W-:Y:S02]  /*e500*/  F2FP.BF16.PACK_AB R173, R195, R220 ;  /* 0x000000dcc3ad723e */ /* 0x020fe400000010ff */
[----:B-1----:R-:W-:Y:S01]  /*e510*/  F2FP.BF16.PACK_AB R115, R196, R198 ;  /* 0x000000c6c473723e */ /* 0x002fe200000010ff */
[----:B------:R-:W-:Y:S01]  /*e520*/  FFMA.FTZ R105, R247, c[0x0][0x2d0], -R177 ;  /* 0x0000b400f7697a23 */ /* 0x000fe200000108b1 */
[----:B------:R-:W-:Y:S05]  /*e530*/  MOV R247, R149 ;  /* 0x0000009500f77202 */ /* 0x000fea0000000f00 */
[C---:B------:R-:W-:Y:S08]  /*e540*/  HMMA.16816.F32.BF16 R8, R112.reuse, R116, R8 ;  /* 0x000000747008723c */ /* 0x040ff00000041808 */
[-C--:B------:R-:W-:Y:S08]  /*e550*/  HMMA.16816.F32.BF16 R12, R112, R118.reuse, R12 ;  /* 0x00000076700c723c */ /* 0x080ff0000004180c */
[C---:B------:R-:W-:Y:S01]  /*e560*/  HMMA.16816.F32.BF16 R16, R108.reuse, R118, R16 ;  /* 0x000000766c10723c */ /* 0x040fe20000041810 */
[----:B------:R-:W-:Y:S07]  /*e570*/  LDSM.16.MT88.4 R116, [R202+0x2800] ;  /* 0x00280000ca74783b */ /* 0x000fee0000004200 */
[-C--:B------:R-:W-:Y:S08]  /*e580*/  HMMA.16816.F32.BF16 R20, R108, R124.reuse, R20 ;  /* 0x0000007c6c14723c */ /* 0x080ff00000041814 */
[C---:B------:R-:W-:Y:S08]  /*e590*/  HMMA.16816.F32.BF16 R24, R112.reuse, R124, R24 ;  /* 0x0000007c7018723c */ /* 0x040ff00000041818 */
[-C--:B------:R-:W-:Y:S08]  /*e5a0*/  HMMA.16816.F32.BF16 R28, R112, R126.reuse, R28 ;  /* 0x0000007e701c723c */ /* 0x080ff0000004181c */
[C---:B------:R-:W-:Y:S04]  /*e5b0*/  HMMA.16816.F32.BF16 R32, R108.reuse, R126, R32 ;  /* 0x0000007e6c20723c */ /* 0x040fe80000041820 */
[----:B---3--:R-:W-:Y:S04]  /*e5c0*/  FFMA.FTZ R101, R101, R131, R143 ;  /* 0x0000008365657223 */ /* 0x008fe8000001008f */
[----:B------:R-:W-:Y:S01]  /*e5d0*/  FADD.FTZ R106, R152, R101 ;  /* 0x00000065986a7221 */ /* 0x000fe20000010000 */
[----:B------:R-:W-:Y:S02]  /*e5e0*/  MOV R152, R189 ;  /* 0x000000bd00987202 */ /* 0x000fe40000000f00 */
[----:B------:R-:W-:Y:S01]  /*e5f0*/  MUFU.EX2 R189, R138 ;  /* 0x0000008a00bd7308 */ /* 0x000fe20000000800 */
[----:B--2---:R-:W-:Y:S09]  /*e600*/  FFMA.FTZ R100, R100, R130, R190 ;  /* 0x0000008264647223 */ /* 0x004ff200000100be */
[----:B------:R1:W2:Y:S02]  /*e610*/  MUFU.EX2 R190, R137 ;  /* 0x0000008900be7308 */ /* 0x0002a40000000800 */
[----:B-1----:R-:W-:Y:S01]  /*e620*/  LDSM.16.MT88.4 R136, [R202+0xc00] ;  /* 0x000c0000ca88783b */ /* 0x002fe20000004200 */
[----:B--2---:R-:W-:Y:S01]  /*e630*/  F2FP.BF16.PACK_AB R176, R189, R190 ;  /* 0x000000bebdb0723e */ /* 0x004fe200000010ff */
[----:B----4-:R-:W-:Y:S02]  /*e640*/  FFMA.FTZ R143, R3, R129, R185 ;  /* 0x00000081038f7223 */ /* 0x010fe400000100b9 */
[----:B------:R-:W-:Y:S04]  /*e650*/  FADD.FTZ R3, R152, R100 ;  /* 0x0000006498037221 */ /* 0x000fe80000010000 */
[----:B------:R-:W1:Y:S01]  /*e660*/  MUFU.EX2 R185, R105 ;  /* 0x0000006900b97308 */ /* 0x000e620000000800 */
[----:B------:R-:W-:Y:S02]  /*e670*/  FFMA.FTZ R0, R0, R128, R184 ;  /* 0x0000008000007223 */ /* 0x000fe400000100b8 */
[----:B------:R-:W2:Y:S01]  /*e680*/  LDSM.16.MT88.4 R128, [R201+0x1800] ;  /* 0x00180000c980783b */ /* 0x000ea20000004200 */
[----:B------:R-:W-:Y:S02]  /*e690*/  FADD.FTZ R101, R170, R143 ;  /* 0x0000008faa657221 */ /* 0x000fe40000010000 */
[----:B------:R-:W-:Y:S02]  /*e6a0*/  FADD.FTZ R100, R169, R0 ;  /* 0x00000000a9647221 */ /* 0x000fe40000010000 */
[----:B------:R-:W-:Y:S01]  /*e6b0*/  FADD.FTZ R0, R168, R106 ;  /* 0x0000006aa8007221 */ /* 0x000fe20000010000 */
[----:B------:R-:W-:Y:S01]  /*e6c0*/  MOV R106, R156 ;  /* 0x0000009c006a7202 */ /* 0x000fe20000000f00 */
[----:B------:R-:W-:Y:S01]  /*e6d0*/  FADD.FTZ R3, R175, R3 ;  /* 0x00000003af037221 */ /* 0x000fe20000010000 */
[----:B------:R-:W-:Y:S01]  /*e6e0*/  LDSM.16.MT88.4 R152, [R201+0x1c00] ;  /* 0x001c0000c998783b */ /* 0x000fe20000004200 */
[----:B------:R-:W-:Y:S01]  /*e6f0*/  F2FP.BF16.PACK_AB R175, R191, R192 ;  /* 0x000000c0bfaf723e */ /* 0x000fe200000010ff */
[----:B------:R-:W3:Y:S06]  /*e700*/  MUFU.EX2 R184, R142 ;  /* 0x0000008e00b87308 */ /* 0x000eec0000000800 */
[----:B------:R-:W-:Y:S01]  /*e710*/  LDSM.16.MT88.4 R168, [R202+0x1c00] ;  /* 0x001c0000caa8783b */ /* 0x000fe20000004200 */
[----:B-1----:R-:W-:Y:S01]  /*e720*/  F2FP.BF16.PACK_AB R177, R185, R186 ;  /* 0x000000bab9b1723e */ /* 0x002fe200000010ff */
[----:B------:R-:W-:Y:S01]  /*e730*/  FADD.FTZ R105, R238, R101 ;  /* 0x00000065ee697221 */ /* 0x000fe20000010000 */
[----:B------:R-:W-:Y:S01]  /*e740*/  MOV R238, R165 ;  /* 0x000000a500ee7202 */ /* 0x000fe20000000f00 */
[----:B------:R-:W-:Y:S01]  /*e750*/  FADD.FTZ R101, R237, R100 ;  /* 0x00000064ed657221 */ /* 0x000fe20000010000 */
[----:B------:R-:W-:Y:S01]  /*e760*/  MOV R237, R166 ;  /* 0x000000a600ed7202 */ /* 0x000fe20000000f00 */
[----:B------:R-:W-:Y:S01]  /*e770*/  FADD.FTZ R100, R239, R0 ;  /* 0x00000000ef647221 */ /* 0x000fe20000010000 */
[----:B------:R-:W-:Y:S02]  /*e780*/  MOV R239, R167 ;  /* 0x000000a700ef7202 */ /* 0x000fe40000000f00 */
[----:B------:R-:W-:Y:S02]  /*e790*/  MOV R0, R157 ;  /* 0x0000009d00007202 */ /* 0x000fe40000000f00 */
[----:B---3--:R-:W-:Y:S01]  /*e7a0*/  F2FP.BF16.PACK_AB R179, R107, R184 ;  /* 0x000000b86bb3723e */ /* 0x008fe200000010ff */
[-C--:B--2---:R-:W-:Y:S08]  /*e7b0*/  HMMA.16816.F32.BF16 R36, R108, R128.reuse, R36 ;  /* 0x000000806c24723c */ /* 0x084ff00000041824 */
[C---:B------:R-:W-:Y:S08]  /*e7c0*/  HMMA.16816.F32.BF16 R40, R112.reuse, R128, R40 ;  /* 0x000000807028723c */ /* 0x040ff00000041828 */
[-C--:B------:R-:W-:Y:S08]  /*e7d0*/  HMMA.16816.F32.BF16 R44, R112, R130.reuse, R44 ;  /* 0x00000082702c723c */ /* 0x080ff0000004182c */
[C---:B------:R-:W-:Y:S08]  /*e7e0*/  HMMA.16816.F32.BF16 R48, R108.reuse, R130, R48 ;  /* 0x000000826c30723c */ /* 0x040ff00000041830 */
[-C--:B------:R-:W-:Y:S08]  /*e7f0*/  HMMA.16816.F32.BF16 R52, R108, R120.reuse, R52 ;  /* 0x000000786c34723c */ /* 0x080ff00000041834 */
        /* <DEDUP_REMOVED lines=12> */
[-C--:B-1----:R-:W-:Y:S01]  /*e8c0*/  HMMA.16816.F32.BF16 R108, R172, R120.reuse, R4 ;  /* 0x00000078ac6c723c */ /* 0x082fe20000041804 */
[----:B------:R-:W1:Y:S07]  /*e8d0*/  LDSM.16.MT88.4 R4, [R202+0x2c00] ;  /* 0x002c0000ca04783b */ /* 0x000e6e0000004200 */
[C---:B------:R-:W-:Y:S07]  /*e8e0*/  HMMA.16816.F32.BF16 R112, R176.reuse, R120, R8 ;  /* 0x00000078b070723c */ /* 0x040fee0000041808 */
[----:B------:R-:W-:Y:S01]  /*e8f0*/  MOV R11, R146 ;  /* 0x00000092000b7202 */ /* 0x000fe20000000f00 */
[-C--:B------:R-:W-:Y:S04]  /*e900*/  HMMA.16816.F32.BF16 R116, R176, R122.reuse, R12 ;  /* 0x0000007ab074723c */ /* 0x080fe8000004180c */
[----:B------:R-:W-:Y:S02]  /*e910*/  FADD.FTZ R3, R11, R3 ;  /* 0x000000030b037221 */ /* 0x000fe40000010000 */
[----:B------:R-:W-:Y:S01]  /*e920*/  FADD.FTZ R10, R0, R105 ;  /* 0x00000069000a7221 */ /* 0x000fe20000010000 */
[----:B------:R-:W-:Y:S01]  /*e930*/  MOV R105, R102 ;  /* 0x0000006600697202 */ /* 0x000fe20000000f00 */
[C---:B------:R-:W-:Y:S04]  /*e940*/  HMMA.16816.F32.BF16 R120, R172.reuse, R122, R16 ;  /* 0x0000007aac78723c */ /* 0x040fe80000041810 */
[----:B------:R-:W-:Y:S01]  /*e950*/  FADD.FTZ R0, R106, R101 ;  /* 0x000000656a007221 */ /* 0x000fe20000010000 */
[-C--:B------:R-:W-:Y:S01]  /*e960*/  MOV R101, R2.reuse ;  /* 0x0000000200657202 */ /* 0x080fe20000000f00 */
[----:B------:R-:W-:Y:S01]  /*e970*/  FADD.FTZ R3, R243, R3 ;  /* 0x00000003f3037221 */ /* 0x000fe20000010000 */
[----:B------:R-:W-:Y:S01]  /*e980*/  MOV R106, R2 ;  /* 0x00000002006a7202 */ /* 0x000fe20000000f00 */
        /* <DEDUP_REMOVED lines=13> */
[----:B------:R-:W-:Y:S01]  /*ea60*/  FADD.FTZ R8, R241, R100 ;  /* 0x00000064f1087221 */ /* 0x000fe20000010000 */
[----:B------:R-:W-:Y:S03]  /*ea70*/  MOV R100, R103 ;  /* 0x0000006700647202 */ /* 0x000fe60000000f00 */
        /* <DEDUP_REMOVED lines=30> */
[----:B------:R-:W-:Y:S01]  /*ec60*/  FADD.FTZ R8, R186, R8 ;  /* 0x00000008ba087221 */ /* 0x000fe20000010000 */
        /* <DEDUP_REMOVED lines=19> */
[----:B------:R-:W-:Y:S03]  /*eda0*/  FADD.FTZ R0, R185, R8 ;  /* 0x00000008b9007221 */ /* 0x000fe60000010000 */
[----:B------:R2:W-:Y:S01]  /*edb0*/  STL [R1+0x2c], R6 ;  /* 0x00002c0601007387 */ /* 0x0005e20000100800 */
[----:B------:R-:W-:Y:S01]  /*edc0*/  FADD.FTZ R3, R184, R0 ;  /* 0x00000000b8037221 */ /* 0x000fe20000010000 */
[----:B------:R-:W-:Y:S03]  /*edd0*/  IADD3 R0, R225, -0x1, RZ ;  /* 0xffffffffe1007810 */ /* 0x000fe60007ffe0ff */
[----:B------:R-:W-:Y:S01]  /*ede0*/  FADD.FTZ R3, R107, R3 ;  /* 0x000000036b037221 */ /* 0x000fe20000010000 */
[----:B------:R-:W-:Y:S02]  /*edf0*/  MOV R225, R0 ;  /* 0x0000000000e17202 */ /* 0x000fe40000000f00 */
[----:B------:R-:W-:Y:S01]  /*ee00*/  MOV R0, R104 ;  /* 0x0000006800007202 */ /* 0x000fe20000000f00 */
[----:B-1----:R-:W-:Y:S05]  /*ee10*/  FADD.FTZ R4, R187, R5 ;  /* 0x00000005bb047221 */ /* 0x002fea0000010000 */
[----:B------:R2:W-:Y:S04]  /*ee20*/  STL [R1+0x28], R4 ;  /* 0x0000280401007387 */ /* 0x0005e80000100800 */
[----:B------:R2:W-:Y:S02]  /*ee30*/  STL [R1+0x24], R3 ;  /* 0x0000240301007387 */ /* 0x0005e40000100800 */
[----:B--2---:R-:W-:-:S05]  /*ee40*/  @P0 BRA `(.L_x_632) ;  /* 0xffffbf4000000947 */ /* 0x004fca000383ffff */
.L_x_625:
[----:B------:R-:W-:Y:S05]  /*ee50*/  BRA.DIV ~URZ, `(.L_x_633) ;  /* 0x000057927f007947 */ /* 0x000fea000b800000 */
[----:B-1----:R-:W2:Y:S04]  /*ee60*/  LDL R0, [R1+0x20] ;  /* 0x0000200001007983 */ /* 0x002ea80000100800 */
[----:B--2---:R1:W2:Y:S02]  /*ee70*/  SHFL.BFLY PT, R5, R0, 0x2, 0x1f ;  /* 0x0c401f0000057f89 */ /* 0x0042a400000e0000 */
.L_x_685:
[----:B-1----:R-:W3:Y:S02]  /*ee80*/  LDL.LU R0, [R1+0x20] ;  /* 0x0000200001007983 */ /* 0x002ee40000300800 */
[----:B--23--:R-:W-:Y:S01]  /*ee90*/  FADD.FTZ R5, R5, R0 ;  /* 0x0000000005057221 */ /* 0x00cfe20000010000 */
[----:B------:R-:W-:Y:S05]  /*eea0*/  BRA.DIV ~URZ, `(.L_x_634) ;  /* 0x000057a27f007947 */ /* 0x000fea000b800000 */
[----:B------:R-:W2:Y:S04]  /*eeb0*/  LDL.LU R2, [R1+0x2c] ;  /* 0x00002c0001027983 */ /* 0x000ea80000300800 */
[----:B------:R-:W3:Y:S04]  /*eec0*/  LDL.LU R0, [R1+0x28] ;  /* 0x0000280001007983 */ /* 0x000ee80000300800 */
[----:B------:R-:W4:Y:S04]  /*eed0*/  LDL.LU R9, [R1+0x24] ;  /* 0x0000240001097983 */ /* 0x000f280000300800 */
[----:B--2---:R-:W1:Y:S04]  /*eee0*/  SHFL.BFLY PT, R7, R2, 0x2, 0x1f ;  /* 0x0c401f0002077f89 */ /* 0x004e6800000e0000 */
[----:B---3--:R-:W2:Y:S04]  /*eef0*/  SHFL.BFLY PT, R8, R0, 0x2, 0x1f ;  /* 0x0c401f0000087f89 */ /* 0x008ea800000e0000 */
[----:B----4-:R-:W3:Y:S01]  /*ef00*/  SHFL.BFLY PT, R4, R9, 0x2, 0x1f ;  /* 0x0c401f0009047f89 */ /* 0x010ee200000e0000 */
[----:B-1----:R-:W-:-:S02]  /*ef10*/  FADD.FTZ R7, R7, R2 ;  /* 0x0000000207077221 */ /* 0x002fc40000010000 */
[----:B--2---:R-:W-:-:S03]  /*ef20*/  FADD.FTZ R8, R8, R0 ;  /* 0x0000000008087221 */ /* 0x004fc60000010000 */
[----:B------:R-:W1:Y:S01]  /*ef30*/  SHFL.BFLY PT, R2, R7, 0x1, 0x1f ;  /* 0x0c201f0007027f89 */ /* 0x000e6200000e0000 */
[----:B---3--:R-:W-:-:S03]  /*ef40*/  FADD.FTZ R4, R4, R9 ;  /* 0x0000000904047221 */ /* 0x008fc60000010000 */
[----:B------:R-:W2:Y:S04]  /*ef50*/  SHFL.BFLY PT, R0, R5, 0x1, 0x1f ;  /* 0x0c201f0005007f89 */ /* 0x000ea800000e0000 */
[----:B------:R-:W3:Y:S04]  /*ef60*/  SHFL.BFLY PT, R3, R8, 0x1, 0x1f ;  /* 0x0c201f0008037f89 */ /* 0x000ee800000e0000 */
[----:B------:R4:W4:Y:S01]  /*ef70*/  SHFL.BFLY PT, R6, R4, 0x1, 0x1f ;  /* 0x0c201f0004067f89 */ /* 0x00092200000e0000 */
[----:B-1----:R-:W-:Y:S02]  /*ef80*/  FADD.FTZ R7, R7, R2 ;  /* 0x0000000207077221 */ /* 0x002fe40000010000 */
[----:B--2---:R-:W-:-:S02]  /*ef90*/  FADD.FTZ R5, R5, R0 ;  /* 0x0000000005057221 */ /* 0x004fc40000010000 */
[----:B---3--:R-:W-:-:S03]  /*efa0*/  FADD.FTZ R8, R8, R3 ;  /* 0x0000000308087221 */ /* 0x008fc60000010000 */
.L_x_686:
[----:B------:R-:W-:Y:S01]  /*efb0*/  FSETP.NE.FTZ.AND P3, PT, R5, RZ, PT ;  /* 0x000000ff0500720b */ /* 0x000fe20003f75000 */
[----:B------:R-:W-:Y:S01]  /*efc0*/  CS2R R2, SRZ ;  /* 0x0000000000027805 */ /* 0x000fe2000001ff00 */
[----:B------:R-:W-:Y:S01]  /*efd0*/  FSETP.NE.FTZ.AND P2, PT, R7, RZ, PT ;  /* 0x000000ff0700720b */ /* 0x000fe20003f55000 */
[----:B----4-:R-:W-:Y:S01]  /*efe0*/  FADD.FTZ R6, R6, R4 ;  /* 0x0000000406067221 */ /* 0x010fe20000010000 */
[----:B------:R-:W-:Y:S02]  /*eff0*/  FSETP.NE.FTZ.AND P1, PT, R8, RZ, PT ;  /* 0x000000ff0800720b */ /* 0x000fe40003f35000 */
[----:B------:R-:W-:Y:S02]  /*f000*/  MOV R0, RZ ;  /* 0x000000ff00007202 */ /* 0x000fe40000000f00 */
[----:B------:R-:W-:Y:S02]  /*f010*/  FSETP.NE.FTZ.AND P0, PT, R6, RZ, PT ;  /* 0x000000ff0600720b */ /* 0x000fe40003f15000 */
[----:B------:R-:W-:-:S02]  /*f020*/  MOV R47, 0xff800000 ;  /* 0xff800000002f7802 */ /* 0x000fc40000000f00 */
[----:B------:R-:W-:Y:S01]  /*f030*/  MOV R46, 0xff800000 ;  /* 0xff800000002e7802 */ /* 0x000fe20000000f00 */
[----:B------:R-:W1:Y:S01]  /*f040*/  @P3 MUFU.RCP R0, R5 ;  /* 0x0000000500003308 */ /* 0x000e620000001000 */
[----:B------:R-:W-:Y:S02]  /*f050*/  MOV R45, 0xff800000 ;  /* 0xff800000002d7802 */ /* 0x000fe40000000f00 */
[----:B------:R-:W-:Y:S02]  /*f060*/  @P2 MOV R4, 0x3f317218 ;  /* 0x3f31721800042802 */ /* 0x000fe40000000f00 */
[----:B------:R-:W-:Y:S02]  /*f070*/  @P1 MOV R13, 0x3f317218 ;  /* 0x3f317218000d1802 */ /* 0x000fe40000000f00 */
[----:B------:R-:W-:Y:S01]  /*f080*/  MOV R44, 0xff800000 ;  /* 0xff800000002c7802 */ /* 0x000fe20000000f00 */
[----:B------:R-:W2:Y:S01]  /*f090*/  @P2 MUFU.RCP R3, R7 ;  /* 0x0000000700032308 */ /* 0x000ea20000001000 */
[----:B------:R-:W-:-:S07]  /*f0a0*/  @P2 FMUL.FTZ R4, R4, c[0x0][0x2d0] ;  /* 0x0000b40004042a20 */ /* 0x000fce0000410000 */
[----:B------:R-:W3:Y:S01]  /*f0b0*/  @P1 MUFU.RCP R2, R8 ;  /* 0x0000000800021308 */ /* 0x000ee20000001000 */
[C---:B-1----:R-:W-:Y:S02]  /*f0c0*/  FMUL.FTZ R108, R0.reuse, R108 ;  /* 0x0000006c006c7220 */ /* 0x042fe40000410000 */
[C---:B------:R-:W-:Y:S02]  /*f0d0*/  FMUL.FTZ R43, R0.reuse, R109 ;  /* 0x0000006d002b7220 */ /* 0x040fe40000410000 */
[C---:B------:R-:W-:Y:S02]  /*f0e0*/  FMUL.FTZ R120, R0.reuse, R120 ;  /* 0x0000007800787220 */ /* 0x040fe40000410000 */
[C---:B------:R-:W-:Y:S01]  /*f0f0*/  FMUL.FTZ R40, R0.reuse, R121 ;  /* 0x0000007900287220 */ /* 0x040fe20000410000 */
[----:B------:R-:W1:Y:S01]  /*f100*/  @P3 MUFU.LG2 R5, R5 ;  /* 0x0000000500053308 */ /* 0x000e620000000c00 */
[C---:B------:R-:W-:Y:S02]  /*f110*/  FMUL.FTZ R124, R0.reuse, R124 ;  /* 0x0000007c007c7220 */ /* 0x040fe40000410000 */
[----:B------:R-:W-:-:S02]  /*f120*/  FMUL.FTZ R37, R0, R125 ;  /* 0x0000007d00257220 */ /* 0x000fc40000410000 */
[C---:B------:R-:W-:Y:S02]  /*f130*/  FMUL.FTZ R136, R0.reuse, R136 ;  /* 0x0000008800887220 */ /* 0x040fe40000410000 */
[C---:B------:R-:W-:Y:S01]  /*f140*/  FMUL.FTZ R34, R0.reuse, R137 ;  /* 0x0000008900227220 */ /* 0x040fe20000410000 */
[----:B------:R-:W4:Y:S01]  /*f150*/  @P1 MUFU.LG2 R8, R8 ;  /* 0x0000000800081308 */ /* 0x000f220000000c00 */
[C---:B------:R-:W-:Y:S02]  /*f160*/  FMUL.FTZ R140, R0.reuse, R140 ;  /* 0x0000008c008c7220 */ /* 0x040fe40000410000 */
[C---:B------:R-:W-:Y:S02]  /*f170*/  FMUL.FTZ R31, R0.reuse, R141 ;  /* 0x0000008d001f7220 */ /* 0x040fe40000410000 */
[C---:B------:R-:W-:Y:S02]  /*f180*/  FMUL.FTZ R152, R0.reuse, R152 ;  /* 0x0000009800987220 */ /* 0x040fe40000410000 */
[C---:B------:R-:W-:Y:S01]  /*f190*/  FMUL.FTZ R28, R0.reuse, R153 ;  /* 0x00000099001c7220 */ /* 0x040fe20000410000 */
[----:B------:R-:W5:Y:S01]  /*f1a0*/  @P2 MUFU.LG2 R7, R7 ;  /* 0x0000000700072308 */ /* 0x000f620000000c00 */
        /* <DEDUP_REMOVED lines=12> */
[----:B------:R-:W-:Y:S01]  /*f270*/  MOV R0, RZ ;  /* 0x000000ff00007202 */ /* 0x000fe20000000f00 */
[----:B--2---:R-:W-:-:S02]  /*f280*/  FMUL.FTZ R110, R3, R110 ;  /* 0x0000006e036e7220 */ /* 0x004fc40000410000 */
[C---:B------:R-:W-:Y:S02]  /*f290*/  FMUL.FTZ R42, R3.reuse, R111 ;  /* 0x0000006f032a7220 */ /* 0x040fe40000410000 */
[C---:B------:R-:W-:Y:S01]  /*f2a0*/  FMUL.FTZ R122, R3.reuse, R122 ;  /* 0x0000007a037a7220 */ /* 0x040fe20000410000 */
[----:B------:R-:W-:Y:S01]  /*f2b0*/  @P0 MUFU.RCP R0, R6 ;  /* 0x0000000600000308 */ /* 0x000fe20000001000 */
        /* <DEDUP_REMOVED lines=21> */
[----:B------:R-:W-:Y:S01]  /*f410*/  @P3 MOV R3, 0x3f317218 ;  /* 0x3f31721800033802 */ /* 0x000fe20000000f00 */
[----:B---3--:R-:W-:-:S02]  /*f420*/  FMUL.FTZ R112, R2, R112 ;  /* 0x0000007002707220 */ /* 0x008fc40000410000 */
        /* <DEDUP_REMOVED lines=22> */
[----:B------:R-:W-:Y:S02]  /*f590*/  FMUL.FTZ R93, R2, R93 ;  /* 0x0000005d025d7220 */ /* 0x000fe40000410000 */
[----:B------:R-:W2:Y:S01]  /*f5a0*/  @P0 MUFU.LG2 R2, R6 ;  /* 0x0000000600020308 */ /* 0x000ea20000000c00 */
[----:B-1----:R-:W-:-:S02]  /*f5b0*/  @P3 FMUL.FTZ R9, R5, 0.69314718246459960938 ;  /* 0x3f31721805093820 */ /* 0x002fc40000410000 */
[----:B------:R-:W-:Y:S02]  /*f5c0*/  @P3 FMUL.FTZ R5, R3, c[0x0][0x2d0] ;  /* 0x0000b40003053a20 */ /* 0x000fe40000410000 */
[----:B----4-:R-:W-:Y:S02]  /*f5d0*/  @P1 FMUL.FTZ R8, R8, 0.69314718246459960938 ;  /* 0x3f31721808081820 */ /* 0x010fe40000410000 */
[----:B------:R-:W-:Y:S02]  /*f5e0*/  @P1 FMUL.FTZ R3, R13, c[0x0][0x2d0] ;  /* 0x0000b4000d031a20 */ /* 0x000fe40000410000 */
[----:B-----5:R-:W-:Y:S02]  /*f5f0*/  @P2 FMUL.FTZ R7, R7, 0.69314718246459960938 ;  /* 0x3f31721807072820 */ /* 0x020fe40000410000 */
[----:B------:R-:W-:Y:S01]  /*f600*/  @P1 FFMA.FTZ R47, R3, R102, R8 ;  /* 0x00000066032f1223 */ /* 0x000fe20000010008 */
[----:B------:R-:W-:Y:S01]  /*f610*/  @P0 MOV R3, 0x3f317218 ;  /* 0x3f31721800030802 */ /* 0x000fe20000000f00 */
[----:B------:R-:W-:Y:S01]  /*f620*/  @P2 FFMA.FTZ R46, R4, R103, R7 ;  /* 0x00000067042e2223 */ /* 0x000fe20000010007 */
[----:B------:R-:W-:Y:S01]  /*f630*/  MOV R4, 0x1 ;  /* 0x0000000100047802 */ /* 0x000fe20000000f00 */
[----:B------:R-:W-:-:S02]  /*f640*/  @P3 FFMA.FTZ R45, R5, R104, R9 ;  /* 0x00000068052d3223 */ /* 0x000fc40000010009 */
[----:B--2---:R-:W-:Y:S02]  /*f650*/  @P0 FMUL.FTZ R2, R2, 0.69314718246459960938 ;  /* 0x3f31721802020820 */ /* 0x004fe40000410000 */
[----:B------:R-:W-:Y:S02]  /*f660*/  @P0 FMUL.FTZ R3, R3, c[0x0][0x2d0] ;  /* 0x0000b40003030a20 */ /* 0x000fe40000410000 */
        /* <DEDUP_REMOVED lines=24> */
[----:B------:R-:W-:Y:S01]  /*f7f0*/  PRMT R0, R4, 0x7610, R0 ;  /* 0x0000761004007816 */ /* 0x000fe20000000000 */
[----:B------:R-:W-:Y:S02]  /*f800*/  @P0 FFMA.FTZ R44, R3, R101, R2 ;  /* 0x00000065032c0223 */ /* 0x000fe40000010002 */
.L_x_594:
[----:B------:R2:W5:Y:S01]  /*f810*/  LDL R8, [R1+0x7c] ;  /* 0x00007c0001087983 */ /* 0x0005620000100800 */
[----:B------:R-:W-:Y:S03]  /*f820*/  BSSY B0, `(.L_x_635) ;  /* 0x0000012000007945 */ /* 0x000fe60003800000 */
[----:B------:R-:W3:Y:S02]  /*f830*/  S2R R49, SR_TID.X ;  /* 0x0000000000317919 */ /* 0x000ee40000002100 */
[----:B---3--:R-:W-:-:S13]  /*f840*/  LOP3.LUT P6, RZ, R49, 0x7f, RZ, 0xc0, !PT ;  /* 0x0000007f31ff7812 */ /* 0x008fda00078cc0ff */
[----:B------:R-:W-:Y:S05]  /*f850*/  @P6 BRA `(.L_x_636) ;  /* 0x000000e000006947 */ /* 0x000fea0003800000 */
[----:B--2---:R-:W2:Y:S01]  /*f860*/  S2R R4, SR_LANEID ;  /* 0x0000000000047919 */ /* 0x004ea20000000000 */
[----:B------:R-:W-:Y:S01]  /*f870*/  VOTEU.ANY UR4, UPT, PT ;  /* 0x0000000000047886 */ /* 0x000fe200038e0100 */
[----:B-1----:R-:W-:Y:S01]  /*f880*/  IMAD.MOV.U32 R6, RZ, RZ, c[0x0][0x580] ;  /* 0x00016000ff067624 */ /* 0x002fe200078e00ff */
[----:B------:R-:W2:Y:S01]  /*f890*/  FLO.U32 R3, UR4 ;  /* 0x0000000400037d00 */ /* 0x000ea200080e0000 */
[----:B------:R-:W-:-:S07]  /*f8a0*/  IMAD.MOV.U32 R7, RZ, RZ, c[0x0][0x584] ;  /* 0x00016100ff077624 */ /* 0x000fce00078e00ff */
[----:B------:R-:W1:Y:S01]  /*f8b0*/  POPC R2, UR4 ;  /* 0x0000000400027d09 */ /* 0x000e620008000000 */
[----:B--2---:R-:W-:-:S13]  /*f8c0*/  ISETP.EQ.U32.AND P0, PT, R3, R4, PT ;  /* 0x000000040300720c */ /* 0x004fda0003f02070 */
[----:B-1----:R-:W2:Y:S04]  /*f8d0*/  @P0 ATOMG.E.ADD.STRONG.GPU PT, R2, [R6.64], R2 ;  /* 0x00000002060209a8 */ /* 0x002ea800081ee1c6 */
[----:B------:R-:W1:Y:S04]  /*f8e0*/  S2R R4, SR_LTMASK ;  /* 0x0000000000047919 */ /* 0x000e680000003900 */
[----:B--2---:R1:W2:Y:S02]  /*f8f0*/  SHFL.IDX PT, R3, R2, R3, 0x1f ;  /* 0x00001f0302037589 */ /* 0x0042a400000e0000 */
[----:B-1----:R-:W-:-:S06]  /*f900*/  LOP3.LUT R2, R4, UR4, RZ, 0xc0, !PT ;  /* 0x0000000404027c12 */ /* 0x002fcc000f8ec0ff */
[----:B------:R-:W2:Y:S02]  /*f910*/  POPC R2, R2 ;  /* 0x0000000200027309 */ /* 0x000ea40000000000 */
[----:B--2--5:R-:W-:-:S05]  /*f920*/  IADD3 R8, R3, c[0x0][0xc], R2 ;  /* 0x0000030003087a10 */ /* 0x024fca0007ffe002 */
[----:B------:R1:W-:Y:S02]  /*f930*/  STL [R1+0x7c], R8 ;  /* 0x00007c0801007387 */ /* 0x0003e40000100800 */
.L_x_636:
[----:B--2---:R-:W-:Y:S05]  /*f940*/  BSYNC B0 ;  /* 0x0000000000007941 */ /* 0x004fea0003800000 */
.L_x_635:
[----:B------:R-:W-:Y:S01]  /*f950*/  PRMT R0, R0, 0x9910, RZ ;  /* 0x0000991000007816 */ /* 0x000fe200000000ff */
[----:B------:R-:W-:Y:S01]  /*f960*/  BSSY B1, `(.L_x_637) ;  /* 0x00001ef000017945 */ /* 0x000fe20003800000 */
[----:B-----5:R-:W-:Y:S02]  /*f970*/  IMAD.MOV.U32 R64, RZ, RZ, R8 ;  /* 0x000000ffff407224 */ /* 0x020fe400078e0008 */
[----:B------:R-:W-:-:S13]  /*f980*/  ISETP.NE.AND P0, PT, R0, RZ, PT ;  /* 0x000000ff0000720c */ /* 0x000fda0003f05270 */
[----:B------:R-:W-:Y:S05]  /*f990*/  @!P0 BRA `(.L_x_638) ;  /* 0x0000130000008947 */ /* 0x000fea0003800000 */
[----:B------:R-:W2:Y:S04]  /*f9a0*/  LDL R52, [R1+0x6c] ;  /* 0x00006c0001347983 */ /* 0x000ea80000100800 */
[----:B------:R-:W3:Y:S04]  /*f9b0*/  LDL R51, [R1+0x70] ;  /* 0x0000700001337983 */ /* 0x000ee80000100800 */
[----:B------:R-:W4:Y:S04]  /*f9c0*/  LDL R50, [R1+0x78] ;  /* 0x0000780001327983 */ /* 0x000f280000100800 */
[----:B------:R-:W5:Y:S01]  /*f9d0*/  LDL R48, [R1+0x74] ;  /* 0x0000740001307983 */ /* 0x000f620000100800 */
[----:B------:R-:W-:Y:S01]  /*f9e0*/  WARPSYNC 0xffffffff ;  /* 0xffffffff00007948 */ /* 0x000fe20003800000 */
[----:B------:R-:W-:-:S02]  /*f9f0*/  F2FP.BF16.PACK_AB R43, R43, R108 ;  /* 0x0000006c2b2b723e */ /* 0x000fc400000010ff */
[----:B------:R-:W-:Y:S01]  /*fa00*/  BAR.SYNC.DEFER_BLOCKING 0x1, 0x80 ;  /* 0x0042000000007b1d */ /* 0x000fe20000010000 */
        /* <DEDUP_REMOVED lines=39> */
[----:B-1----:R-:W-:Y:S02]  /*fc80*/  F2FP.BF16.PACK_AB R8, R85, R84 ;  /* 0x000000545508723e */ /* 0x002fe400000010ff */
[----:B------:R-:W-:Y:S02]  /*fc90*/  F2FP.BF16.PACK_AB R7, R87, R86 ;  /* 0x000000565707723e */ /* 0x000fe400000010ff */
[----:B------:R-:W-:-:S02]  /*fca0*/  F2FP.BF16.PACK_AB R4, R97, R96 ;  /* 0x000000606104723e */ /* 0x000fc400000010ff */
[----:B------:R-:W-:Y:S02]  /*fcb0*/  F2FP.BF16.PACK_AB R3, R99, R98 ;  /* 0x000000626303723e */ /* 0x000fe400000010ff */
[----:B------:R-:W-:Y:S02]  /*fcc0*/  F2FP.BF16.PACK_AB R6, R89, R88 ;  /* 0x000000585906723e */ /* 0x000fe400000010ff */
[----:B------:R-:W-:Y:S02]  /*fcd0*/  F2FP.BF16.PACK_AB R5, R5, R90 ;  /* 0x0000005a0505723e */ /* 0x000fe400000010ff */
[----:B------:R-:W-:Y:S02]  /*fce0*/  F2FP.BF16.PACK_AB R2, R93, R92 ;  /* 0x0000005c5d02723e */ /* 0x000fe400000010ff */
[----:B------:R-:W-:Y:S01]  /*fcf0*/  F2FP.BF16.PACK_AB R0, R95, R94 ;  /* 0x0000005e5f00723e */ /* 0x000fe200000010ff */
[----:B--2---:R1:W-:Y:S04]  /*fd00*/  STS [R52+0x80], R43 ;  /* 0x0000802b34007388 */ /* 0x0043e80000000800 */
[----:B------:R1:W-:Y:S04]  /*fd10*/  STS [R52+0x280], R42 ;  /* 0x0002802a34007388 */ /* 0x0003e80000000800 */
[----:B---3--:R1:W-:Y:S04]  /*fd20*/  STS [R51], R40 ;  /* 0x0000002833007388 */ /* 0x0083e80000000800 */
[----:B------:R1:W-:Y:S04]  /*fd30*/  STS [R51+0x200], R39 ;  /* 0x0002002733007388 */ /* 0x0003e80000000800 */
[----:B------:R1:W-:Y:S04]  /*fd40*/  STS [R52+0x1080], R41 ;  /* 0x0010802934007388 */ /* 0x0003e80000000800 */
[----:B------:R1:W-:Y:S04]  /*fd50*/  STS [R52+0x1280], R114 ;  /* 0x0012807234007388 */ /* 0x0003e80000000800 */
[----:B------:R1:W-:Y:S04]  /*fd60*/  STS [R51+0x1000], R38 ;  /* 0x0010002633007388 */ /* 0x0003e80000000800 */
[----:B------:R1:W-:Y:S04]  /*fd70*/  STS [R51+0x1200], R118 ;  /* 0x0012007633007388 */ /* 0x0003e80000000800 */
[----:B----4-:R1:W-:Y:S04]  /*fd80*/  STS [R50+0x80], R37 ;  /* 0x0000802532007388 */ /* 0x0103e80000000800 */
[----:B------:R1:W-:Y:S04]  /*fd90*/  STS [R50+0x280], R36 ;  /* 0x0002802432007388 */ /* 0x0003e80000000800 */
[----:B-----5:R1:W-:Y:S04]  /*fda0*/  STS [R48], R34 ;  /* 0x0000002230007388 */ /* 0x0203e80000000800 */
[----:B------:R1:W-:Y:S04]  /*fdb0*/  STS [R48+0x200], R33 ;  /* 0x0002002130007388 */ /* 0x0003e80000000800 */
        /* <DEDUP_REMOVED lines=36> */
[----:B------:R-:W-:Y:S06]  /*10000*/  BAR.SYNC.DEFER_BLOCKING 0x1, 0x80 ;  /* 0x0042000000007b1d */ /* 0x000fec0000010000 */
[----:B------:R-:W-:Y:S05]  /*10010*/  BRA.CONV ~URZ, `(.L_x_639) ;  /* 0x000000837f007947 */ /* 0x000fea000b800000 */
[----:B-1----:R-:W-:Y:S01]  /*10020*/  SHF.R.S32.HI R48, RZ, 0x1f, R49 ;  /* 0x0000001fff307819 */ /* 0x002fe20000011431 */
[----:B------:R-:W-:Y:S01]  /*10030*/  IMAD.MOV.U32 R6, RZ, RZ, RZ ;  /* 0x000000ffff067224 */ /* 0x000fe200078e00ff */
[----:B------:R-:W-:Y:S01]  /*10040*/  MOV R2, 0x100a0 ;  /* 0x000100a000027802 */ /* 0x000fe20000000f00 */
[----:B------:R-:W-:Y:S01]  /*10050*/  IMAD.MOV.U32 R3, RZ, RZ, 0x1f ;  /* 0x0000001fff037424 */ /* 0x000fe200078e00ff */
[----:B------:R-:W-:-:S04]  /*10060*/  LEA.HI R48, R48, R49, RZ, 0x7 ;  /* 0x0000003130307211 */ /* 0x000fc800078f38ff */
[----:B------:R-:W-:-:S05]  /*10070*/  SHF.R.S32.HI R48, RZ, 0x7, R48 ;  /* 0x00000007ff307819 */ /* 0x000fca0000011430 */
[----:B------:R-:W-:Y:S02]  /*10080*/  IMAD.MOV.U32 R4, RZ, RZ, R48 ;  /* 0x000000ffff047224 */ /* 0x000fe400078e0030 */
[----:B------:R-:W-:Y:S05]  /*10090*/  CALL.REL.NOINC `($__internal_4_$__cuda_sm70_shflsync_idx_p) ;  /* 0x00004c3000007944 */ /* 0x000fea0003c00000 */
.L_x_639:
[----:B-1----:R-:W2:Y:S04]  /*100a0*/  LDL R2, [R1+0x68] ;  /* 0x0000680001027983 */ /* 0x002ea80000100800 */
[----:B------:R-:W3:Y:S04]  /*100b0*/  LDL.LU R8, [R1+0x60] ;  /* 0x0000600001087983 */ /* 0x000ee80000300800 */
[----:B------:R-:W4:Y:S04]  /*100c0*/  LDL.LU R15, [R1+0x5c] ;  /* 0x00005c00010f7983 */ /* 0x000f280000300800 */
[----:B------:R-:W2:Y:S04]  /*100d0*/  LDL R14, [R1+0x18] ;  /* 0x00001800010e7983 */ /* 0x000ea80000100800 */
[----:B------:R-:W2:Y:S01]  /*100e0*/  LDL.LU R19, [R1+0x58] ;  /* 0x0000580001137983 */ /* 0x000ea20000300800 */
[----:B-----5:R-:W-:-:S03]  /*100f0*/  IMAD.MOV.U32 R0, RZ, RZ, 0x1 ;  /* 0x00000001ff007424 */ /* 0x020fc600078e00ff */
[----:B------:R-:W4:Y:S02]  /*10100*/  LDL R13, [R1+0x88] ;  /* 0x00008800010d7983 */ /* 0x000f240000100800 */
[----:B------:R-:W-:Y:S02]  /*10110*/  ISETP.NE.AND P1, PT, R0, c[0x0][0x4e8], PT ;  /* 0x00013a0000007a0c */ /* 0x000fe40003f25270 */
[----:B------:R-:W4:Y:S01]  /*10120*/  LDL R18, [R1+0x80] ;  /* 0x0000800001127983 */ /* 0x000f220000100800 */
[----:B------:R-:W-:Y:S02]  /*10130*/  ULDC UR5, c[0x0][0x4e8] ;  /* 0x00013a0000057ab9 */ /* 0x000fe40000000800 */
[----:B------:R-:W-:Y:S02]  /*10140*/  ULDC UR4, c[0x0][0x388] ;  /* 0x0000e20000047ab9 */ /* 0x000fe40000000800 */
[----:B------:R-:W-:Y:S01]  /*10150*/  UIMAD UR4, UR5, UR4, URZ ;  /* 0x00000004050472a4 */ /* 0x000fe2000f8e023f */
[----:B------:R-:W1:Y:S01]  /*10160*/  S2R R20, SR_TID.X ;  /* 0x0000000000147919 */ /* 0x000e620000002100 */
[C---:B------:R-:W-:Y:S01]  /*10170*/  IADD3 R67, R217.reuse, 0x20, RZ ;  /* 0x00000020d9437810 */ /* 0x040fe20007ffe0ff */
[----:B------:R-:W-:Y:S01]  /*10180*/  BSSY B0, `(.L_x_640) ;  /* 0x0000078000007945 */ /* 0x000fe20003800000 */
[----:B------:R-:W-:-:S02]  /*10190*/  IADD3 R65, R217, 0x40, RZ ;  /* 0x00000040d9417810 */ /* 0x000fc40007ffe0ff */
[----:B------:R-:W-:Y:S02]  /*101a0*/  IADD3 R66, R217, 0x20, RZ ;  /* 0x00000020d9427810 */ /* 0x000fe40007ffe0ff */
[----:B------:R-:W-:Y:S02]  /*101b0*/  SHF.R.S32.HI R67, RZ, 0x1f, R67 ;  /* 0x0000001fff437819 */ /* 0x000fe40000011443 */
[----:B------:R-:W-:Y:S02]  /*101c0*/  SHF.R.S32.HI R68, RZ, 0x1f, R217 ;  /* 0x0000001fff447819 */ /* 0x000fe400000114d9 */
[----:B---3--:R-:W-:-:S05]  /*101d0*/  SHF.R.S32.HI R5, RZ, 0x1f, R8 ;  /* 0x0000001fff057819 */ /* 0x008fca0000011408 */
[----:B------:R-:W-:Y:S02]  /*101e0*/  IMAD R6, R5, c[0x0][0x490], RZ ;  /* 0x0001240005067a24 */ /* 0x000fe400078e02ff */
[----:B--2---:R-:W-:-:S04]  /*101f0*/  IMAD.IADD R4, R2, 0x1, R19 ;  /* 0x0000000102047824 */ /* 0x004fc800078e0213 */
[----:B------:R-:W-:-:S04]  /*10200*/  @P1 IMAD.HI.U32 R7, R4, c[0x0][0x4ec], RZ ;  /* 0x00013b0004071a27 */ /* 0x000fc800078e00ff */
[----:B------:R-:W-:-:S04]  /*10210*/  IMAD.WIDE.U32 R2, R8, c[0x0][0x490], RZ ;  /* 0x0001240008027a25 */ /* 0x000fc800078e00ff */
[----:B------:R-:W-:Y:S01]  /*10220*/  IMAD.MOV.U32 R0, RZ, RZ, R4 ;  /* 0x000000ffff007224 */ /* 0x000fe200078e0004 */
[----:B------:R-:W-:Y:S01]  /*10230*/  @P1 SHF.R.U32.HI R0, RZ, c[0x0][0x4f0], R7 ;  /* 0x00013c00ff001a19 */ /* 0x000fe20000011607 */
[----:B------:R-:W-:-:S03]  /*10240*/  IMAD R6, R8, c[0x0][0x494], R6 ;  /* 0x0001250008067a24 */ /* 0x000fc600078e0206 */
[----:B------:R-:W-:Y:S01]  /*10250*/  IADD3 R7, -R0, RZ, RZ ;  /* 0x000000ff00077210 */ /* 0x000fe20007ffe1ff */
[----:B------:R-:W-:Y:S02]  /*10260*/  IMAD.IADD R3, R3, 0x1, R6 ;  /* 0x0000000103037824 */ /* 0x000fe400078e0206 */
[----:B------:R-:W-:Y:S01]  /*10270*/  IMAD R6, R5, c[0x0][0x3e8], RZ ;  /* 0x0000fa0005067a24 */ /* 0x000fe200078e02ff */
[----:B----4-:R-:W-:Y:S01]  /*10280*/  SHF.R.S32.HI R5, RZ, 0x1f, R15 ;  /* 0x0000001fff057819 */ /* 0x010fe2000001140f */
[----:B------:R-:W-:Y:S02]  /*10290*/  IMAD R4, R7, c[0x0][0x4e8], R4 ;  /* 0x00013a0007047a24 */ /* 0x000fe400078e0204 */
[----:B------:R-:W-:Y:S02]  /*102a0*/  IMAD R10, R8, c[0x0][0x3ec], R6 ;  /* 0x0000fb00080a7a24 */ /* 0x000fe400078e0206 */
[----:B------:R-:W-:Y:S02]  /*102b0*/  IMAD R11, R5, c[0x0][0x498], RZ ;  /* 0x00012600050b7a24 */ /* 0x000fe400078e02ff */
[----:B------:R-:W-:-:S04]  /*102c0*/  IMAD.WIDE.U32 R6, R15, c[0x0][0x498], R2 ;  /* 0x000126000f067a25 */ /* 0x000fc800078e0002 */
[----:B------:R-:W-:Y:S01]  /*102d0*/  IMAD.WIDE.U32 R8, R8, c[0x0][0x3e8], RZ ;  /* 0x0000fa0008087a25 */ /* 0x000fe200078e00ff */
[----:B------:R-:W-:-:S03]  /*102e0*/  IADD3 R6, P0, R0, R6, RZ ;  /* 0x0000000600067210 */ /* 0x000fc60007f1e0ff */
[----:B------:R-:W-:Y:S01]  /*102f0*/  IMAD R12, R5, c[0x0][0x3f0], RZ ;  /* 0x0000fc00050c7a24 */ /* 0x000fe200078e02ff */
[----:B------:R-:W-:Y:S01]  /*10300*/  SHF.R.S32.HI R5, RZ, 0x1f, R0 ;  /* 0x0000001fff057819 */ /* 0x000fe20000011400 */
[----:B------:R-:W-:Y:S02]  /*10310*/  IMAD R11, R15, c[0x0][0x49c], R11 ;  /* 0x000127000f0b7a24 */ /* 0x000fe400078e020b */
[----:B------:R-:W-:Y:S02]  /*10320*/  IMAD.IADD R3, R9, 0x1, R10 ;  /* 0x0000000109037824 */ /* 0x000fe400078e020a */
[----:B------:R-:W-:Y:S01]  /*10330*/  IMAD.MOV.U32 R2, RZ, RZ, R8 ;  /* 0x000000ffff027224 */ /* 0x000fe200078e0008 */
[----:B------:R-:W-:Y:S01]  /*10340*/  IADD3.X R7, R5, R7, R11, P0, !PT ;  /* 0x0000000705077210 */ /* 0x000fe200007fe40b */
[C---:B------:R-:W-:Y:S02]  /*10350*/  IMAD R11, R15.reuse, c[0x0][0x3f4], R12 ;  /* 0x0000fd000f0b7a24 */ /* 0x040fe400078e020c */
[----:B------:R-:W-:-:S02]  /*10360*/  IMAD.WIDE.U32 R8, R15, c[0x0][0x3f0], R2 ;  /* 0x0000fc000f087a25 */ /* 0x000fc400078e0002 */
[----:B------:R-:W2:Y:S01]  /*10370*/  S2R R15, SR_TID.X ;  /* 0x00000000000f7919 */ /* 0x000ea20000002100 */
[----:B------:R-:W-:Y:S01]  /*10380*/  SHF.R.S32.HI R0, RZ, 0x1f, R4 ;  /* 0x0000001fff007819 */ /* 0x000fe20000011404 */
[----:B------:R-:W-:-:S04]  /*10390*/  IMAD.IADD R5, R14, 0x1, R19 ;  /* 0x000000010e057824 */ /* 0x000fc800078e0213 */
[----:B------:R-:W-:Y:S02]  /*103a0*/  IMAD R0, R0, c[0x0][0x488], RZ ;  /* 0x0001220000007a24 */ /* 0x000fe400078e02ff */
[----:B------:R-:W-:-:S04]  /*103b0*/  IMAD.WIDE.U32 R2, R4, c[0x0][0x488], R6 ;  /* 0x0001220004027a25 */ /* 0x000fc800078e0006 */
[----:B------:R-:W-:Y:S02]  /*103c0*/  IMAD R10, R4, c[0x0][0x48c], R0 ;  /* 0x00012300040a7a24 */ /* 0x000fe400078e0200 */
[----:B------:R-:W-:Y:S01]  /*103d0*/  @P1 IMAD.HI.U32 R6, R5, c[0x0][0x4ec], RZ ;  /* 0x00013b0005061a27 */ /* 0x000fe200078e00ff */
[----:B------:R-:W-:-:S03]  /*103e0*/  LEA R4, P0, R2, c[0x0][0x450], 0x2 ;  /* 0x0001140002047a11 */ /* 0x000fc600078010ff */
[----:B------:R-:W-:Y:S01]  /*103f0*/  IMAD.IADD R3, R3, 0x1, R10 ;  /* 0x0000000103037824 */ /* 0x000fe200078e020a */
[----:B--2---:R-:W-:-:S04]  /*10400*/  SHF.R.S32.HI R14, RZ, 0x1f, R15 ;  /* 0x0000001fff0e7819 */ /* 0x004fc8000001140f */
[----:B------:R-:W-:Y:S02]  /*10410*/  LEA.HI R14, R14, R15, RZ, 0x5 ;  /* 0x0000000f0e0e7211 */ /* 0x000fe400078f28ff */
[----:B------:R-:W-:Y:S02]  /*10420*/  MOV R0, R5 ;  /* 0x0000000500007202 */ /* 0x000fe40000000f00 */
[----:B------:R-:W-:Y:S02]  /*10430*/  LOP3.LUT R14, R14, 0xffffffe0, RZ, 0xc0, !PT ;  /* 0xffffffe00e0e7812 */ /* 0x000fe400078ec0ff */
[----:B------:R-:W-:Y:S01]  /*10440*/  @P1 SHF.R.U32.HI R0, RZ, c[0x0][0x4f0], R6 ;  /* 0x00013c00ff001a19 */ /* 0x000fe20000011606 */
[----:B------:R-:W-:Y:S01]  /*10450*/  IMAD.MOV.U32 R6, RZ, RZ, R8 ;  /* 0x000000ffff067224 */ /* 0x000fe200078e0008 */
[----:B------:R-:W-:Y:S02]  /*10460*/  LEA.HI.X R3, R2, c[0x0][0x454], R3, 0x2, P0 ;  /* 0x0001150002037a11 */ /* 0x000fe400000f1403 */
[----:B------:R-:W-:-:S02]  /*10470*/  IADD3 R14, -R14, R15, RZ ;  /* 0x0000000f0e0e7210 */ /* 0x000fc40007ffe1ff */
[----:B------:R-:W-:Y:S01]  /*10480*/  SHF.R.S32.HI R8, RZ, 0x1f, R0 ;  /* 0x0000001fff087819 */ /* 0x000fe20000011400 */
[----:B------:R-:W-:Y:S01]  /*10490*/  IMAD.IADD R2, R13, 0x1, R19 ;  /* 0x000000010d027824 */ /* 0x000fe200078e0213 */
[----:B------:R-:W-:Y:S01]  /*104a0*/  SHFL.IDX PT, R12, R4, RZ, 0x1c1f ;  /* 0x001c1fff040c7589 */ /* 0x000fe200000e0000 */
[----:B------:R-:W-:Y:S01]  /*104b0*/  IMAD.IADD R7, R9, 0x1, R11 ;  /* 0x0000000109077824 */ /* 0x000fe200078e020b */
[----:B------:R-:W-:Y:S02]  /*104c0*/  LOP3.LUT P0, RZ, R14, 0x3, RZ, 0xc0, !PT ;  /* 0x000000030eff7812 */ /* 0x000fe4000780c0ff */
[----:B------:R-:W2:Y:S01]  /*104d0*/  SHFL.IDX PT, R13, R3, RZ, 0x1c1f ;  /* 0x001c1fff030d7589 */ /* 0x000ea200000e0000 */
[----:B------:R-:W-:-:S03]  /*104e0*/  IMAD R16, R8, c[0x0][0x3e0], RZ ;  /* 0x0000f80008107a24 */ /* 0x000fc600078e02ff */
[----:B------:R-:W-:Y:S04]  /*104f0*/  SHFL.IDX PT, R10, R4, 0x1, 0x1c1f ;  /* 0x003c1f00040a7f89 */ /* 0x000fe800000e0000 */
[----:B------:R-:W3:Y:S04]  /*10500*/  SHFL.IDX PT, R11, R3, 0x1, 0x1c1f ;  /* 0x003c1f00030b7f89 */ /* 0x000ee800000e0000 */
[----:B------:R-:W-:Y:S04]  /*10510*/  SHFL.IDX PT, R14, R4, 0x2, 0x1c1f ;  /* 0x005c1f00040e7f89 */ /* 0x000fe800000e0000 */
[----:B------:R-:W4:Y:S04]  /*10520*/  SHFL.IDX PT, R15, R3, 0x2, 0x1c1f ;  /* 0x005c1f00030f7f89 */ /* 0x000f2800000e0000 */
[----:B------:R-:W-:Y:S04]  /*10530*/  SHFL.IDX PT, R8, R4, 0x3, 0x1c1f ;  /* 0x007c1f0004087f89 */ /* 0x000fe800000e0000 */
[----:B------:R1:W2:Y:S01]  /*10540*/  SHFL.IDX PT, R9, R3, 0x3, 0x1c1f ;  /* 0x007c1f0003097f89 */ /* 0x0002a200000e0000 */
[----:B------:R-:W-:-:S02]  /*10550*/  IADD3 R17, R2, 0x8, RZ ;  /* 0x0000000802117810 */ /* 0x000fc40007ffe0ff */
[----:B------:R-:W-:Y:S02]  /*10560*/  ISETP.GE.OR P3, PT, R2, UR4, P0 ;  /* 0x0000000402007c0c */ /* 0x000fe40008766670 */
[----:B------:R-:W-:Y:S01]  /*10570*/  ISETP.GE.OR P2, PT, R17, UR4, P0 ;  /* 0x0000000411007c0c */ /* 0x000fe20008746670 */
[C---:B------:R-:W-:Y:S02]  /*10580*/  IMAD R16, R0.reuse, c[0x0][0x3e4], R16 ;  /* 0x0000f90000107a24 */ /* 0x040fe400078e0210 */
[----:B------:R-:W-:Y:S01]  /*10590*/  IMAD.WIDE.U32 R6, R0, c[0x0][0x3e0], R6 ;  /* 0x0000f80000067a25 */ /* 0x000fe200078e0006 */
[C---:B-1----:R-:W-:Y:S02]  /*105a0*/  IADD3 R3, R2.reuse, 0x40, RZ ;  /* 0x0000004002037810 */ /* 0x042fe40007ffe0ff */
[----:B------:R-:W-:Y:S02]  /*105b0*/  IADD3 R2, R2, 0x48, RZ ;  /* 0x0000004802027810 */ /* 0x000fe40007ffe0ff */
[----:B------:R-:W-:-:S02]  /*105c0*/  ISETP.GE.OR P1, PT, R3, UR4, P0 ;  /* 0x0000000403007c0c */ /* 0x000fc40008726670 */
[----:B------:R-:W-:Y:S01]  /*105d0*/  ISETP.GE.OR P0, PT, R2, UR4, P0 ;  /* 0x0000000402007c0c */ /* 0x000fe20008706670 */
[----:B------:R-:W-:Y:S01]  /*105e0*/  IMAD.MOV R4, RZ, RZ, -R0 ;  /* 0x000000ffff047224 */ /* 0x000fe200078e0a00 */
[----:B--2---:R1:W-:Y:S01]  /*105f0*/  @!P3 ST.E [R12.64], R45 ;  /* 0x0000002d0c00b985 */ /* 0x0043e2000c101906 */
[----:B------:R-:W-:Y:S02]  /*10600*/  IMAD.SHL.U32 R0, R18, 0x2, RZ ;  /* 0x0000000212007824 */ /* 0x000fe400078e00ff */
[----:B------:R-:W-:Y:S01]  /*10610*/  IMAD R4, R4, c[0x0][0x4e8], R5 ;  /* 0x00013a0004047a24 */ /* 0x000fe200078e0205 */
[----:B---3--:R2:W-:Y:S05]  /*10620*/  @!P2 ST.E [R10.64], R46 ;  /* 0x0000002e0a00a985 */ /* 0x0085ea000c101906 */
[----:B----4-:R3:W-:Y:S01]  /*10630*/  @!P1 ST.E [R14.64], R47 ;  /* 0x0000002f0e009985 */ /* 0x0107e2000c101906 */
[----:B------:R-:W-:-:S03]  /*10640*/  SHF.R.S32.HI R5, RZ, 0x1f, R4 ;  /* 0x0000001fff057819 */ /* 0x000fc60000011404 */
[----:B------:R3:W-:Y:S01]  /*10650*/  @!P0 ST.E [R8.64], R44 ;  /* 0x0000002c08008985 */ /* 0x0007e2000c101906 */
[----:B------:R-:W-:-:S03]  /*10660*/  SHF.R.S32.HI R18, RZ, 0x1f, R20 ;  /* 0x0000001fff127819 */ /* 0x000fc60000011414 */
[----:B------:R3:W4:Y:S04]  /*10670*/  LDS.128 R36, [R0+0x880] ;  /* 0x0008800000247984 */ /* 0x0007280000000c00 */
[----:B------:R3:W2:Y:S04]  /*10680*/  LDS.128 R48, [R0+0x1080] ;  /* 0x0010800000307984 */ /* 0x0006a80000000c00 */
[----:B------:R3:W3:Y:S04]  /*10690*/  LDS.128 R56, [R0+0x1880] ;  /* 0x0018800000387984 */ /* 0x0006e80000000c00 */
[----:B------:R1:W3:Y:S04]  /*106a0*/  LDS.128 R32, [R0+0x2880] ;  /* 0x0028800000207984 */ /* 0x0002e80000000c00 */
[----:B------:R1:W3:Y:S04]  /*106b0*/  LDS.128 R44, [R0+0x3080] ;  /* 0x00308000002c7984 */ /* 0x0002e80000000c00 */
[----:B------:R1:W3:Y:S04]  /*106c0*/  LDS.128 R52, [R0+0x3880] ;  /* 0x0038800000347984 */ /* 0x0002e80000000c00 */
[----:B------:R3:W3:Y:S04]  /*106d0*/  LDS.128 R28, [R0+0x4880] ;  /* 0x00488000001c7984 */ /* 0x0006e80000000c00 */
[----:B------:R3:W3:Y:S04]  /*106e0*/  LDS.128 R40, [R0+0x5080] ;  /* 0x0050800000287984 */ /* 0x0006e80000000c00 */
[----:B------:R3:W3:Y:S01]  /*106f0*/  LDS.128 R60, [R0+0x5880] ;  /* 0x00588000003c7984 */ /* 0x0006e20000000c00 */
[----:B------:R-:W-:Y:S01]  /*10700*/  IADD3 R3, R7, R16, RZ ;  /* 0x0000001007037210 */ /* 0x000fe20007ffe0ff */
[----:B------:R-:W-:Y:S01]  /*10710*/  IMAD.MOV.U32 R2, RZ, RZ, R6 ;  /* 0x000000ffff027224 */ /* 0x000fe200078e0006 */
[----:B------:R-:W-:Y:S01]  /*10720*/  LEA.HI R18, R18, R20, RZ, 0x2 ;  /* 0x0000001412127211 */ /* 0x000fe200078f10ff */
[----:B------:R-:W-:-:S02]  /*10730*/  IMAD R5, R5, c[0x0][0x3d8], RZ ;  /* 0x0000f60005057a24 */ /* 0x000fc400078e02ff */
[----:B------:R-:W-:Y:S01]  /*10740*/  IMAD.WIDE.U32 R2, R4, c[0x0][0x3d8], R2 ;  /* 0x0000f60004027a25 */ /* 0x000fe200078e0002 */
[----:B------:R-:W-:-:S03]  /*10750*/  SHF.R.S32.HI R18, RZ, 0x2, R18 ;  /* 0x00000002ff127819 */ /* 0x000fc60000011412 */
[----:B------:R-:W-:Y:S01]  /*10760*/  IMAD R5, R4, c[0x0][0x3dc], R5 ;  /* 0x0000f70004057a24 */ /* 0x000fe200078e0205 */
[----:B-1----:R-:W-:Y:S01]  /*10770*/  LEA R12, P0, R2, c[0x0][0x380], 0x1 ;  /* 0x0000e000020c7a11 */ /* 0x002fe200078008ff */
[----:B--2---:R-:W-:-:S03]  /*10780*/  IMAD.IADD R11, R18, 0x1, R19 ;  /* 0x00000001120b7824 */ /* 0x004fc600078e0213 */
[----:B------:R-:W-:-:S04]  /*10790*/  IADD3 R3, R3, R5, RZ ;  /* 0x0000000503037210 */ /* 0x000fc80007ffe0ff */
[----:B------:R-:W-:Y:S02]  /*107a0*/  LEA.HI.X R10, R2, c[0x0][0x384], R3, 0x1, P0 ;  /* 0x0000e100020a7a11 */ /* 0x000fe400000f0c03 */
[----:B------:R-:W-:Y:S01]  /*107b0*/  ISETP.GE.AND P0, PT, R11, UR4, PT ;  /* 0x000000040b007c0c */ /* 0x000fe2000bf06270 */
[----:B------:R1:W2:Y:S01]  /*107c0*/  SHFL.IDX PT, R2, R12, RZ, 0x1c1f ;  /* 0x001c1fff0c027589 */ /* 0x0002a200000e0000 */
[----:B------:R-:W-:-:S03]  /*107d0*/  IADD3 R13, R217, 0x40, RZ ;  /* 0x00000040d90d7810 */ /* 0x000fc60007ffe0ff */
[----:B------:R1:W1:Y:S01]  /*107e0*/  SHFL.IDX PT, R3, R10, RZ, 0x1c1f ;  /* 0x001c1fff0a037589 */ /* 0x00026200000e0000 */
[----:B------:R-:W-:-:S07]  /*107f0*/  SHF.R.S32.HI R13, RZ, 0x1f, R13 ;  /* 0x0000001fff0d7819 */ /* 0x000fce000001140d */
[----:B------:R-:W-:Y:S05]  /*10800*/  @P0 BRA `(.L_x_641) ;  /* 0x000000f000000947 */ /* 0x000fea0003800000 */
[----:B----4-:R-:W4:Y:S01]  /*10810*/  LDS.128 R24, [R0+0x80] ;  /* 0x0000800000187984 */ /* 0x010f220000000c00 */
[----:B------:R-:W-:Y:S02]  /*10820*/  ISETP.GE.AND P5, PT, R217, c[0x0][0x3c8], PT ;  /* 0x0000f200d9007a0c */ /* 0x000fe40003fa6270 */
[----:B------:R-:W-:Y:S01]  /*10830*/  ISETP.GE.AND P4, PT, R66, c[0x0][0x3c8], PT ;  /* 0x0000f20042007a0c */ /* 0x000fe20003f86270 */
[----:B------:R-:W5:Y:S01]  /*10840*/  LDS.128 R20, [R0+0x2080] ;  /* 0x0020800000147984 */ /* 0x000f620000000c00 */
[----:B------:R-:W-:-:S03]  /*10850*/  ISETP.GE.AND P3, PT, R65, c[0x0][0x3c8], PT ;  /* 0x0000f20041007a0c */ /* 0x000fc60003f66270 */
[----:B------:R-:W3:Y:S06]  /*10860*/  LDS.128 R16, [R0+0x4080] ;  /* 0x0040800000107984 */ /* 0x000eec0000000c00 */
[-C--:B--2---:R-:W-:Y:S02]  /*10870*/  @!P5 LEA R6, P2, R217, R2.reuse, 0x1 ;  /* 0x00000002d906d211 */ /* 0x084fe400078408ff */
[-C--:B------:R-:W-:Y:S02]  /*10880*/  @!P4 LEA R4, P1, R66, R2.reuse, 0x1 ;  /* 0x000000024204c211 */ /* 0x080fe400078208ff */
[----:B------:R-:W-:-:S02]  /*10890*/  @!P3 LEA R2, P0, R65, R2, 0x1 ;  /* 0x000000024102b211 */ /* 0x000fc400078008ff */
[-C--:B-1----:R-:W-:Y:S02]  /*108a0*/  @!P5 LEA.HI.X R7, R217, R3.reuse, R68, 0x1, P2 ;  /* 0x00000003d907d211 */ /* 0x082fe400010f0c44 */
[-C--:B------:R-:W-:Y:S02]  /*108b0*/  @!P4 LEA.HI.X R5, R66, R3.reuse, R67, 0x1, P1 ;  /* 0x000000034205c211 */ /* 0x080fe400008f0c43 */
[----:B------:R-:W-:Y:S01]  /*108c0*/  @!P3 LEA.HI.X R3, R65, R3, R13, 0x1, P0 ;  /* 0x000000034103b211 */ /* 0x000fe200000f0c0d */
[----:B----4-:R1:W-:Y:S04]  /*108d0*/  @!P5 ST.E.128 [R6.64], R24 ;  /* 0x000000180600d985 */ /* 0x0103e8000c101d06 */
[----:B-----5:R1:W-:Y:S04]  /*108e0*/  @!P4 ST.E.128 [R4.64], R20 ;  /* 0x000000140400c985 */ /* 0x0203e8000c101d06 */
[----:B---3--:R1:W-:Y:S02]  /*108f0*/  @!P3 ST.E.128 [R2.64], R16 ;  /* 0x000000100200b985 */ /* 0x0083e4000c101d06 */
.L_x_641:
[----:B----4-:R-:W-:Y:S05]  /*10900*/  BSYNC B0 ;  /* 0x0000000000007941 */ /* 0x010fea0003800000 */
.L_x_640:
[----:B-1----:R-:W-:Y:S01]  /*10910*/  IADD3 R3, R11, 0x20, RZ ;  /* 0x000000200b037810 */ /* 0x002fe20007ffe0ff */
[----:B--2---:R1:W2:Y:S01]  /*10920*/  SHFL.IDX PT, R2, R10, 0x1, 0x1c1f ;  /* 0x003c1f000a027f89 */ /* 0x0042a200000e0000 */
[----:B------:R-:W-:Y:S02]  /*10930*/  BSSY B0, `(.L_x_642) ;  /* 0x0000010000007945 */ /* 0x000fe40003800000 */
[----:B------:R-:W-:Y:S01]  /*10940*/  ISETP.GE.AND P0, PT, R3, UR4, PT ;  /* 0x0000000403007c0c */ /* 0x000fe2000bf06270 */
[----:B---3--:R1:W3:-:S12]  /*10950*/  SHFL.IDX PT, R0, R12, 0x1, 0x1c1f ;  /* 0x003c1f000c007f89 */ /* 0x0082d800000e0000 */
[----:B------:R-:W-:Y:S05]  /*10960*/  @P0 BRA `(.L_x_643) ;  /* 0x000000c000000947 */ /* 0x000fea0003800000 */
[----:B------:R-:W-:Y:S02]  /*10970*/  ISETP.GE.AND P2, PT, R217, c[0x0][0x3c8], PT ;  /* 0x0000f200d9007a0c */ /* 0x000fe40003f46270 */
[----:B------:R-:W-:Y:S02]  /*10980*/  ISETP.GE.AND P1, PT, R66, c[0x0][0x3c8], PT ;  /* 0x0000f20042007a0c */ /* 0x000fe40003f26270 */
[----:B------:R-:W-:-:S09]  /*10990*/  ISETP.GE.AND P0, PT, R65, c[0x0][0x3c8], PT ;  /* 0x0000f20041007a0c */ /* 0x000fd20003f06270 */
[-C--:B---3--:R-:W-:Y:S02]  /*109a0*/  @!P2 LEA R8, P5, R217, R0.reuse, 0x1 ;  /* 0x00000000d908a211 */ /* 0x088fe400078a08ff */
[CC--:B------:R-:W-:Y:S02]  /*109b0*/  @!P1 LEA R6, P4, R66.reuse, R0.reuse, 0x1 ;  /* 0x0000000042069211 */ /* 0x0c0fe400078808ff */
[----:B------:R-:W-:Y:S02]  /*109c0*/  @!P0 LEA R4, P3, R65, R0, 0x1 ;  /* 0x0000000041048211 */ /* 0x000fe400078608ff */
[-C--:B--2---:R-:W-:Y:S02]  /*109d0*/  @!P2 LEA.HI.X R9, R217, R2.reuse, R68, 0x1, P5 ;  /* 0x00000002d909a211 */ /* 0x084fe400028f0c44 */
[-C--:B------:R-:W-:Y:S02]  /*109e0*/  @!P1 LEA.HI.X R7, R66, R2.reuse, R67, 0x1, P4 ;  /* 0x0000000242079211 */ /* 0x080fe400020f0c43 */
[----:B------:R-:W-:Y:S01]  /*109f0*/  @!P0 LEA.HI.X R5, R65, R2, R13, 0x1, P3 ;  /* 0x0000000241058211 */ /* 0x000fe200018f0c0d */
[----:B------:R2:W-:Y:S04]  /*10a00*/  @!P2 ST.E.128 [R8.64], R36 ;  /* 0x000000240800a985 */ /* 0x0005e8000c101d06 */
[----:B------:R2:W-:Y:S04]  /*10a10*/  @!P1 ST.E.128 [R6.64], R32 ;  /* 0x0000002006009985 */ /* 0x0005e8000c101d06 */
[----:B------:R2:W-:Y:S02]  /*10a20*/  @!P0 ST.E.128 [R4.64], R28 ;  /* 0x0000001c04008985 */ /* 0x0005e4000c101d06 */
.L_x_643:
[----:B------:R-:W-:Y:S05]  /*10a30*/  BSYNC B0 ;  /* 0x0000000000007941 */ /* 0x000fea0003800000 */
.L_x_642:
[----:B------:R-:W-:Y:S01]  /*10a40*/  IADD3 R3, R11, 0x40, RZ ;  /* 0x000000400b037810 */ /* 0x000fe20007ffe0ff */
[----:B--2---:R2:W4:Y:S01]  /*10a50*/  SHFL.IDX PT, R2, R10, 0x2, 0x1c1f ;  /* 0x005c1f000a027f89 */ /* 0x00452200000e0000 */
        /* <DEDUP_REMOVED lines=10> */
[-C--:B----4-:R-:W-:Y:S02]  /*10b00*/  @!P2 LEA.HI.X R9, R217, R2.reuse, R68, 0x1, P5 ;  /* 0x00000002d909a211 */ /* 0x090fe400028f0c44 */
[-C--:B------:R-:W-:Y:S02]  /*10b10*/  @!P1 LEA.HI.X R7, R66, R2.reuse, R67, 0x1, P4 ;  /* 0x0000000242079211 */ /* 0x080fe400020f0c43 */
[----:B------:R-:W-:Y:S01]  /*10b20*/  @!P0 LEA.HI.X R5, R65, R2, R13, 0x1, P3 ;  /* 0x0000000241058211 */ /* 0x000fe200018f0c0d */
[----:B------:R3:W-:Y:S04]  /*10b30*/  @!P2 ST.E.128 [R8.64], R48 ;  /* 0x000000300800a985 */ /* 0x0007e8000c101d06 */
[----:B------:R3:W-:Y:S04]  /*10b40*/  @!P1 ST.E.128 [R6.64], R44 ;  /* 0x0000002c06009985 */ /* 0x0007e8000c101d06 */
[----:B------:R3:W-:Y:S02]  /*10b50*/  @!P0 ST.E.128 [R4.64], R40 ;  /* 0x0000002804008985 */ /* 0x0007e4000c101d06 */
.L_x_645:
[----:B------:R-:W-:Y:S05]  /*10b60*/  BSYNC B0 ;  /* 0x0000000000007941 */ /* 0x000fea0003800000 */
.L_x_644:
[----:B------:R-:W-:Y:S01]  /*10b70*/  IADD3 R3, R11, 0x60, RZ ;  /* 0x000000600b037810 */ /* 0x000fe20007ffe0ff */
[----:B----4-:R4:W1:Y:S03]  /*10b80*/  SHFL.IDX PT, R2, R10, 0x3, 0x1c1f ;  /* 0x007c1f000a027f89 */ /* 0x01086600000e0000 */
[----:B------:R-:W-:Y:S01]  /*10b90*/  ISETP.GE.AND P0, PT, R3, UR4, PT ;  /* 0x0000000403007c0c */ /* 0x000fe2000bf06270 */
[----:B---3--:R4:W3:-:S12]  /*10ba0*/  SHFL.IDX PT, R0, R12, 0x3, 0x1c1f ;  /* 0x007c1f000c007f89 */ /* 0x0088d800000e0000 */
[----:B------:R-:W-:Y:S05]  /*10bb0*/  @P0 BRA `(.L_x_646) ;  /* 0x00000c9000000947 */ /* 0x000fea0003800000 */
[----:B------:R-:W-:Y:S02]  /*10bc0*/  ISETP.GE.AND P1, PT, R217, c[0x0][0x3c8], PT ;  /* 0x0000f200d9007a0c */ /* 0x000fe40003f26270 */
[----:B------:R-:W-:-:S11]  /*10bd0*/  ISETP.GE.AND P0, PT, R66, c[0x0][0x3c8], PT ;  /* 0x0000f20042007a0c */ /* 0x000fd60003f06270 */
[CC--:B---3--:R-:W-:Y:S02]  /*10be0*/  @!P1 LEA R6, P3, R217.reuse, R0.reuse, 0x1 ;  /* 0x00000000d9069211 */ /* 0x0c8fe400078608ff */
[C---:B------:R-:W-:Y:S02]  /*10bf0*/  @!P0 LEA R4, P2, R66.reuse, R0, 0x1 ;  /* 0x0000000042048211 */ /* 0x040fe400078408ff */
[-C--:B-1----:R-:W-:Y:S02]  /*10c00*/  @!P1 LEA.HI.X R7, R217, R2.reuse, R68, 0x1, P3 ;  /* 0x00000002d9079211 */ /* 0x082fe400018f0c44 */
[----:B------:R-:W-:-:S03]  /*10c10*/  @!P0 LEA.HI.X R5, R66, R2, R67, 0x1, P2 ;  /* 0x0000000242058211 */ /* 0x000fc600010f0c43 */
[----:B------:R1:W-:Y:S04]  /*10c20*/  @!P1 ST.E.128 [R6.64], R56 ;  /* 0x0000003806009985 */ /* 0x0003e8000c101d06 */
[----:B------:R1:W-:Y:S01]  /*10c30*/  @!P0 ST.E.128 [R4.64], R52 ;  /* 0x0000003404008985 */ /* 0x0003e2000c101d06 */
[----:B------:R-:W-:-:S13]  /*10c40*/  ISETP.GE.AND P0, PT, R65, c[0x0][0x3c8], PT ;  /* 0x0000f20041007a0c */ /* 0x000fda0003f06270 */
[----:B------:R-:W-:Y:S05]  /*10c50*/  @P0 BRA `(.L_x_646) ;  /* 0x00000bf000000947 */ /* 0x000fea0003800000 */
[----:B-1----:R-:W-:-:S04]  /*10c60*/  LEA R4, P0, R65, R0, 0x1 ;  /* 0x0000000041047211 */ /* 0x002fc800078008ff */
[----:B------:R-:W-:-:S05]  /*10c70*/  LEA.HI.X R5, R65, R2, R13, 0x1, P0 ;  /* 0x0000000241057211 */ /* 0x000fca00000f0c0d */
[----:B------:R1:W-:Y:S01]  /*10c80*/  ST.E.128 [R4.64], R60 ;  /* 0x0000003c04007985 */ /* 0x0003e2000c101d06 */
[----:B------:R-:W-:Y:S05]  /*10c90*/  BRA `(.L_x_646) ;  /* 0x00000bb000007947 */ /* 0x000fea0003800000 */
.L_x_638:
[----:B------:R-:W2:Y:S04]  /*10ca0*/  LDL R2, [R1+0x60] ;  /* 0x0000600001027983 */ /* 0x000ea80000100800 */
[----:B------:R-:W3:Y:S04]  /*10cb0*/  LDL R0, [R1+0x5c] ;  /* 0x00005c0001007983 */ /* 0x000ee80000100800 */
[----:B------:R-:W4:Y:S04]  /*10cc0*/  LDL R4, [R1+0x58] ;  /* 0x0000580001047983 */ /* 0x000f280000100800 */
[----:B------:R-:W5:Y:S01]  /*10cd0*/  S2R R3, SR_TID.X ;  /* 0x0000000000037919 */ /* 0x000f620000002100 */
[----:B------:R-:W-:Y:S01]  /*10ce0*/  BSSY B0, `(.L_x_647) ;  /* 0x0000026000007945 */ /* 0x000fe20003800000 */
[----:B-----5:R-:W-:Y:S01]  /*10cf0*/  ISETP.GE.AND P0, PT, R3, 0x80, PT ;  /* 0x000000800300780c */ /* 0x020fe20003f06270 */
[----:B--2---:R-:W-:-:S02]  /*10d00*/  IMAD.MOV.U32 R12, RZ, RZ, R2 ;  /* 0x000000ffff0c7224 */ /* 0x004fc400078e0002 */
[----:B---3--:R-:W-:-:S03]  /*10d10*/  IMAD.MOV.U32 R11, RZ, RZ, R0 ;  /* 0x000000ffff0b7224 */ /* 0x008fc600078e0000 */
[----:B-1----:R-:W-:Y:S01]  /*10d20*/  SHF.R.S32.HI R8, RZ, 0x1f, R12 ;  /* 0x0000001fff087819 */ /* 0x002fe2000001140c */
[----:B----4-:R-:W-:Y:S01]  /*10d30*/  IMAD.MOV.U32 R13, RZ, RZ, R4 ;  /* 0x000000ffff0d7224 */ /* 0x010fe200078e0004 */
[----:B------:R-:W-:-:S05]  /*10d40*/  SHF.R.S32.HI R10, RZ, 0x1f, R11 ;  /* 0x0000001fff0a7819 */ /* 0x000fca000001140b */
[----:B------:R-:W-:Y:S05]  /*10d50*/  @P0 BRA `(.L_x_648) ;  /* 0x000001e000000947 */ /* 0x000fea0003800000 */
[----:B------:R-:W-:Y:S02]  /*10d60*/  MOV R2, c[0x0][0x4e8] ;  /* 0x00013a0000027a02 */ /* 0x000fe40000000f00 */
[----:B------:R-:W-:-:S03]  /*10d70*/  IADD3 R6, R13, R3, RZ ;  /* 0x000000030d067210 */ /* 0x000fc60007ffe0ff */
[----:B------:R-:W-:-:S05]  /*10d80*/  IMAD R0, R2, c[0x0][0x388], RZ ;  /* 0x0000e20002007a24 */ /* 0x000fca00078e02ff */
[----:B------:R-:W-:-:S13]  /*10d90*/  ISETP.GE.AND P0, PT, R6, R0, PT ;  /* 0x000000000600720c */ /* 0x000fda0003f06270 */
[----:B------:R-:W-:Y:S05]  /*10da0*/  @P0 BRA `(.L_x_648) ;  /* 0x0000019000000947 */ /* 0x000fea0003800000 */
[----:B------:R-:W-:Y:S01]  /*10db0*/  ISETP.NE.AND P0, PT, R2, 0x1, PT ;  /* 0x000000010200780c */ /* 0x000fe20003f05270 */
[----:B------:R-:W-:Y:S01]  /*10dc0*/  IMAD R4, R8, c[0x0][0x490], RZ ;  /* 0x0001240008047a24 */ /* 0x000fe200078e02ff */
[----:B------:R-:W-:Y:S01]  /*10dd0*/  MOV R0, R6 ;  /* 0x0000000600007202 */ /* 0x000fe20000000f00 */
[----:B------:R-:W-:-:S04]  /*10de0*/  IMAD.WIDE.U32 R2, R12, c[0x0][0x490], RZ ;  /* 0x000124000c027a25 */ /* 0x000fc800078e00ff */
[----:B------:R-:W-:Y:S02]  /*10df0*/  IMAD R4, R12, c[0x0][0x494], R4 ;  /* 0x000125000c047a24 */ /* 0x000fe400078e0204 */
[----:B------:R-:W-:-:S03]  /*10e00*/  IMAD R9, R10, c[0x0][0x498], RZ ;  /* 0x000126000a097a24 */ /* 0x000fc600078e02ff */
[----:B------:R-:W-:Y:S01]  /*10e10*/  IADD3 R3, R3, R4, RZ ;  /* 0x0000000403037210 */ /* 0x000fe20007ffe0ff */
[----:B------:R-:W-:-:S05]  /*10e20*/  @P0 IMAD.HI.U32 R5, R6, c[0x0][0x4ec], RZ ;  /* 0x00013b0006050a27 */ /* 0x000fca00078e00ff */
[----:B------:R-:W-:Y:S01]  /*10e30*/  @P0 SHF.R.U32.HI R0, RZ, c[0x0][0x4f0], R5 ;  /* 0x00013c00ff000a19 */ /* 0x000fe20000011605 */
[----:B------:R-:W-:-:S03]  /*10e40*/  IMAD.WIDE.U32 R4, R11, c[0x0][0x498], R2 ;  /* 0x000126000b047a25 */ /* 0x000fc600078e0002 */
[C---:B------:R-:W-:Y:S01]  /*10e50*/  IADD3 R7, -R0.reuse, RZ, RZ ;  /* 0x000000ff00077210 */ /* 0x040fe20007ffe1ff */
[----:B------:R-:W-:Y:S01]  /*10e60*/  IMAD R3, R11, c[0x0][0x49c], R9 ;  /* 0x000127000b037a24 */ /* 0x000fe200078e0209 */
[----:B------:R-:W-:-:S03]  /*10e70*/  IADD3 R4, P0, R0, R4, RZ ;  /* 0x0000000400047210 */ /* 0x000fc60007f1e0ff */
[----:B------:R-:W-:Y:S01]  /*10e80*/  IMAD R2, R7, c[0x0][0x4e8], R6 ;  /* 0x00013a0007027a24 */ /* 0x000fe200078e0206 */
[----:B------:R-:W-:-:S04]  /*10e90*/  SHF.R.S32.HI R6, RZ, 0x1f, R0 ;  /* 0x0000001fff067819 */ /* 0x000fc80000011400 */
[----:B------:R-:W-:Y:S02]  /*10ea0*/  SHF.R.S32.HI R0, RZ, 0x1f, R2 ;  /* 0x0000001fff007819 */ /* 0x000fe40000011402 */
[----:B------:R-:W-:-:S03]  /*10eb0*/  IADD3.X R5, R6, R5, R3, P0, !PT ;  /* 0x0000000506057210 */ /* 0x000fc600007fe403 */
[----:B------:R-:W-:-:S04]  /*10ec0*/  IMAD R0, R0, c[0x0][0x488], RZ ;  /* 0x0001220000007a24 */ /* 0x000fc800078e02ff */
[C---:B------:R-:W-:Y:S02]  /*10ed0*/  IMAD R0, R2.reuse, c[0x0][0x48c], R0 ;  /* 0x0001230002007a24 */ /* 0x040fe400078e0200 */
[----:B------:R-:W-:-:S05]  /*10ee0*/  IMAD.WIDE.U32 R2, R2, c[0x0][0x488], R4 ;  /* 0x0001220002027a25 */ /* 0x000fca00078e0004 */
[----:B------:R-:W-:Y:S02]  /*10ef0*/  IADD3 R0, R3, R0, RZ ;  /* 0x0000000003007210 */ /* 0x000fe40007ffe0ff */
[----:B------:R-:W-:-:S04]  /*10f00*/  LEA R4, P0, R2, c[0x0][0x450], 0x2 ;  /* 0x0001140002047a11 */ /* 0x000fc800078010ff */
[----:B------:R-:W-:Y:S02]  /*10f10*/  LEA.HI.X R5, R2, c[0x0][0x454], R0, 0x2, P0 ;  /* 0x0001150002057a11 */ /* 0x000fe400000f1400 */
[----:B------:R-:W-:-:S05]  /*10f20*/  MOV R0, 0xff800000 ;  /* 0xff80000000007802 */ /* 0x000fca0000000f00 */
[----:B------:R1:W-:Y:S02]  /*10f30*/  STG.E [R4.64], R0 ;  /* 0x0000000004007986 */ /* 0x0003e4000c101906 */
.L_x_648:
[----:B------:R-:W-:Y:S05]  /*10f40*/  BSYNC B0 ;  /* 0x0000000000007941 */ /* 0x000fea0003800000 */
.L_x_647:
[----:B------:R-:W2:Y:S01]  /*10f50*/  LDL R2, [R1+0x18] ;  /* 0x0000180001027983 */ /* 0x000ea20000100800 */
[----:B-1----:R-:W-:Y:S01]  /*10f60*/  MOV R0, c[0x0][0x4e8] ;  /* 0x00013a0000007a02 */ /* 0x002fe20000000f00 */
[----:B------:R-:W-:-:S03]  /*10f70*/  IMAD R6, R10, c[0x0][0x3f0], RZ ;  /* 0x0000fc000a067a24 */ /* 0x000fc600078e02ff */
[----:B------:R-:W-:Y:S01]  /*10f80*/  ISETP.NE.AND P0, PT, R0, 0x1, PT ;  /* 0x000000010000780c */ /* 0x000fe20003f05270 */
[----:B------:R-:W-:Y:S02]  /*10f90*/  IMAD R0, R8, c[0x0][0x3e8], RZ ;  /* 0x0000fa0008007a24 */ /* 0x000fe400078e02ff */
[----:B------:R-:W-:Y:S02]  /*10fa0*/  IMAD R8, R11, c[0x0][0x3f4], R6 ;  /* 0x0000fd000b087a24 */ /* 0x000fe400078e0206 */
[----:B------:R-:W-:Y:S01]  /*10fb0*/  IMAD R5, R12, c[0x0][0x3ec], R0 ;  /* 0x0000fb000c057a24 */ /* 0x000fe200078e0200 */
[----:B--2---:R-:W-:Y:S01]  /*10fc0*/  IADD3 R4, R2, R13, RZ ;  /* 0x0000000d02047210 */ /* 0x004fe20007ffe0ff */
[----:B------:R-:W-:-:S03]  /*10fd0*/  IMAD.WIDE.U32 R2, R12, c[0x0][0x3e8], RZ ;  /* 0x0000fa000c027a25 */ /* 0x000fc600078e00ff */
[----:B------:R-:W-:-:S03]  /*10fe0*/  MOV R0, R4 ;  /* 0x0000000400007202 */ /* 0x000fc60000000f00 */
[----:B------:R-:W-:Y:S01]  /*10ff0*/  @P0 IMAD.HI.U32 R7, R4, c[0x0][0x4ec], RZ ;  /* 0x00013b0004070a27 */ /* 0x000fe200078e00ff */
[----:B------:R-:W-:-:S04]  /*11000*/  IADD3 R3, R3, R5, RZ ;  /* 0x0000000503037210 */ /* 0x000fc80007ffe0ff */
[----:B------:R-:W-:Y:S01]  /*11010*/  @P0 SHF.R.U32.HI R0, RZ, c[0x0][0x4f0], R7 ;  /* 0x00013c00ff000a19 */ /* 0x000fe20000011607 */
[----:B------:R-:W-:-:S03]  /*11020*/  IMAD.WIDE.U32 R2, R11, c[0x0][0x3f0], R2 ;  /* 0x0000fc000b027a25 */ /* 0x000fc600078e0002 */
[----:B------:R-:W-:Y:S02]  /*11030*/  SHF.R.S32.HI R6, RZ, 0x1f, R0 ;  /* 0x0000001fff067819 */ /* 0x000fe40000011400 */
[----:B------:R-:W-:Y:S02]  /*11040*/  IADD3 R5, -R0, RZ, RZ ;  /* 0x000000ff00057210 */ /* 0x000fe40007ffe1ff */
[----:B------:R-:W-:Y:S01]  /*11050*/  IADD3 R3, R3, R8, RZ ;  /* 0x0000000803037210 */ /* 0x000fe20007ffe0ff */
[----:B------:R-:W-:Y:S02]  /*11060*/  IMAD R6, R6, c[0x0][0x3e0], RZ ;  /* 0x0000f80006067a24 */ /* 0x000fe400078e02ff */
[----:B------:R-:W-:Y:S02]  /*11070*/  IMAD R4, R5, c[0x0][0x4e8], R4 ;  /* 0x00013a0005047a24 */ /* 0x000fe400078e0204 */
[C---:B------:R-:W-:Y:S02]  /*11080*/  IMAD R5, R0.reuse, c[0x0][0x3e4], R6 ;  /* 0x0000f90000057a24 */ /* 0x040fe400078e0206 */
[----:B------:R-:W-:Y:S01]  /*11090*/  IMAD.WIDE.U32 R2, R0, c[0x0][0x3e0], R2 ;  /* 0x0000f80000027a25 */ /* 0x000fe200078e0002 */
[----:B------:R-:W-:-:S04]  /*110a0*/  SHF.R.S32.HI R0, RZ, 0x1f, R4 ;  /* 0x0000001fff007819 */ /* 0x000fc80000011404 */
[----:B------:R-:W-:Y:S01]  /*110b0*/  IADD3 R3, R3, R5, RZ ;  /* 0x0000000503037210 */ /* 0x000fe20007ffe0ff */
[----:B------:R-:W-:-:S04]  /*110c0*/  IMAD R0, R0, c[0x0][0x3d8], RZ ;  /* 0x0000f60000007a24 */ /* 0x000fc800078e02ff */
[----:B------:R-:W-:-:S04]  /*110d0*/  IMAD.WIDE.U32 R2, R4, c[0x0][0x3d8], R2 ;  /* 0x0000f60004027a25 */ /* 0x000fc800078e0002 */
[----:B------:R-:W-:Y:S01]  /*110e0*/  IMAD R4, R4, c[0x0][0x3dc], R0 ;  /* 0x0000f70004047a24 */ /* 0x000fe200078e0200 */
[----:B------:R-:W-:-:S04]  /*110f0*/  LEA R12, P0, R2, c[0x0][0x380], 0x1 ;  /* 0x0000e000020c7a11 */ /* 0x000fc800078008ff */
[----:B------:R-:W-:-:S04]  /*11100*/  IADD3 R4, R3, R4, RZ ;  /* 0x0000000403047210 */ /* 0x000fc80007ffe0ff */
[----:B------:R-:W-:Y:S01]  /*11110*/  LEA.HI.X R10, R2, c[0x0][0x384], R4, 0x1, P0 ;  /* 0x0000e100020a7a11 */ /* 0x000fe200000f0c04 */
[----:B------:R-:W-:Y:S05]  /*11120*/  BRA.DIV ~URZ, `(.L_x_649) ;  /* 0x000037727f007947 */ /* 0x000fea000b800000 */
[----:B------:R1:W2:Y:S02]  /*11130*/  SHFL.IDX PT, R5, R10, RZ, 0x1c1f ;  /* 0x001c1fff0a057589 */ /* 0x0002a400000e0000 */
.L_x_687:
[----:B------:R-:W-:Y:S05]  /*11140*/  BRA.DIV ~URZ, `(.L_x_650) ;  /* 0x000037c27f007947 */ /* 0x000fea000b800000 */
[----:B------:R3:W4:Y:S02]  /*11150*/  SHFL.IDX PT, R0, R12, RZ, 0x1c1f ;  /* 0x001c1fff0c007589 */ /* 0x00072400000e0000 */
.L_x_688:
[----:B------:R-:W5:Y:S04]  /*11160*/  LDL.LU R3, [R1+0x58] ;  /* 0x0000580001037983 */ /* 0x000f680000300800 */
[----:B------:R-:W1:Y:S01]  /*11170*/  S2R R4, SR_TID.X ;  /* 0x0000000000047919 */ /* 0x000e620000002100 */
[----:B------:R-:W-:-:S04]  /*11180*/  IMAD.MOV.U32 R13, RZ, RZ, c[0x0][0x4e8] ;  /* 0x00013a00ff0d7624 */ /* 0x000fc800078e00ff */
[----:B------:R-:W-:Y:S01]  /*11190*/  IMAD R13, R13, c[0x0][0x388], RZ ;  /* 0x0000e2000d0d7a24 */ /* 0x000fe200078e02ff */
[----:B-1----:R-:W-:-:S04]  /*111a0*/  SHF.R.S32.HI R2, RZ, 0x1f, R4 ;  /* 0x0000001fff027819 */ /* 0x002fc80000011404 */
[----:B------:R-:W-:-:S04]  /*111b0*/  LEA.HI R2, R2, R4, RZ, 0x2 ;  /* 0x0000000402027211 */ /* 0x000fc800078f10ff */
[----:B------:R-:W-:Y:S01]  /*111c0*/  SHF.R.S32.HI R2, RZ, 0x2, R2 ;  /* 0x00000002ff027819 */ /* 0x000fe20000011402 */
[----:B------:R-:W-:Y:S04]  /*111d0*/  BSSY B0, `(.L_x_651) ;  /* 0x0000017000007945 */ /* 0x000fe80003800000 */
[----:B-----5:R-:W-:-:S05]  /*111e0*/  IMAD.IADD R11, R2, 0x1, R3 ;  /* 0x00000001020b7824 */ /* 0x020fca00078e0203 */
[----:B------:R-:W-:-:S13]  /*111f0*/  ISETP.GE.AND P0, PT, R11, R13, PT ;  /* 0x0000000d0b00720c */ /* 0x000fda0003f06270 */
[----:B------:R-:W-:Y:S05]  /*11200*/  @P0 BRA `(.L_x_652) ;  /* 0x0000013000000947 */ /* 0x000fea0003800000 */
[C---:B------:R-:W-:Y:S02]  /*11210*/  IADD3 R15, R217.reuse, 0x20, RZ ;  /* 0x00000020d90f7810 */ /* 0x040fe40007ffe0ff */
[C---:B------:R-:W-:Y:S02]  /*11220*/  IADD3 R4, R217.reuse, 0x40, RZ ;  /* 0x00000040d9047810 */ /* 0x040fe40007ffe0ff */
[----:B------:R-:W-:Y:S02]  /*11230*/  ISETP.GE.AND P2, PT, R217, c[0x0][0x3c8], PT ;  /* 0x0000f200d9007a0c */ /* 0x000fe40003f46270 */
[----:B------:R-:W-:Y:S02]  /*11240*/  ISETP.GE.AND P1, PT, R15, c[0x0][0x3c8], PT ;  /* 0x0000f2000f007a0c */ /* 0x000fe40003f26270 */
[----:B------:R-:W-:Y:S02]  /*11250*/  ISETP.GE.AND P0, PT, R4, c[0x0][0x3c8], PT ;  /* 0x0000f20004007a0c */ /* 0x000fe40003f06270 */
[----:B------:R-:W-:-:S02]  /*11260*/  IADD3 R16, R217, 0x20, RZ ;  /* 0x00000020d9107810 */ /* 0x000fc40007ffe0ff */
[C---:B------:R-:W-:Y:S02]  /*11270*/  IADD3 R14, R217.reuse, 0x40, RZ ;  /* 0x00000040d90e7810 */ /* 0x040fe40007ffe0ff */
[----:B------:R-:W-:Y:S02]  /*11280*/  SHF.R.S32.HI R17, RZ, 0x1f, R217 ;  /* 0x0000001fff117819 */ /* 0x000fe400000114d9 */
[----:B------:R-:W-:Y:S02]  /*11290*/  SHF.R.S32.HI R16, RZ, 0x1f, R16 ;  /* 0x0000001fff107819 */ /* 0x000fe40000011410 */
[-C--:B----4-:R-:W-:Y:S02]  /*112a0*/  @!P2 LEA R8, P5, R217, R0.reuse, 0x1 ;  /* 0x00000000d908a211 */ /* 0x090fe400078a08ff */
[----:B------:R-:W-:Y:S02]  /*112b0*/  @!P1 LEA R6, P4, R15, R0, 0x1 ;  /* 0x000000000f069211 */ /* 0x000fe400078808ff */
[----:B------:R-:W-:-:S02]  /*112c0*/  SHF.R.S32.HI R14, RZ, 0x1f, R14 ;  /* 0x0000001fff0e7819 */ /* 0x000fc4000001140e */
[C---:B------:R-:W-:Y:S02]  /*112d0*/  @!P0 LEA R2, P3, R4.reuse, R0, 0x1 ;  /* 0x0000000004028211 */ /* 0x040fe400078608ff */
[-C--:B--2---:R-:W-:Y:S02]  /*112e0*/  @!P2 LEA.HI.X R9, R217, R5.reuse, R17, 0x1, P5 ;  /* 0x00000005d909a211 */ /* 0x084fe400028f0c11 */
[-C--:B------:R-:W-:Y:S02]  /*112f0*/  @!P1 LEA.HI.X R7, R15, R5.reuse, R16, 0x1, P4 ;  /* 0x000000050f079211 */ /* 0x080fe400020f0c10 */
[----:B------:R-:W-:Y:S01]  /*11300*/  @!P0 LEA.HI.X R3, R4, R5, R14, 0x1, P3 ;  /* 0x0000000504038211 */ /* 0x000fe200018f0c0e */
[----:B------:R1:W-:Y:S04]  /*11310*/  @!P2 ST.E.128 [R8.64], RZ ;  /* 0x000000ff0800a985 */ /* 0x0003e8000c101d06 */
[----:B------:R1:W-:Y:S04]  /*11320*/  @!P1 ST.E.128 [R6.64], RZ ;  /* 0x000000ff06009985 */ /* 0x0003e8000c101d06 */
[----:B------:R1:W-:Y:S02]  /*11330*/  @!P0 ST.E.128 [R2.64], RZ ;  /* 0x000000ff02008985 */ /* 0x0003e4000c101d06 */
.L_x_652:
[----:B------:R-:W-:Y:S05]  /*11340*/  BSYNC B0 ;  /* 0x0000000000007941 */ /* 0x000fea0003800000 */
.L_x_651:
[----:B------:R-:W-:Y:S05]  /*11350*/  BRA.DIV ~URZ, `(.L_x_653) ;  /* 0x000036227f007947 */ /* 0x000fea000b800000 */
[----:B--2---:R2:W1:Y:S04]  /*11360*/  SHFL.IDX PT, R5, R10, 0x1, 0x1c1f ;  /* 0x003c1f000a057f89 */ /* 0x00446800000e0000 */
[----:B----4-:R2:W4:Y:S02]  /*11370*/  SHFL.IDX PT, R0, R12, 0x1, 0x1c1f ;  /* 0x003c1f000c007f89 */ /* 0x01052400000e0000 */
.L_x_689:
[----:B-1----:R-:W-:Y:S01]  /*11380*/  IADD3 R2, R11, 0x20, RZ ;  /* 0x000000200b027810 */ /* 0x002fe20007ffe0ff */
[----:B------:R-:W-:Y:S03]  /*11390*/  BSSY B0, `(.L_x_654) ;  /* 0x0000016000007945 */ /* 0x000fe60003800000 */
        /* <DEDUP_REMOVED lines=15> */
[-C--:B------:R-:W-:Y:S02]  /*11490*/  @!P2 LEA.HI.X R9, R217, R5.reuse, R17, 0x1, P5 ;  /* 0x00000005d909a211 */ /* 0x080fe400028f0c11 */
[-C--:B------:R-:W-:Y:S02]  /*114a0*/  @!P1 LEA.HI.X R7, R15, R5.reuse, R16, 0x1, P4 ;  /* 0x000000050f079211 */ /* 0x080fe400020f0c10 */
[----:B------:R-:W-:Y:S01]  /*114b0*/  @!P0 LEA.HI.X R3, R4, R5, R14, 0x1, P3 ;  /* 0x0000000504038211 */ /* 0x000fe200018f0c0e */
[----:B------:R1:W-:Y:S04]  /*114c0*/  @!P2 ST.E.128 [R8.64], RZ ;  /* 0x000000ff0800a985 */ /* 0x0003e8000c101d06 */
[----:B------:R1:W-:Y:S04]  /*114d0*/  @!P1 ST.E.128 [R6.64], RZ ;  /* 0x000000ff06009985 */ /* 0x0003e8000c101d06 */
[----:B------:R1:W-:Y:S02]  /*114e0*/  @!P0 ST.E.128 [R2.64], RZ ;  /* 0x000000ff02008985 */ /* 0x0003e4000c101d06 */
.L_x_655:
[----:B------:R-:W-:Y:S05]  /*114f0*/  BSYNC B0 ;  /* 0x0000000000007941 */ /* 0x000fea0003800000 */
.L_x_654:
[----:B------:R-:W-:Y:S05]  /*11500*/  BRA.DIV ~URZ, `(.L_x_656) ;  /* 0x000035427f007947 */ /* 0x000fea000b800000 */
[----:B------:R1:W2:Y:S02]  /*11510*/  SHFL.IDX PT, R5, R10, 0x2, 0x1c1f ;  /* 0x005c1f000a057f89 */ /* 0x0002a400000e0000 */
.L_x_690:
[----:B------:R-:W-:Y:S05]  /*11520*/  BRA.DIV ~URZ, `(.L_x_657) ;  /* 0x000035927f007947 */ /* 0x000fea000b800000 */
[----:B----4-:R4:W1:Y:S02]  /*11530*/  SHFL.IDX PT, R0, R12, 0x2, 0x1c1f ;  /* 0x005c1f000c007f89 */ /* 0x01086400000e0000 */
.L_x_691:
        /* <DEDUP_REMOVED lines=13> */
[-C--:B------:R-:W-:Y:S02]  /*11610*/  @!P2 LEA R8, P5, R217, R0.reuse, 0x1 ;  /* 0x00000000d908a211 */ /* 0x080fe400078a08ff */
        /* <DEDUP_REMOVED lines=9> */
.L_x_659:
[----:B------:R-:W-:Y:S05]  /*116b0*/  BSYNC B0 ;  /* 0x0000000000007941 */ /* 0x000fea0003800000 */
.L_x_658:
[----:B------:R-:W-:Y:S05]  /*116c0*/  BRA.DIV ~URZ, `(.L_x_660) ;  /* 0x000034627f007947 */ /* 0x000fea000b800000 */
[----:B--2---:R2:W1:Y:S04]  /*116d0*/  SHFL.IDX PT, R5, R10, 0x3, 0x1c1f ;  /* 0x007c1f000a057f89 */ /* 0x00446800000e0000 */
[----:B------:R2:W3:Y:S02]  /*116e0*/  SHFL.IDX PT, R0, R12, 0x3, 0x1c1f ;  /* 0x007c1f000c007f89 */ /* 0x0004e400000e0000 */
.L_x_692:
[----:B------:R-:W-:-:S04]  /*116f0*/  IADD3 R11, R11, 0x60, RZ ;  /* 0x000000600b0b7810 */ /* 0x000fc80007ffe0ff */
[----:B------:R-:W-:-:S13]  /*11700*/  ISETP.GE.AND P0, PT, R11, R13, PT ;  /* 0x0000000d0b00720c */ /* 0x000fda0003f06270 */
[----:B------:R-:W-:Y:S05]  /*11710*/  @P0 BRA `(.L_x_646) ;  /* 0x0000013000000947 */ /* 0x000fea0003800000 */
[C---:B--234-:R-:W-:Y:S02]  /*11720*/  IADD3 R12, R217.reuse, 0x20, RZ ;  /* 0x00000020d90c7810 */ /* 0x05cfe40007ffe0ff */
[C---:B------:R-:W-:Y:S02]  /*11730*/  IADD3 R4, R217.reuse, 0x40, RZ ;  /* 0x00000040d9047810 */ /* 0x040fe40007ffe0ff */
[C---:B------:R-:W-:Y:S02]  /*11740*/  ISETP.GE.AND P2, PT, R217.reuse, c[0x0][0x3c8], PT ;  /* 0x0000f200d9007a0c */ /* 0x040fe40003f46270 */
[----:B------:R-:W-:Y:S02]  /*11750*/  ISETP.GE.AND P1, PT, R12, c[0x0][0x3c8], PT ;  /* 0x0000f2000c007a0c */ /* 0x000fe40003f26270 */
[----:B------:R-:W-:Y:S02]  /*11760*/  ISETP.GE.AND P0, PT, R4, c[0x0][0x3c8], PT ;  /* 0x0000f20004007a0c */ /* 0x000fe40003f06270 */
[----:B------:R-:W-:-:S02]  /*11770*/  IADD3 R14, R217, 0x20, RZ ;  /* 0x00000020d90e7810 */ /* 0x000fc40007ffe0ff */
[C---:B------:R-:W-:Y:S02]  /*11780*/  IADD3 R10, R217.reuse, 0x40, RZ ;  /* 0x00000040d90a7810 */ /* 0x040fe40007ffe0ff */
[----:B------:R-:W-:Y:S02]  /*11790*/  SHF.R.S32.HI R15, RZ, 0x1f, R217 ;  /* 0x0000001fff0f7819 */ /* 0x000fe400000114d9 */
[----:B------:R-:W-:Y:S02]  /*117a0*/  SHF.R.S32.HI R14, RZ, 0x1f, R14 ;  /* 0x0000001fff0e7819 */ /* 0x000fe4000001140e */
[-C--:B-1----:R-:W-:Y:S02]  /*117b0*/  @!P2 LEA R8, P5, R217, R0.reuse, 0x1 ;  /* 0x00000000d908a211 */ /* 0x082fe400078a08ff */
[----:B------:R-:W-:Y:S02]  /*117c0*/  @!P1 LEA R6, P4, R12, R0, 0x1 ;  /* 0x000000000c069211 */ /* 0x000fe400078808ff */
[----:B------:R-:W-:-:S02]  /*117d0*/  SHF.R.S32.HI R10, RZ, 0x1f, R10 ;  /* 0x0000001fff0a7819 */ /* 0x000fc4000001140a */
[----:B------:R-:W-:Y:S02]  /*117e0*/  @!P0 LEA R2, P3, R4, R0, 0x1 ;  /* 0x0000000004028211 */ /* 0x000fe400078608ff */
[-C--:B------:R-:W-:Y:S02]  /*117f0*/  @!P2 LEA.HI.X R9, R217, R5.reuse, R15, 0x1, P5 ;  /* 0x00000005d909a211 */ /* 0x080fe400028f0c0f */
[-C--:B------:R-:W-:Y:S02]  /*11800*/  @!P1 LEA.HI.X R7, R12, R5.reuse, R14, 0x1, P4 ;  /* 0x000000050c079211 */ /* 0x080fe400020f0c0e */
[----:B------:R-:W-:Y:S01]  /*11810*/  @!P0 LEA.HI.X R3, R4, R5, R10, 0x1, P3 ;  /* 0x0000000504038211 */ /* 0x000fe200018f0c0a */
[----:B------:R1:W-:Y:S04]  /*11820*/  @!P2 ST.E.128 [R8.64], RZ ;  /* 0x000000ff0800a985 */ /* 0x0003e8000c101d06 */
[----:B------:R1:W-:Y:S04]  /*11830*/  @!P1 ST.E.128 [R6.64], RZ ;  /* 0x000000ff06009985 */ /* 0x0003e8000c101d06 */
[----:B------:R1:W-:Y:S02]  /*11840*/  @!P0 ST.E.128 [R2.64], RZ ;  /* 0x000000ff02008985 */ /* 0x0003e4000c101d06 */
.L_x_646:
[----:B------:R-:W-:Y:S05]  /*11850*/  BSYNC B1 ;  /* 0x0000000000017941 */ /* 0x000fea0003800000 */
.L_x_637:
[----:B---3--:R-:W3:Y:S02]  /*11860*/  LDL R0, [R1+0x84] ;  /* 0x0000840001007983 */ /* 0x008ee40000100800 */
[----:B---3--:R-:W-:-:S13]  /*11870*/  ISETP.NE.AND P0, PT, R0, RZ, PT ;  /* 0x000000ff0000720c */ /* 0x008fda0003f05270 */
[----:B------:R-:W-:Y:S01]  /*11880*/  @P0 WARPSYNC 0xffffffff ;  /* 0xffffffff00000948 */ /* 0x000fe20003800000 */
[----:B------:R-:W-:Y:S06]  /*11890*/  @P0 BAR.SYNC.DEFER_BLOCKING 0x5, 0x80 ;  /* 0x0142000000000b1d */ /* 0x000fec0000010000 */
[----:B------:R-:W3:Y:S04]  /*118a0*/  @P0 LDS R0, [0xc100] ;  /* 0x00c10000ff000984 */ /* 0x000ee80000000800 */
[----:B---3--:R3:W-:Y:S04]  /*118b0*/  @P0 STL [R1+0x7c], R0 ;  /* 0x00007c0001000387 */ /* 0x0087e80000100800 */
[----:B------:R-:W-:Y:S06]  /*118c0*/  @P0 BAR.ARV 0x4, 0x80 ;  /* 0x0102000000000b1d */ /* 0x000fec0000002000 */
[----:B------:R-:W-:Y:S05]  /*118d0*/  @P0 BRA `(.L_x_661) ;  /* 0x0000007000000947 */ /* 0x000fea0003800000 */
[----:B------:R-:W-:Y:S05]  /*118e0*/  BRA.DIV ~URZ, `(.L_x_662) ;  /* 0x000033127f007947 */ /* 0x000fea000b800000 */
[----:B---3--:R3:W2:Y:S02]  /*118f0*/  SHFL.IDX PT, R0, R64, RZ, 0x1f ;  /* 0x00001fff40007589 */ /* 0x0086a400000e0000 */
.L_x_693:
[----:B------:R-:W-:Y:S01]  /*11900*/  WARPSYNC 0xffffffff ;  /* 0xffffffff00007948 */ /* 0x000fe20003800000 */
[----:B------:R-:W-:Y:S06]  /*11910*/  BAR.SYNC.DEFER_BLOCKING 0x4, 0x80 ;  /* 0x0102000000007b1d */ /* 0x000fec0000010000 */
[----:B--2---:R2:W-:Y:S04]  /*11920*/  STL [R1+0x7c], R0 ;  /* 0x00007c0001007387 */ /* 0x0045e80000100800 */
[----:B------:R2:W-:Y:S04]  /*11930*/  @!P6 STS [0xc100], R64 ;  /* 0x00c10040ff00e388 */ /* 0x0005e80000000800 */
[----:B------:R-:W-:Y:S06]  /*11940*/  BAR.ARV 0x5, 0x80 ;  /* 0x0142000000007b1d */ /* 0x000fec0000002000 */
.L_x_661:
[----:B--23--:R-:W2:Y:S02]  /*11950*/  LDL R0, [R1+0x7c] ;  /* 0x00007c0001007983 */ /* 0x00cea40000100800 */
[----:B--2---:R-:W-:-:S13]  /*11960*/  ISETP.GE.AND P0, PT, R0, c[0x0][0x538], PT ;  /* 0x00014e0000007a0c */ /* 0x004fda0003f06270 */
[----:B-1--4-:R-:W-:Y:S01]  /*11970*/  @P0 CALL.REL.NOINC `(.L_x_663) ;  /* 0x0000001000000944 */ /* 0x012fe20003c00000 */
[----:B------:R-:W-:Y:S05]  /*11980*/  BRA `(.L_x_664) ;  /* 0xfffef07000007947 */ /* 0x000fea000383ffff */
.L_x_663:
[----:B------:R-:W-:Y:S05]  /*11990*/  EXIT ;  /* 0x000000000000794d */ /* 0x000fea0003800000 */
.L_x_595:
[----:B------:R-:W-:Y:S01]  /*119a0*/  IMAD.MOV.U32 R4, RZ, RZ, R10 ;  /* 0x000000ffff047224 */ /* 0x000fe200078e000a */
[----:B------:R-:W-:Y:S01]  /*119b0*/  MOV R6, RZ ;  /* 0x000000ff00067202 */ /* 0x000fe20000000f00 */
[----:B------:R-:W-:Y:S01]  /*119c0*/  IMAD.MOV.U32 R3, RZ, RZ, 0x1c1f ;  /* 0x00001c1fff037424 */ /* 0x000fe200078e00ff */
[----:B------:R-:W-:Y:S02]  /*119d0*/  MOV R2, 0x119f0 ;  /* 0x000119f000027802 */ /* 0x000fe40000000f00 */
[----:B-----5:R-:W-:Y:S05]  /*119e0*/  CALL.REL.NOINC `($__internal_4_$__cuda_sm70_shflsync_idx_p) ;  /* 0x000032e000007944 */ /* 0x020fea0003c00000 */
[----:B------:R-:W-:Y:S01]  /*119f0*/  MOV R5, R6 ;  /* 0x0000000600057202 */ /* 0x000fe20000000f00 */
[----:B-1---5:R-:W-:Y:S05]  /*11a00*/  BRA `(.L_x_665) ;  /* 0xfffefb4000007947 */ /* 0x022fea000383ffff */
.L_x_596:
[----:B------:R-:W-:Y:S01]  /*11a10*/  IMAD.MOV.U32 R4, RZ, RZ, R12 ;  /* 0x000000ffff047224 */ /* 0x000fe200078e000c */
[----:B------:R-:W-:Y:S01]  /*11a20*/  MOV R6, RZ ;  /* 0x000000ff00067202 */ /* 0x000fe20000000f00 */
[----:B------:R-:W-:Y:S01]  /*11a30*/  IMAD.MOV.U32 R3, RZ, RZ, 0x1c1f ;  /* 0x00001c1fff037424 */ /* 0x000fe200078e00ff */
[----:B------:R-:W-:Y:S02]  /*11a40*/  MOV R2, 0x11a60 ;  /* 0x00011a6000027802 */ /* 0x000fe40000000f00 */
[----:B-12--5:R-:W-:Y:S05]  /*11a50*/  CALL.REL.NOINC `($__internal_4_$__cuda_sm70_shflsync_idx_p) ;  /* 0x0000327000007944 */ /* 0x026fea0003c00000 */
[----:B-----5:R-:W-:Y:S01]  /*11a60*/  MOV R0, R6 ;  /* 0x0000000600007202 */ /* 0x020fe20000000f00 */
[----:B-1----:R-:W-:Y:S05]  /*11a70*/  BRA `(.L_x_666) ;  /* 0xfffefaf000007947 */ /* 0x002fea000383ffff */
.L_x_599:
[----:B------:R-:W-:Y:S01]  /*11a80*/  IMAD.MOV.U32 R4, RZ, RZ, R10 ;  /* 0x000000ffff047224 */ /* 0x000fe200078e000a */
[----:B-1----:R-:W-:Y:S01]  /*11a90*/  MOV R6, 0x1 ;  /* 0x0000000100067802 */ /* 0x002fe20000000f00 */
[----:B------:R-:W-:Y:S01]  /*11aa0*/  IMAD.MOV.U32 R3, RZ, RZ, 0x1c1f ;  /* 0x00001c1fff037424 */ /* 0x000fe200078e00ff */
[----:B------:R-:W-:-:S02]  /*11ab0*/  MOV R2, 0x11ad0 ;  /* 0x00011ad000027802 */ /* 0x000fc40000000f00 */
[----:B--2-45:R-:W-:Y:S05]  /*11ac0*/  CALL.REL.NOINC `($__internal_4_$__cuda_sm70_shflsync_idx_p) ;  /* 0x0000320000007944 */ /* 0x034fea0003c00000 */
[----:B------:R-:W-:Y:S01]  /*11ad0*/  IMAD.MOV.U32 R5, RZ, RZ, R6 ;  /* 0x000000ffff057224 */ /* 0x000fe200078e0006 */
[----:B------:R-:W-:Y:S01]  /*11ae0*/  MOV R6, 0x1 ;  /* 0x0000000100067802 */ /* 0x000fe20000000f00 */
[----:B------:R-:W-:Y:S01]  /*11af0*/  IMAD.MOV.U32 R4, RZ, RZ, R12 ;  /* 0x000000ffff047224 */ /* 0x000fe200078e000c */
[----:B------:R-:W-:-:S02]  /*11b00*/  MOV R3, 0x1c1f ;  /* 0x00001c1f00037802 */ /* 0x000fc40000000f00 */
[----:B------:R-:W-:Y:S02]  /*11b10*/  MOV R2, 0x11b30 ;  /* 0x00011b3000027802 */ /* 0x000fe40000000f00 */
[----:B-1---5:R-:W-:Y:S05]  /*11b20*/  CALL.REL.NOINC `($__internal_4_$__cuda_sm70_shflsync_idx_p) ;  /* 0x000031a000007944 */ /* 0x022fea0003c00000 */
[----:B-----5:R-:W-:Y:S01]  /*11b30*/  MOV R0, R6 ;  /* 0x0000000600007202 */ /* 0x020fe20000000f00 */
[----:B-1----:R-:W-:Y:S05]  /*11b40*/  BRA `(.L_x_667) ;  /* 0xfffefc6000007947 */ /* 0x002fea000383ffff */
.L_x_602:
[----:B------:R-:W-:Y:S01]  /*11b50*/  IMAD.MOV.U32 R4, RZ, RZ, R10 ;  /* 0x000000ffff047224 */ /* 0x000fe200078e000a */
[----:B-1----:R-:W-:Y:S01]  /*11b60*/  MOV R6, 0x2 ;  /* 0x0000000200067802 */ /* 0x002fe20000000f00 */
[----:B------:R-:W-:Y:S01]  /*11b70*/  IMAD.MOV.U32 R3, RZ, RZ, 0x1c1f ;  /* 0x00001c1fff037424 */ /* 0x000fe200078e00ff */
[----:B------:R-:W-:Y:S02]  /*11b80*/  MOV R2, 0x11ba0 ;  /* 0x00011ba000027802 */ /* 0x000fe40000000f00 */
[----:B--23-5:R-:W-:Y:S05]  /*11b90*/  CALL.REL.NOINC `($__internal_4_$__cuda_sm70_shflsync_idx_p) ;  /* 0x0000313000007944 */ /* 0x02cfea0003c00000 */
[----:B------:R-:W-:Y:S01]  /*11ba0*/  MOV R5, R6 ;  /* 0x0000000600057202 */ /* 0x000fe20000000f00 */
[----:B-1---5:R-:W-:Y:S05]  /*11bb0*/  BRA `(.L_x_668) ;  /* 0xfffefdb000007947 */ /* 0x022fea000383ffff */
.L_x_603:
[----:B------:R-:W-:Y:S01]  /*11bc0*/  IMAD.MOV.U32 R4, RZ, RZ, R12 ;  /* 0x000000ffff047224 */ /* 0x000fe200078e000c */
[----:B-1----:R-:W-:Y:S01]  /*11bd0*/  MOV R6, 0x2 ;  /* 0x0000000200067802 */ /* 0x002fe20000000f00 */
[----:B------:R-:W-:Y:S01]  /*11be0*/  IMAD.MOV.U32 R3, RZ, RZ, 0x1c1f ;  /* 0x00001c1fff037424 */ /* 0x000fe200078e00ff */
[----:B------:R-:W-:Y:S02]  /*11bf0*/  MOV R2, 0x11c10 ;  /* 0x00011c1000027802 */ /* 0x000fe40000000f00 */
[----:B--2345:R-:W-:Y:S05]  /*11c00*/  CALL.REL.NOINC `($__internal_4_$__cuda_sm70_shflsync_idx_p) ;  /* 0x000030c000007944 */ /* 0x03cfea0003c00000 */
[----:B-----5:R-:W-:Y:S01]  /*11c10*/  MOV R0, R6 ;  /* 0x0000000600007202 */ /* 0x020fe20000000f00 */
[----:B-1----:R-:W-:Y:S05]  /*11c20*/  BRA `(.L_x_669) ;  /* 0xfffefd6000007947 */ /* 0x002fea000383ffff */
.L_x_606:
[----:B------:R-:W-:Y:S01]  /*11c30*/  IMAD.MOV.U32 R4, RZ, RZ, R10 ;  /* 0x000000ffff047224 */ /* 0x000fe200078e000a */
[----:B--2---:R-:W-:Y:S01]  /*11c40*/  MOV R6, 0x3 ;  /* 0x0000000300067802 */ /* 0x004fe20000000f00 */
[----:B------:R-:W-:Y:S01]  /*11c50*/  IMAD.MOV.U32 R3, RZ, RZ, 0x1c1f ;  /* 0x00001c1fff037424 */ /* 0x000fe200078e00ff */
[----:B------:R-:W-:-:S02]  /*11c60*/  MOV R2, 0x11c80 ;  /* 0x00011c8000027802 */ /* 0x000fc40000000f00 */
[----:B-1-345:R-:W-:Y:S05]  /*11c70*/  CALL.REL.NOINC `($__internal_4_$__cuda_sm70_shflsync_idx_p) ;  /* 0x0000305000007944 */ /* 0x03afea0003c00000 */
        /* <DEDUP_REMOVED lines=8> */
.L_x_609:
[----:B------:R-:W-:Y:S01]  /*11d00*/  IMAD.MOV.U32 R4, RZ, RZ, R10 ;  /* 0x000000ffff047224 */ /* 0x000fe200078e000a */
[----:B------:R-:W-:Y:S01]  /*11d10*/  MOV R6, RZ ;  /* 0x000000ff00067202 */ /* 0x000fe20000000f00 */
[----:B------:R-:W-:Y:S01]  /*11d20*/  IMAD.MOV.U32 R3, RZ, RZ, 0x1c1f ;  /* 0x00001c1fff037424 */ /* 0x000fe200078e00ff */
[----:B------:R-:W-:Y:S02]  /*11d30*/  MOV R2, 0x11d50 ;  /* 0x00011d5000027802 */ /* 0x000fe40000000f00 */
[----:B------:R-:W-:Y:S05]  /*11d40*/  CALL.REL.NOINC `($__internal_4_$__cuda_sm70_shflsync_idx_p) ;  /* 0x00002f8000007944 */ /* 0x000fea0003c00000 */
[----:B------:R-:W-:Y:S01]  /*11d50*/  MOV R5, R6 ;  /* 0x0000000600057202 */ /* 0x000fe20000000f00 */
[----:B-1---5:R-:W-:Y:S05]  /*11d60*/  BRA `(.L_x_671) ;  /* 0xffff1b5000007947 */ /* 0x022fea000383ffff */
.L_x_610:
[----:B------:R-:W-:Y:S01]  /*11d70*/  IMAD.MOV.U32 R4, RZ, RZ, R13 ;  /* 0x000000ffff047224 */ /* 0x000fe200078e000d */
[----:B------:R-:W-:Y:S01]  /*11d80*/  MOV R6, RZ ;  /* 0x000000ff00067202 */ /* 0x000fe20000000f00 */
[----:B------:R-:W-:Y:S01]  /*11d90*/  IMAD.MOV.U32 R3, RZ, RZ, 0x1c1f ;  /* 0x00001c1fff037424 */ /* 0x000fe200078e00ff */
[----:B------:R-:W-:Y:S02]  /*11da0*/  MOV R2, 0x11dc0 ;  /* 0x00011dc000027802 */ /* 0x000fe40000000f00 */
[----:B-12---:R-:W-:Y:S05]  /*11db0*/  CALL.REL.NOINC `($__internal_4_$__cuda_sm70_shflsync_idx_p) ;  /* 0x00002f1000007944 */ /* 0x006fea0003c00000 */
[----:B------:R-:W-:Y:S01]  /*11dc0*/  IADD3 R18, P0, R6, R156, RZ ;  /* 0x0000009c06127210 */ /* 0x000fe20007f1e0ff */
[----:B------:R-:W-:Y:S01]  /*11dd0*/  IMAD.MOV.U32 R4, RZ, RZ, R10 ;  /* 0x000000ffff047224 */ /* 0x000fe200078e000a */
[----:B------:R-:W-:-:S02]  /*11de0*/  IADD3 R2, R217, 0x20, RZ ;  /* 0x00000020d9027810 */ /* 0x000fc40007ffe0ff */
[----:B-----5:R-:W-:Y:S01]  /*11df0*/  IADD3 R0, R217, 0x40, RZ ;  /* 0x00000040d9007810 */ /* 0x020fe20007ffe0ff */
[----:B------:R-:W-:Y:S01]  /*11e00*/  IMAD.X R19, R5, 0x1, R124, P0 ;  /* 0x0000000105137824 */ /* 0x000fe200000e067c */
[----:B------:R-:W-:Y:S02]  /*11e10*/  IADD3 R8, P6, R6, R157, RZ ;  /* 0x0000009d06087210 */ /* 0x000fe40007fde0ff */
[----:B------:R-:W-:Y:S02]  /*11e20*/  ISETP.GE.AND P2, PT, R217, c[0x0][0x1d4], PT ;  /* 0x00007500d9007a0c */ /* 0x000fe40003f46270 */
[----:B------:R-:W-:Y:S01]  /*11e30*/  ISETP.GE.AND P1, PT, R2, c[0x0][0x1d4], PT ;  /* 0x0000750002007a0c */ /* 0x000fe20003f26270 */
[----:B------:R-:W-:Y:S01]  /*11e40*/  IMAD.X R9, R5, 0x1, R126, P6 ;  /* 0x0000000105097824 */ /* 0x000fe200030e067e */
[----:B------:R-:W-:Y:S02]  /*11e50*/  ISETP.GE.AND P0, PT, R0, c[0x0][0x1d4], PT ;  /* 0x0000750000007a0c */ /* 0x000fe40003f06270 */
[----:B------:R-:W-:Y:S01]  /*11e60*/  IADD3 R2, P6, R6, R158, RZ ;  /* 0x0000009e06027210 */ /* 0x000fe20007fde0ff */
[----:B------:R-:W-:Y:S01]  /*11e70*/  IMAD.MOV.U32 R6, RZ, RZ, 0x1 ;  /* 0x00000001ff067424 */ /* 0x000fe200078e00ff */
[----:B------:R-:W-:-:S02]  /*11e80*/  SEL R12, RZ, 0x10, P2 ;  /* 0x00000010ff0c7807 */ /* 0x000fc40001000000 */
[----:B------:R-:W-:Y:S01]  /*11e90*/  SEL R11, RZ, 0x10, P1 ;  /* 0x00000010ff0b7807 */ /* 0x000fe20000800000 */
[----:B------:R-:W-:Y:S01]  /*11ea0*/  IMAD.X R3, R5, 0x1, R125, P6 ;  /* 0x0000000105037824 */ /* 0x000fe200030e067d */
[----:B------:R-:W-:Y:S01]  /*11eb0*/  SEL R10, RZ, 0x10, P0 ;  /* 0x00000010ff0a7807 */ /* 0x000fe20000000000 */
[----:B------:R-:W-:Y:S01]  /*11ec0*/  @!PT LDS RZ, [RZ] ;  /* 0x00000000fffff984 */ /* 0x000fe20000000800 */
[----:B------:R-:W-:Y:S01]  /*11ed0*/  @!PT LDS RZ, [RZ] ;  /* 0x00000000fffff984 */ /* 0x000fe20000000800 */
[----:B------:R-:W-:Y:S01]  /*11ee0*/  @!PT LDS RZ, [RZ] ;  /* 0x00000000fffff984 */ /* 0x000fe20000000800 */
[----:B------:R2:W-:Y:S04]  /*11ef0*/  LDGSTS.E.BYPASS.LTC128B.128 [R218+0x3100], [R18.64], !P2 ;  /* 0x0310000012da7fae */ /* 0x0005e8000d101d46 */
[----:B------:R2:W-:Y:S04]  /*11f00*/  LDGSTS.E.BYPASS.LTC128B.128 [R218+0x4100], [R8.64], !P1 ;  /* 0x0410000008da7fae */ /* 0x0005e8000c901d46 */
[----:B------:R3:W-:Y:S02]  /*11f10*/  LDGSTS.E.BYPASS.LTC128B.128 [R218+0x5100], [R2.64], !P0 ;  /* 0x0510000002da7fae */ /* 0x0007e4000c101d46 */
[----:B---3--:R-:W-:Y:S01]  /*11f20*/  IMAD.MOV.U32 R3, RZ, RZ, 0x1c1f ;  /* 0x00001c1fff037424 */ /* 0x008fe200078e00ff */
[----:B------:R-:W-:-:S02]  /*11f30*/  MOV R2, 0x11f50 ;  /* 0x00011f5000027802 */ /* 0x000fc40000000f00 */
[----:B-12---:R-:W-:Y:S05]  /*11f40*/  CALL.REL.NOINC `($__internal_4_$__cuda_sm70_shflsync_idx_p) ;  /* 0x00002d8000007944 */ /* 0x006fea0003c00000 */
        /* <DEDUP_REMOVED lines=8> */
.L_x_611:
[----:B------:R-:W-:Y:S01]  /*11fd0*/  IMAD.MOV.U32 R6, RZ, RZ, RZ ;  /* 0x000000ffff067224 */ /* 0x000fe200078e00ff */
[----:B------:R-:W-:Y:S02]  /*11fe0*/  MOV R3, 0x1c1f ;  /* 0x00001c1f00037802 */ /* 0x000fe40000000f00 */
[----:B------:R-:W-:Y:S02]  /*11ff0*/  MOV R2, 0x12010 ;  /* 0x0001201000027802 */ /* 0x000fe40000000f00 */
[----:B------:R-:W-:Y:S05]  /*12000*/  CALL.REL.NOINC `($__internal_4_$__cuda_sm70_shflsync_idx_p) ;  /* 0x00002cc000007944 */ /* 0x000fea0003c00000 */
[----:B------:R-:W-:Y:S01]  /*12010*/  MOV R2, R6 ;  /* 0x0000000600027202 */ /* 0x000fe20000000f00 */
[----:B-1---5:R-:W-:Y:S05]  /*12020*/  BRA `(.L_x_673) ;  /* 0xffff1c5000007947 */ /* 0x022fea000383ffff */
.L_x_612:
[----:B------:R-:W-:Y:S01]  /*12030*/  IMAD.MOV.U32 R6, RZ, RZ, 0x1 ;  /* 0x00000001ff067424 */ /* 0x000fe200078e00ff */
[----:B------:R-:W-:Y:S02]  /*12040*/  MOV R3, 0x1c1f ;  /* 0x00001c1f00037802 */ /* 0x000fe40000000f00 */
[----:B------:R-:W-:Y:S02]  /*12050*/  MOV R2, 0x12070 ;  /* 0x0001207000027802 */ /* 0x000fe40000000f00 */
[----:B-1----:R-:W-:Y:S05]  /*12060*/  CALL.REL.NOINC `($__internal_4_$__cuda_sm70_shflsync_idx_p) ;  /* 0x00002c6000007944 */ /* 0x002fea0003c00000 */
[----:B-----5:R-:W-:Y:S02]  /*12070*/  IMAD.IADD R2, R0, 0x1, R6 ;  /* 0x0000000100027824 */ /* 0x020fe400078e0206 */
[----:B------:R-:W-:-:S02]  /*12080*/  IMAD.MOV.U32 R6, RZ, RZ, 0x2 ;  /* 0x00000002ff067424 */ /* 0x000fc400078e00ff */
[----:B------:R-:W-:Y:S01]  /*12090*/  IMAD.MOV.U32 R3, RZ, RZ, 0x1c1f ;  /* 0x00001c1fff037424 */ /* 0x000fe200078e00ff */
        /* <DEDUP_REMOVED lines=32> */
[----:B------:R-:W-:Y:S02]  /*122a0*/  FSEL R180, R31, -INF , P0 ;  /* 0xff8000001fb47808 */ /* 0x000fe40000000000 */
[----:B------:R-:W-:Y:S02]  /*122b0*/  MOV R2, 0x122d0 ;  /* 0x000122d000027802 */ /* 0x000fe40000000f00 */
[----:B-1----:R-:W-:Y:S05]  /*122c0*/  CALL.REL.NOINC `($__internal_4_$__cuda_sm70_shflsync_idx_p) ;  /* 0x00002a0000007944 */ /* 0x002fea0003c00000 */
[----:B-----5:R-:W-:Y:S02]  /*122d0*/  IMAD.IADD R2, R0, 0x1, R6 ;  /* 0x0000000100027824 */ /* 0x020fe400078e0206 */
[----:B------:R-:W-:Y:S02]  /*122e0*/  IMAD.MOV.U32 R6, RZ, RZ, 0x3 ;  /* 0x00000003ff067424 */ /* 0x000fe400078e00ff */
        /* <DEDUP_REMOVED lines=36> */
[----:B-----5:R-:W-:Y:S01]  /*12530*/  IMAD.IADD R0, R0, 0x1, R6 ;  /* 0x0000000100007824 */ /* 0x020fe200078e0206 */
[----:B------:R-:W-:Y:S01]  /*12540*/  FMNMX.FTZ R37, R8, R10, !PT ;  /* 0x0000000a08257209 */ /* 0x000fe20007810000 */
[----:B------:R-:W-:Y:S01]  /*12550*/  IMAD.MOV.U32 R6, RZ, RZ, 0x2 ;  /* 0x00000002ff067424 */ /* 0x000fe200078e00ff */
[----:B------:R-:W-:Y:S02]  /*12560*/  FMNMX.FTZ R3, R7, R9, !PT ;  /* 0x0000000907037209 */ /* 0x000fe40007810000 */
[----:B------:R-:W-:Y:S02]  /*12570*/  IMNMX R5, R5, R0, PT ;  /* 0x0000000005057217 */ /* 0x000fe40003800200 */
[----:B------:R-:W-:-:S02]  /*12580*/  FMNMX.FTZ R0, R23, R25, !PT ;  /* 0x0000001917007209 */ /* 0x000fc40007810000 */
[C---:B------:R-:W-:Y:S02]  /*12590*/  ISETP.GT.AND P6, PT, R5.reuse, RZ, PT ;  /* 0x000000ff0500720c */ /* 0x040fe40003fc4270 */
[C---:B------:R-:W-:Y:S02]  /*125a0*/  ISETP.GT.AND P2, PT, R5.reuse, 0x1, PT ;  /* 0x000000010500780c */ /* 0x040fe40003f44270 */
[----:B------:R-:W-:Y:S02]  /*125b0*/  FMNMX.FTZ R2, R12, R37, !PT ;  /* 0x000000250c027209 */ /* 0x000fe40007810000 */
[----:B------:R-:W-:Y:S02]  /*125c0*/  ISETP.GT.AND P1, PT, R5, 0x8, PT ;  /* 0x000000080500780c */ /* 0x000fe40003f24270 */
[----:B------:R-:W-:Y:S02]  /*125d0*/  FSEL R27, R153, -INF , P6 ;  /* 0xff800000991b7808 */ /* 0x000fe40003000000 */
[----:B------:R-:W-:-:S02]  /*125e0*/  FSEL R29, R151, -INF , P2 ;  /* 0xff800000971d7808 */ /* 0x000fc40001000000 */
[----:B------:R-:W-:Y:S02]  /*125f0*/  ISETP.GT.AND P6, PT, R5, 0x10, PT ;  /* 0x000000100500780c */ /* 0x000fe40003fc4270 */
[----:B------:R-:W-:Y:S02]  /*12600*/  FMNMX.FTZ R3, R11, R3, !PT ;  /* 0x000000030b037209 */ /* 0x000fe40007810000 */
[----:B------:R-:W-:Y:S02]  /*12610*/  FMNMX.FTZ R0, R26, R0, !PT ;  /* 0x000000001a007209 */ /* 0x000fe40007810000 */
[----:B------:R-:W-:Y:S02]  /*12620*/  FMNMX.FTZ R103, R14, R2, !PT ;  /* 0x000000020e677209 */ /* 0x000fe40007810000 */
[----:B------:R-:W-:Y:S02]  /*12630*/  ISETP.GT.AND P0, PT, R5, 0x9, PT ;  /* 0x000000090500780c */ /* 0x000fe40003f04270 */
[----:B------:R-:W-:-:S02]  /*12640*/  FSEL R31, R114, -INF , P1 ;  /* 0xff800000721f7808 */ /* 0x000fc40000800000 */
[----:B------:R-:W-:Y:S02]  /*12650*/  FMNMX.FTZ R2, R27, R29, !PT ;  /* 0x0000001d1b027209 */ /* 0x000fe40007810000 */
[----:B------:R-:W-:Y:S02]  /*12660*/  FSEL R35, R102, -INF , P6 ;  /* 0xff80000066237808 */ /* 0x000fe40003000000 */
[----:B------:R-:W-:Y:S02]  /*12670*/  FMNMX.FTZ R3, R13, R3, !PT ;  /* 0x000000030d037209 */ /* 0x000fe40007810000 */
[----:B------:R-:W-:Y:S02]  /*12680*/  FMNMX.FTZ R102, R28, R0, !PT ;  /* 0x000000001c667209 */ /* 0x000fe40007810000 */
[----:B------:R-:W-:Y:S02]  /*12690*/  FSEL R33, R112, -INF , P0 ;  /* 0xff80000070217808 */ /* 0x000fe40000000000 */
[----:B------:R-:W-:-:S02]  /*126a0*/  FMNMX.FTZ R0, R31, R2, !PT ;  /* 0x000000021f007209 */ /* 0x000fc40007810000 */
[----:B------:R-:W-:Y:S02]  /*126b0*/  FMNMX.FTZ R104, R15, R3, !PT ;  /* 0x000000030f687209 */ /* 0x000fe40007810000 */
[----:B------:R-:W-:Y:S02]  /*126c0*/  ISETP.GT.AND P2, PT, R5, 0x11, PT ;  /* 0x000000110500780c */ /* 0x000fe40003f44270 */
[----:B------:R-:W-:Y:S02]  /*126d0*/  FMNMX.FTZ R0, R33, R0, !PT ;  /* 0x0000000021007209 */ /* 0x000fe40007810000 */
[----:B------:R-:W-:Y:S02]  /*126e0*/  FMNMX.FTZ R104, R18, R104, !PT ;  /* 0x0000006812687209 */ /* 0x000fe40007810000 */
[----:B------:R-:W-:Y:S02]  /*126f0*/  ISETP.GT.AND P1, PT, R5, 0x18, PT ;  /* 0x000000180500780c */ /* 0x000fe40003f24270 */
[----:B------:R-:W-:-:S02]  /*12700*/  FSEL R40, R100, -INF , P2 ;  /* 0xff80000064287808 */ /* 0x000fc40001000000 */
[----:B------:R-:W-:Y:S02]  /*12710*/  FMNMX.FTZ R103, R17, R103, !PT ;  /* 0x0000006711677209 */ /* 0x000fe40007810000 */
[----:B------:R-:W-:Y:S02]  /*12720*/  FMNMX.FTZ R102, R30, R102, !PT ;  /* 0x000000661e667209 */ /* 0x000fe40007810000 */
        /* <DEDUP_REMOVED lines=56> */
[----:B------:R-:W-:Y:S02]  /*12ab0*/  FSEL R172, R48, -INF , P0 ;  /* 0xff80000030ac7808 */ /* 0x000fe40000000000 */
[----:B------:R-:W-:Y:S01]  /*12ac0*/  FMNMX.FTZ R103, R181, R103, !PT ;  /* 0x00000067b5677209 */ /* 0x000fe20007810000 */
[----:B------:R-:W-:Y:S01]  /*12ad0*/  IMAD.MOV.U32 R4, RZ, RZ, R104 ;  /* 0x000000ffff047224 */ /* 0x000fe200078e0068 */
[----:B------:R-:W-:-:S02]  /*12ae0*/  FMNMX.FTZ R102, R186, R102, !PT ;  /* 0x00000066ba667209 */ /* 0x000fc40007810000 */
[----:B------:R-:W-:Y:S02]  /*12af0*/  FMNMX.FTZ R0, R173, R0, !PT ;  /* 0x00000000ad007209 */ /* 0x000fe40007810000 */
[----:B------:R-:W-:Y:S02]  /*12b00*/  FMNMX.FTZ R103, R180, R103, !PT ;  /* 0x00000067b4677209 */ /* 0x000fe40007810000 */
[----:B------:R-:W-:Y:S02]  /*12b10*/  FMNMX.FTZ R102, R185, R102, !PT ;  /* 0x00000066b9667209 */ /* 0x000fe40007810000 */
[----:B------:R-:W-:Y:S02]  /*12b20*/  FMNMX.FTZ R101, R172, R0, !PT ;  /* 0x00000000ac657209 */ /* 0x000fe40007810000 */
[----:B------:R-:W-:Y:S02]  /*12b30*/  MOV R2, 0x12b50 ;  /* 0x00012b5000027802 */ /* 0x000fe40000000f00 */
[----:B-1----:R-:W-:Y:S05]  /*12b40*/  CALL.REL.NOINC `($__internal_3_$__cuda_sm70_shflsync_bfly_p) ;  /* 0x0000212000007944 */ /* 0x002fea0003c00000 */
[----:B------:R-:W-:Y:S01]  /*12b50*/  FMNMX.FTZ R104, R104, R6, !PT ;  /* 0x0000000668687209 */ /* 0x000fe20007810000 */
[----:B------:R-:W-:Y:S01]  /*12b60*/  IMAD.MOV.U32 R6, RZ, RZ, 0x1 ;  /* 0x00000001ff067424 */ /* 0x000fe200078e00ff */
[----:B------:R-:W-:-:S03]  /*12b70*/  MOV R2, 0x12ba0 ;  /* 0x00012ba000027802 */ /* 0x000fc60000000f00 */
[----:B------:R-:W-:Y:S02]  /*12b80*/  IMAD.MOV.U32 R4, RZ, RZ, R104 ;  /* 0x000000ffff047224 */ /* 0x000fe400078e0068 */
[----:B------:R-:W-:Y:S05]  /*12b90*/  CALL.REL.NOINC `($__internal_3_$__cuda_sm70_shflsync_bfly_p) ;  /* 0x000020d000007944 */ /* 0x000fea0003c00000 */
[----:B------:R-:W-:Y:S01]  /*12ba0*/  FMNMX.FTZ R104, R104, R6, !PT ;  /* 0x0000000668687209 */ /* 0x000fe20007810000 */
[----:B------:R-:W-:Y:S01]  /*12bb0*/  IMAD.MOV.U32 R4, RZ, RZ, R103 ;  /* 0x000000ffff047224 */ /* 0x000fe200078e0067 */
[----:B------:R-:W-:Y:S01]  /*12bc0*/  MOV R2, 0x12bf0 ;  /* 0x00012bf000027802 */ /* 0x000fe20000000f00 */
[----:B------:R-:W-:Y:S02]  /*12bd0*/  IMAD.MOV.U32 R6, RZ, RZ, 0x2 ;  /* 0x00000002ff067424 */ /* 0x000fe400078e00ff */
[----:B------:R-:W-:Y:S05]  /*12be0*/  CALL.REL.NOINC `($__internal_3_$__cuda_sm70_shflsync_bfly_p) ;  /* 0x0000208000007944 */ /* 0x000fea0003c00000 */
        /* <DEDUP_REMOVED lines=25> */
[----:B------:R-:W-:Y:S05]  /*12d80*/  BRA `(.L_x_674) ;  /* 0xffff1c6000007947 */ /* 0x000fea000383ffff */
.L_x_616:
[----:B------:R-:W-:Y:S01]  /*12d90*/  MOV R6, RZ ;  /* 0x000000ff00067202 */ /* 0x000fe20000000f00 */
[----:B------:R-:W-:Y:S01]  /*12da0*/  IMAD.MOV.U32 R4, RZ, RZ, R10 ;  /* 0x000000ffff047224 */ /* 0x000fe200078e000a */
[----:B------:R-:W-:Y:S01]  /*12db0*/  MOV R2, 0x12de0 ;  /* 0x00012de000027802 */ /* 0x000fe20000000f00 */
[----:B------:R-:W-:Y:S02]  /*12dc0*/  IMAD.MOV.U32 R3, RZ, RZ, 0x1c1f ;  /* 0x00001c1fff037424 */ /* 0x000fe400078e00ff */
[----:B--2---:R-:W-:Y:S05]  /*12dd0*/  CALL.REL.NOINC `($__internal_4_$__cuda_sm70_shflsync_idx_p) ;  /* 0x00001ef000007944 */ /* 0x004fea0003c00000 */
[----:B------:R-:W-:Y:S01]  /*12de0*/  MOV R5, R6 ;  /* 0x0000000600057202 */ /* 0x000fe20000000f00 */
[----:B-1---5:R-:W-:-:S05]  /*12df0*/  BRA `(.L_x_675) ;  /* 0xffff373000007947 */ /* 0x022fca000383ffff */
.L_x_617:
[----:B------:R-:W-:Y:S01]  /*12e00*/  MOV R6, RZ ;  /* 0x000000ff00067202 */ /* 0x000fe20000000f00 */
[----:B------:R-:W-:Y:S01]  /*12e10*/  IMAD.MOV.U32 R4, RZ, RZ, R13 ;  /* 0x000000ffff047224 */ /* 0x000fe200078e000d */
[----:B------:R-:W-:Y:S01]  /*12e20*/  MOV R2, 0x12e50 ;  /* 0x00012e5000027802 */ /* 0x000fe20000000f00 */
[----:B------:R-:W-:Y:S02]  /*12e30*/  IMAD.MOV.U32 R3, RZ, RZ, 0x1c1f ;  /* 0x00001c1fff037424 */ /* 0x000fe400078e00ff */
[----:B-123--:R-:W-:Y:S05]  /*12e40*/  CALL.REL.NOINC `($__internal_4_$__cuda_sm70_shflsync_idx_p) ;  /* 0x00001e8000007944 */ /* 0x00efea0003c00000 */
[C---:B------:R-:W-:Y:S02]  /*12e50*/  ISETP.GE.AND P6, PT, R217.reuse, c[0x0][0x1d4], PT ;  /* 0x00007500d9007a0c */ /* 0x040fe40003fc6270 */
[----:B------:R-:W-:Y:S02]  /*12e60*/  IADD3 R2, P0, R6, R21, RZ ;  /* 0x0000001506027210 */ /* 0x000fe40007f1e0ff */
[C---:B------:R-:W-:Y:S02]  /*12e70*/  IADD3 R4, R217.reuse, 0x20, RZ ;  /* 0x00000020d9047810 */ /* 0x040fe40007ffe0ff */
[----:B-----5:R-:W-:Y:S01]  /*12e80*/  IADD3 R0, R217, 0x40, RZ ;  /* 0x00000040d9007810 */ /* 0x020fe20007ffe0ff */
[C---:B------:R-:W-:Y:S01]  /*12e90*/  IMAD.X R3, R5.reuse, 0x1, R14, P0 ;  /* 0x0000000105037824 */ /* 0x040fe200000e060e */
[----:B------:R-:W-:Y:S01]  /*12ea0*/  ISETP.GE.AND P2, PT, R4, c[0x0][0x1d4], PT ;  /* 0x0000750004007a0c */ /* 0x000fe20003f46270 */
[----:B------:R-:W-:Y:S01]  /*12eb0*/  IMAD.MOV.U32 R4, RZ, RZ, R10 ;  /* 0x000000ffff047224 */ /* 0x000fe200078e000a */
[----:B------:R-:W-:Y:S02]  /*12ec0*/  IADD3 R8, P1, R6, R22, RZ ;  /* 0x0000001606087210 */ /* 0x000fe40007f3e0ff */
[----:B------:R-:W-:Y:S01]  /*12ed0*/  ISETP.GE.AND P0, PT, R0, c[0x0][0x1d4], PT ;  /* 0x0000750000007a0c */ /* 0x000fe20003f06270 */
[----:B------:R-:W-:Y:S01]  /*12ee0*/  @!PT LDS RZ, [RZ] ;  /* 0x00000000fffff984 */ /* 0x000fe20000000800 */
[----:B------:R-:W-:Y:S01]  /*12ef0*/  @!PT LDS RZ, [RZ] ;  /* 0x00000000fffff984 */ /* 0x000fe20000000800 */
[----:B------:R-:W-:Y:S01]  /*12f00*/  @!PT LDS RZ, [RZ] ;  /* 0x00000000fffff984 */ /* 0x000fe20000000800 */
[----:B------:R2:W-:Y:S01]  /*12f10*/  LDGSTS.E.BYPASS.LTC128B.128 [R218+0x100], [R2.64], !P6 ;  /* 0x0010000002da7fae */ /* 0x0005e2000f101d46 */
[----:B------:R-:W-:Y:S01]  /*12f20*/  SEL R12, RZ, 0x10, P6 ;  /* 0x00000010ff0c7807 */ /* 0x000fe20003000000 */
[C---:B------:R-:W-:Y:S01]  /*12f30*/  IMAD.X R9, R5.reuse, 0x1, R15, P1 ;  /* 0x0000000105097824 */ /* 0x040fe200008e060f */
[----:B------:R-:W-:Y:S02]  /*12f40*/  SEL R11, RZ, 0x10, P2 ;  /* 0x00000010ff0b7807 */ /* 0x000fe40001000000 */
[----:B------:R-:W-:Y:S03]  /*12f50*/  SEL R10, RZ, 0x10, P0 ;  /* 0x00000010ff0a7807 */ /* 0x000fe60000000000 */
[----:B------:R3:W-:Y:S01]  /*12f60*/  LDGSTS.E.BYPASS.LTC128B.128 [R218+0x1100], [R8.64], !P2 ;  /* 0x0110000008da7fae */ /* 0x0007e2000d101d46 */
[----:B--2---:R-:W-:Y:S01]  /*12f70*/  IADD3 R2, P1, R6, R23, RZ ;  /* 0x0000001706027210 */ /* 0x004fe20007f3e0ff */
[----:B------:R-:W-:Y:S04]  /*12f80*/  IMAD.MOV.U32 R6, RZ, RZ, 0x1 ;  /* 0x00000001ff067424 */ /* 0x000fe800078e00ff */
[----:B------:R-:W-:Y:S05]  /*12f90*/  IMAD.X R3, R5, 0x1, R20, P1 ;  /* 0x0000000105037824 */ /* 0x000fea00008e0614 */
[----:B------:R2:W-:Y:S02]  /*12fa0*/  LDGSTS.E.BYPASS.LTC128B.128 [R218+0x2100], [R2.64], !P0 ;  /* 0x0210000002da7fae */ /* 0x0005e4000c101d46 */
[----:B--2---:R-:W-:Y:S01]  /*12fb0*/  MOV R2, 0x12fe0 ;  /* 0x00012fe000027802 */ /* 0x004fe20000000f00 */
[----:B------:R-:W-:Y:S02]  /*12fc0*/  IMAD.MOV.U32 R3, RZ, RZ, 0x1c1f ;  /* 0x00001c1fff037424 */ /* 0x000fe400078e00ff */
[----:B-1-3--:R-:W-:Y:S05]  /*12fd0*/  CALL.REL.NOINC `($__internal_4_$__cuda_sm70_shflsync_idx_p) ;  /* 0x00001cf000007944 */ /* 0x00afea0003c00000 */
[----:B------:R-:W-:Y:S01]  /*12fe0*/  MOV R3, 0x1c1f ;  /* 0x00001c1f00037802 */ /* 0x000fe20000000f00 */
[----:B------:R-:W-:Y:S01]  /*12ff0*/  IMAD.MOV.U32 R5, RZ, RZ, R6 ;  /* 0x000000ffff057224 */ /* 0x000fe200078e0006 */
[----:B------:R-:W-:Y:S01]  /*13000*/  MOV R6, 0x1 ;  /* 0x0000000100067802 */ /* 0x000fe20000000f00 */
[----:B------:R-:W-:Y:S01]  /*13010*/  IMAD.MOV.U32 R4, RZ, RZ, R13 ;  /* 0x000000ffff047224 */ /* 0x000fe200078e000d */
[----:B------:R-:W-:Y:S02]  /*13020*/  MOV R2, 0x13040 ;  /* 0x0001304000027802 */ /* 0x000fe40000000f00 */
[----:B-1---5:R-:W-:Y:S05]  /*13030*/  CALL.REL.NOINC `($__internal_4_$__cuda_sm70_shflsync_idx_p) ;  /* 0x00001c9000007944 */ /* 0x022fea0003c00000 */
[----:B-----5:R-:W-:Y:S01]  /*13040*/  MOV R0, R6 ;  /* 0x0000000600007202 */ /* 0x020fe20000000f00 */
[----:B-1----:R-:W-:-:S05]  /*13050*/  BRA `(.L_x_676) ;  /* 0xffff364000007947 */ /* 0x002fca000383ffff */
.L_x_620:
[----:B------:R-:W-:Y:S01]  /*13060*/  MOV R6, RZ ;  /* 0x000000ff00067202 */ /* 0x000fe20000000f00 */
[----:B------:R-:W-:Y:S01]  /*13070*/  IMAD.MOV.U32 R4, RZ, RZ, R10 ;  /* 0x000000ffff047224 */ /* 0x000fe200078e000a */
[----:B------:R-:W-:Y:S01]  /*13080*/  MOV R2, 0x130b0 ;  /* 0x000130b000027802 */ /* 0x000fe20000000f00 */
[----:B------:R-:W-:Y:S02]  /*13090*/  IMAD.MOV.U32 R3, RZ, RZ, 0x1c1f ;  /* 0x00001c1fff037424 */ /* 0x000fe400078e00ff */
[----:B------:R-:W-:Y:S05]  /*130a0*/  CALL.REL.NOINC `($__internal_4_$__cuda_sm70_shflsync_idx_p) ;  /* 0x00001c2000007944 */ /* 0x000fea0003c00000 */
[----:B------:R-:W-:Y:S01]  /*130b0*/  MOV R5, R6 ;  /* 0x0000000600057202 */ /* 0x000fe20000000f00 */
[----:B-1---5:R-:W-:-:S05]  /*130c0*/  BRA `(.L_x_677) ;  /* 0xffff4a1000007947 */ /* 0x022fca000383ffff */
.L_x_621:
[----:B------:R-:W-:Y:S01]  /*130d0*/  MOV R6, RZ ;  /* 0x000000ff00067202 */ /* 0x000fe20000000f00 */
[----:B------:R-:W-:Y:S01]  /*130e0*/  IMAD.MOV.U32 R4, RZ, RZ, R13 ;  /* 0x000000ffff047224 */ /* 0x000fe200078e000d */
[----:B------:R-:W-:Y:S01]  /*130f0*/  MOV R2, 0x13120 ;  /* 0x0001312000027802 */ /* 0x000fe20000000f00 */
[----:B------:R-:W-:Y:S02]  /*13100*/  IMAD.MOV.U32 R3, RZ, RZ, 0x1c1f ;  /* 0x00001c1fff037424 */ /* 0x000fe400078e00ff */
[----:B-12---:R-:W-:Y:S05]  /*13110*/  CALL.REL.NOINC `($__internal_4_$__cuda_sm70_shflsync_idx_p) ;  /* 0x00001bb000007944 */ /* 0x006fea0003c00000 */
        /* <DEDUP_REMOVED lines=33> */
.L_x_622:
[----:B------:R-:W-:Y:S01]  /*13330*/  MOV R3, 0x1c1f ;  /* 0x00001c1f00037802 */ /* 0x000fe20000000f00 */
[----:B------:R-:W-:Y:S01]  /*13340*/  IMAD.MOV.U32 R6, RZ, RZ, RZ ;  /* 0x000000ffff067224 */ /* 0x000fe200078e00ff */
[----:B------:R-:W-:Y:S02]  /*13350*/  MOV R2, 0x13370 ;  /* 0x0001337000027802 */ /* 0x000fe40000000f00 */
[----:B------:R-:W-:Y:S05]  /*13360*/  CALL.REL.NOINC `($__internal_4_$__cuda_sm70_shflsync_idx_p) ;  /* 0x0000196000007944 */ /* 0x000fea0003c00000 */
[----:B-----5:R-:W-:Y:S01]  /*13370*/  MOV R0, R6 ;  /* 0x0000000600007202 */ /* 0x020fe20000000f00 */
[----:B-1----:R-:W-:-:S05]  /*13380*/  BRA `(.L_x_679) ;  /* 0xffff4b1000007947 */ /* 0x002fca000383ffff */
.L_x_623:
[----:B------:R-:W-:Y:S01]  /*13390*/  MOV R3, 0x1c1f ;  /* 0x00001c1f00037802 */ /* 0x000fe20000000f00 */
[----:B------:R-:W-:Y:S01]  /*133a0*/  IMAD.MOV.U32 R6, RZ, RZ, 0x1 ;  /* 0x00000001ff067424 */ /* 0x000fe200078e00ff */
[----:B------:R-:W-:Y:S02]  /*133b0*/  MOV R2, 0x133d0 ;  /* 0x000133d000027802 */ /* 0x000fe40000000f00 */
[----:B-1----:R-:W-:Y:S05]  /*133c0*/  CALL.REL.NOINC `($__internal_4_$__cuda_sm70_shflsync_idx_p) ;  /* 0x0000190000007944 */ /* 0x002fea0003c00000 */
[----:B------:R-:W-:Y:S01]  /*133d0*/  MOV R2, 0x13620 ;  /* 0x0001362000027802 */ /* 0x000fe20000000f00 */
[----:B------:R-:W-:Y:S02]  /*133e0*/  IMAD.IADD R6, R5, 0x1, R6 ;  /* 0x0000000105067824 */ /* 0x000fe400078e0206 */
[----:B------:R-:W-:Y:S03]  /*133f0*/  IMAD.MOV.U32 R3, RZ, RZ, 0x1c1f ;  /* 0x00001c1fff037424 */ /* 0x000fe600078e00ff */
[C---:B------:R-:W-:Y:S02]  /*13400*/  ISETP.GT.AND P6, PT, R6.reuse, RZ, PT ;  /* 0x000000ff0600720c */ /* 0x040fe40003fc4270 */
[C---:B------:R-:W-:Y:S02]  /*13410*/  ISETP.GT.AND P2, PT, R6.reuse, 0x1, PT ;  /* 0x000000010600780c */ /* 0x040fe40003f44270 */
[C---:B------:R-:W-:Y:S02]  /*13420*/  ISETP.GT.AND P1, PT, R6.reuse, 0x8, PT ;  /* 0x000000080600780c */ /* 0x040fe40003f24270 */
[C---:B------:R-:W-:Y:S02]  /*13430*/  ISETP.GT.AND P0, PT, R6.reuse, 0x9, PT ;  /* 0x000000090600780c */ /* 0x040fe40003f04270 */
        /* <DEDUP_REMOVED lines=23> */
[----:B------:R-:W-:Y:S01]  /*135b0*/  ISETP.GT.AND P0, PT, R6, 0x39, PT ;  /* 0x000000390600780c */ /* 0x000fe20003f04270 */
[----:B------:R-:W-:Y:S01]  /*135c0*/  IMAD.MOV.U32 R6, RZ, RZ, 0x2 ;  /* 0x00000002ff067424 */ /* 0x000fe200078e00ff */
[----:B------:R-:W-:Y:S02]  /*135d0*/  FSEL R221, R54, -INF , P6 ;  /* 0xff80000036dd7808 */ /* 0x000fe40003000000 */
[----:B------:R-:W-:Y:S02]  /*135e0*/  FSEL R227, R55, -INF , P2 ;  /* 0xff80000037e37808 */ /* 0x000fe40001000000 */
[----:B------:R-:W-:Y:S02]  /*135f0*/  FSEL R226, R23, -INF , P1 ;  /* 0xff80000017e27808 */ /* 0x000fe40000800000 */
[----:B------:R-:W-:Y:S02]  /*13600*/  FSEL R219, R25, -INF , P0 ;  /* 0xff80000019db7808 */ /* 0x000fe40000000000 */
[----:B-1---5:R-:W-:Y:S05]  /*13610*/  CALL.REL.NOINC `($__internal_4_$__cuda_sm70_shflsync_idx_p) ;  /* 0x000016b000007944 */ /* 0x022fea0003c00000 */
[----:B------:R-:W-:Y:S01]  /*13620*/  MOV R2, 0x13870 ;  /* 0x0001387000027802 */ /* 0x000fe20000000f00 */
[----:B------:R-:W-:Y:S02]  /*13630*/  IMAD.IADD R6, R5, 0x1, R6 ;  /* 0x0000000105067824 */ /* 0x000fe400078e0206 */
[----:B------:R-:W-:Y:S03]  /*13640*/  IMAD.MOV.U32 R3, RZ, RZ, 0x1c1f ;  /* 0x00001c1fff037424 */ /* 0x000fe600078e00ff */
[C---:B------:R-:W-:Y:S02]  /*13650*/  ISETP.GT.AND P6, PT, R6.reuse, RZ, PT ;  /* 0x000000ff0600720c */ /* 0x040fe40003fc4270 */
[C---:B------:R-:W-:Y:S02]  /*13660*/  ISETP.GT.AND P2, PT, R6.reuse, 0x1, PT ;  /* 0x000000010600780c */ /* 0x040fe40003f44270 */
[C---:B------:R-:W-:Y:S02]  /*13670*/  ISETP.GT.AND P1, PT, R6.reuse, 0x8, PT ;  /* 0x000000080600780c */ /* 0x040fe40003f24270 */
        /* <DEDUP_REMOVED lines=31> */
[----:B------:R-:W-:Y:S01]  /*13870*/  FMNMX.FTZ R2, R9, R100, !PT ;  /* 0x0000006409027209 */ /* 0x000fe20007810000 */
[----:B------:R-:W-:Y:S01]  /*13880*/  IMAD.IADD R5, R5, 0x1, R6 ;  /* 0x0000000105057824 */ /* 0x000fe200078e0206 */
[----:B-----5:R-:W-:Y:S01]  /*13890*/  FMNMX.FTZ R0, R8, R105, !PT ;  /* 0x0000006908007209 */ /* 0x020fe20007810000 */
[----:B------:R-:W-:Y:S01]  /*138a0*/  IMAD.MOV.U32 R6, RZ, RZ, 0x2 ;  /* 0x00000002ff067424 */ /* 0x000fe200078e00ff */
[----:B------:R-:W-:Y:S02]  /*138b0*/  FMNMX.FTZ R4, R12, R106, !PT ;  /* 0x0000006a0c047209 */ /* 0x000fe40007810000 */
        /* <DEDUP_REMOVED lines=12> */
[----:B------:R-:W-:Y:S02]  /*13980*/  FMNMX.FTZ R3, R11, R2, !PT ;  /* 0x000000020b037209 */ /* 0x000fe40007810000 */
[----:B------:R-:W-:Y:S02]  /*13990*/  FMNMX.FTZ R2, R10, R0, !PT ;  /* 0x000000000a027209 */ /* 0x000fe40007810000 */
[----:B------:R-:W-:Y:S02]  /*139a0*/  FSEL R189, R189, -INF , P6 ;  /* 0xff800000bdbd7808 */ /* 0x000fe40003000000 */
[C---:B------:R-:W-:Y:S02]  /*139b0*/  ISETP.GT.AND P6, PT, R5.reuse, 0x20, PT ;  /* 0x000000200500780c */ /* 0x040fe40003fc4270 */
[----:B------:R-:W-:Y:S02]  /*139c0*/  FSEL R190, R190, -INF , P2 ;  /* 0xff800000bebe7808 */ /* 0x000fe40001000000 */
[C---:B------:R-:W-:Y:S02]  /*139d0*/  ISETP.GT.AND P2, PT, R5.reuse, 0x21, PT ;  /* 0x000000210500780c */ /* 0x040fe40003f44270 */
[----:B------:R-:W-:Y:S02]  /*139e0*/  FSEL R191, R30, -INF , P1 ;  /* 0xff8000001ebf7808 */ /* 0x000fe40000800000 */
[----:B------:R-:W-:Y:S02]  /*139f0*/  ISETP.GT.AND P1, PT, R5, 0x28, PT ;  /* 0x000000280500780c */ /* 0x000fe40003f24270 */
[----:B------:R-:W-:Y:S02]  /*13a00*/  FSEL R192, R31, -INF , P0 ;  /* 0xff8000001fc07808 */ /* 0x000fe40000000000 */
[----:B------:R-:W-:Y:S02]  /*13a10*/  ISETP.GT.AND P0, PT, R5, 0x29, PT ;  /* 0x000000290500780c */ /* 0x000fe40003f04270 */
[----:B------:R-:W-:Y:S02]  /*13a20*/  FMNMX.FTZ R0, R17, R4, !PT ;  /* 0x0000000411007209 */ /* 0x000fe40007810000 */
[----:B------:R-:W-:Y:S02]  /*13a30*/  FMNMX.FTZ R7, R13, R2, !PT ;  /* 0x000000020d077209 */ /* 0x000fe40007810000 */
[----:B------:R-:W-:Y:S02]  /*13a40*/  FMNMX.FTZ R2, R20, R107, !PT ;  /* 0x0000006b14027209 */ /* 0x000fe40007810000 */
        /* <DEDUP_REMOVED lines=72> */
[----:B------:R-:W-:Y:S02]  /*13ed0*/  MOV R2, 0x13ef0 ;  /* 0x00013ef000027802 */ /* 0x000fe40000000f00 */
        /* <DEDUP_REMOVED lines=28> */
[----:B------:R-:W-:Y:S01]  /*140a0*/  MOV R3, R6 ;  /* 0x0000000600037202 */ /* 0x000fe20000000f00 */
[----:B------:R-:W-:-:S05]  /*140b0*/  BRA `(.L_x_680) ;  /* 0xffff4b5000007947 */ /* 0x000fca000383ffff */
.L_x_626:
[----:B-1--4-:R-:W-:Y:S01]  /*140c0*/  MOV R6, RZ ;  /* 0x000000ff00067202 */ /* 0x012fe20000000f00 */
[----:B------:R-:W-:Y:S01]  /*140d0*/  IMAD.MOV.U32 R4, RZ, RZ, R53 ;  /* 0x000000ffff047224 */ /* 0x000fe200078e0035 */
[----:B------:R-:W-:Y:S01]  /*140e0*/  MOV R2, 0x14110 ;  /* 0x0001411000027802 */ /* 0x000fe20000000f00 */
[----:B------:R-:W-:Y:S02]  /*140f0*/  IMAD.MOV.U32 R3, RZ, RZ, 0x1c1f ;  /* 0x00001c1fff037424 */ /* 0x000fe400078e00ff */
[----:B------:R-:W-:Y:S05]  /*14100*/  CALL.REL.NOINC `($__internal_4_$__cuda_sm70_shflsync_idx_p) ;  /* 0x00000bc000007944 */ /* 0x000fea0003c00000 */
[----:B------:R-:W-:Y:S01]  /*14110*/  MOV R3, R6 ;  /* 0x0000000600037202 */ /* 0x000fe20000000f00 */
[----:B-1---5:R-:W-:-:S05]  /*14120*/  BRA `(.L_x_681) ;  /* 0xffff6f3000007947 */ /* 0x022fca000383ffff */
.L_x_629:
[----:B------:R-:W-:Y:S01]  /*14130*/  MOV R6, RZ ;  /* 0x000000ff00067202 */ /* 0x000fe20000000f00 */
[----:B------:R-:W-:Y:S01]  /*14140*/  IMAD.MOV.U32 R4, RZ, RZ, R12 ;  /* 0x000000ffff047224 */ /* 0x000fe200078e000c */
[----:B------:R-:W-:Y:S01]  /*14150*/  MOV R2, 0x14180 ;  /* 0x0001418000027802 */ /* 0x000fe20000000f00 */
[----:B------:R-:W-:Y:S02]  /*14160*/  IMAD.MOV.U32 R3, RZ, RZ, 0x1c1f ;  /* 0x00001c1fff037424 */ /* 0x000fe400078e00ff */
[----:B-1----:R-:W-:Y:S05]  /*14170*/  CALL.REL.NOINC `($__internal_4_$__cuda_sm70_shflsync_idx_p) ;  /* 0x00000b5000007944 */ /* 0x002fea0003c00000 */
[----:B------:R-:W-:Y:S01]  /*14180*/  MOV R5, R6 ;  /* 0x0000000600057202 */ /* 0x000fe20000000f00 */
[----:B-1---5:R-:W-:-:S05]  /*14190*/  BRA `(.L_x_682) ;  /* 0xffff843000007947 */ /* 0x022fca000383ffff */
.L_x_630:
[----:B------:R-:W-:Y:S01]  /*141a0*/  MOV R6, RZ ;  /* 0x000000ff00067202 */ /* 0x000fe20000000f00 */
[----:B------:R-:W-:Y:S01]  /*141b0*/  IMAD.MOV.U32 R4, RZ, RZ, R13 ;  /* 0x000000ffff047224 */ /* 0x000fe200078e000d */
[----:B------:R-:W-:Y:S01]  /*141c0*/  MOV R2, 0x141f0 ;  /* 0x000141f000027802 */ /* 0x000fe20000000f00 */
[----:B------:R-:W-:Y:S02]  /*141d0*/  IMAD.MOV.U32 R3, RZ, RZ, 0x1c1f ;  /* 0x00001c1fff037424 */ /* 0x000fe400078e00ff */
[----:B-123--:R-:W-:Y:S05]  /*141e0*/  CALL.REL.NOINC `($__internal_4_$__cuda_sm70_shflsync_idx_p) ;  /* 0x00000ae000007944 */ /* 0x00efea0003c00000 */
[C---:B------:R-:W-:Y:S01]  /*141f0*/  IADD3 R2, -R101.reuse, 0x10, RZ ;  /* 0x0000001065027810 */ /* 0x040fe20007ffe1ff */
[----:B------:R-:W-:Y:S01]  /*14200*/  IMAD.MOV.U32 R4, RZ, RZ, R12 ;  /* 0x000000ffff047224 */ /* 0x000fe200078e000c */
[----:B------:R-:W-:Y:S02]  /*14210*/  ISETP.NE.U32.AND P0, PT, R101, RZ, PT ;  /* 0x000000ff6500720c */ /* 0x000fe40003f05070 */
[----:B------:R-:W-:Y:S04]  /*14220*/  LOP3.LUT R2, R2, 0xf, RZ, 0xc0, !PT ;  /* 0x0000000f02027812 */ /* 0x000fe800078ec0ff */
[----:B------:R-:W-:Y:S04]  /*14230*/  IADD3 R2, P6, P5, R2, R6, R21 ;  /* 0x0000000602027210 */ /* 0x000fe80007dde015 */
[----:B------:R-:W-:Y:S05]  /*14240*/  IADD3.X R3, RZ, R5, R16, P6, P5 ;  /* 0x00000005ff037210 */ /* 0x000fea00037ea410 */
[----:B------:R-:W-:Y:S01]  /*14250*/  @!PT LDS RZ, [RZ] ;  /* 0x00000000fffff984 */ /* 0x000fe20000000800 */
[----:B------:R-:W-:Y:S01]  /*14260*/  @!PT LDS RZ, [RZ] ;  /* 0x00000000fffff984 */ /* 0x000fe20000000800 */
[----:B------:R-:W-:Y:S01]  /*14270*/  @!PT LDS RZ, [RZ] ;  /* 0x00000000fffff984 */ /* 0x000fe20000000800 */
[----:B------:R2:W-:Y:S01]  /*14280*/  LDGSTS.E.BYPASS.LTC128B.128.ZFILL [R218+0x3100], [R2.64], P0 ;  /* 0x0310000002da7fae */ /* 0x0005e20008141d46 */
[C---:B------:R-:W-:Y:S05]  /*14290*/  IADD3 R8, P0, R6.reuse, R19, RZ ;  /* 0x0000001306087210 */ /* 0x040fea0007f1e0ff */
[C---:B------:R-:W-:Y:S05]  /*142a0*/  IMAD.X R9, R5.reuse, 0x1, R14, P0 ;  /* 0x0000000105097824 */ /* 0x040fea00000e060e */
[----:B------:R3:W-:Y:S01]  /*142b0*/  LDGSTS.E.BYPASS.LTC128B.128 [R218+0x4100], [R8.64], !P2 ;  /* 0x0410000008da7fae */ /* 0x0007e2000d101d46 */
[----:B--2---:R-:W-:Y:S01]  /*142c0*/  IADD3 R2, P0, R6, R20, RZ ;  /* 0x0000001406027210 */ /* 0x004fe20007f1e0ff */
[----:B------:R-:W-:Y:S04]  /*142d0*/  IMAD.MOV.U32 R6, RZ, RZ, 0x1 ;  /* 0x00000001ff067424 */ /* 0x000fe800078e00ff */
[----:B------:R-:W-:Y:S05]  /*142e0*/  IMAD.X R3, R5, 0x1, R15, P0 ;  /* 0x0000000105037824 */ /* 0x000fea00000e060f */
[----:B------:R2:W-:Y:S02]  /*142f0*/  LDGSTS.E.BYPASS.LTC128B.128 [R218+0x5100], [R2.64], !P1 ;  /* 0x0510000002da7fae */ /* 0x0005e4000c901d46 */
[----:B--2---:R-:W-:Y:S01]  /*14300*/  MOV R2, 0x14330 ;  /* 0x0001433000027802 */ /* 0x004fe20000000f00 */
[----:B------:R-:W-:Y:S02]  /*14310*/  IMAD.MOV.U32 R3, RZ, RZ, 0x1c1f ;  /* 0x00001c1fff037424 */ /* 0x000fe400078e00ff */
[----:B-1-3-5:R-:W-:Y:S05]  /*14320*/  CALL.REL.NOINC `($__internal_4_$__cuda_sm70_shflsync_idx_p) ;  /* 0x000009a000007944 */ /* 0x02afea0003c00000 */
[----:B------:R-:W-:Y:S01]  /*14330*/  MOV R3, 0x1c1f ;  /* 0x00001c1f00037802 */ /* 0x000fe20000000f00 */
[----:B------:R-:W-:Y:S01]  /*14340*/  IMAD.MOV.U32 R5, RZ, RZ, R6 ;  /* 0x000000ffff057224 */ /* 0x000fe200078e0006 */
[----:B------:R-:W-:Y:S01]  /*14350*/  MOV R6, 0x1 ;  /* 0x0000000100067802 */ /* 0x000fe20000000f00 */
[----:B------:R-:W-:Y:S01]  /*14360*/  IMAD.MOV.U32 R4, RZ, RZ, R13 ;  /* 0x000000ffff047224 */ /* 0x000fe200078e000d */
[----:B------:R-:W-:Y:S02]  /*14370*/  MOV R2, 0x14390 ;  /* 0x0001439000027802 */ /* 0x000fe40000000f00 */
[----:B-1---5:R-:W-:Y:S05]  /*14380*/  CALL.REL.NOINC `($__internal_4_$__cuda_sm70_shflsync_idx_p) ;  /* 0x0000094000007944 */ /* 0x022fea0003c00000 */
[----:B------:R-:W-:Y:S01]  /*14390*/  MOV R2, R6 ;  /* 0x0000000600027202 */ /* 0x000fe20000000f00 */
[----:B-1---5:R-:W-:-:S05]  /*143a0*/  BRA `(.L_x_683) ;  /* 0xffff834000007947 */ /* 0x022fca000383ffff */
.L_x_631:
[----:B------:R-:W-:Y:S02]  /*143b0*/  MOV R6, 0x2 ;  /* 0x0000000200067802 */ /* 0x000fe40000000f00 */
[----:B------:R-:W-:Y:S02]  /*143c0*/  MOV R2, 0x143e0 ;  /* 0x000143e000027802 */ /* 0x000fe40000000f00 */
        /* <DEDUP_REMOVED lines=34> */
.L_x_633:
[----:B------:R2:W5:Y:S01]  /*145f0*/  LDL R4, [R1+0x20] ;  /* 0x0000200001047983 */ /* 0x0005620000100800 */
[----:B------:R-:W-:-:S02]  /*14600*/  MOV R6, 0x2 ;  /* 0x0000000200067802 */ /* 0x000fc40000000f00 */
[----:B-1----:R-:W-:Y:S02]  /*14610*/  MOV R2, 0x14630 ;  /* 0x0001463000027802 */ /* 0x002fe40000000f00 */
[----:B--2--5:R-:W-:Y:S05]  /*14620*/  CALL.REL.NOINC `($__internal_3_$__cuda_sm70_shflsync_bfly_p) ;  /* 0x0000064000007944 */ /* 0x024fea0003c00000 */
[----:B------:R-:W-:Y:S01]  /*14630*/  MOV R5, R6 ;  /* 0x0000000600057202 */ /* 0x000fe20000000f00 */
[----:B------:R-:W-:Y:S05]  /*14640*/  BRA `(.L_x_685) ;  /* 0xffffa83000007947 */ /* 0x000fea000383ffff */
.L_x_634:
[----:B------:R-:W-:Y:S01]  /*14650*/  IMAD.MOV.U32 R4, RZ, RZ, R5 ;  /* 0x000000ffff047224 */ /* 0x000fe200078e0005 */
[----:B------:R-:W-:Y:S02]  /*14660*/  MOV R6, 0x1 ;  /* 0x0000000100067802 */ /* 0x000fe40000000f00 */
[----:B------:R-:W-:Y:S02]  /*14670*/  MOV R2, 0x14690 ;  /* 0x0001469000027802 */ /* 0x000fe40000000f00 */
[----:B------:R-:W-:Y:S05]  /*14680*/  CALL.REL.NOINC `($__internal_3_$__cuda_sm70_shflsync_bfly_p) ;  /* 0x000005e000007944 */ /* 0x000fea0003c00000 */
[----:B------:R1:W5:Y:S01]  /*14690*/  LDL R4, [R1+0x2c] ;  /* 0x00002c0001047983 */ /* 0x0003620000100800 */
[----:B------:R-:W-:Y:S01]  /*146a0*/  FADD.FTZ R5, R5, R6 ;  /* 0x0000000605057221 */ /* 0x000fe20000010000 */
[----:B------:R-:W-:Y:S02]  /*146b0*/  MOV R6, 0x2 ;  /* 0x0000000200067802 */ /* 0x000fe40000000f00 */
[----:B------:R-:W-:Y:S02]  /*146c0*/  MOV R2, 0x146e0 ;  /* 0x000146e000027802 */ /* 0x000fe40000000f00 */
[----:B-1---5:R-:W-:Y:S05]  /*146d0*/  CALL.REL.NOINC `($__internal_3_$__cuda_sm70_shflsync_bfly_p) ;  /* 0x0000059000007944 */ /* 0x022fea0003c00000 */
[----:B------:R-:W2:Y:S01]  /*146e0*/  LDL.LU R0, [R1+0x2c] ;  /* 0x00002c0001007983 */ /* 0x000ea20000300800 */
[----:B------:R-:W-:Y:S01]  /*146f0*/  MOV R2, 0x14740 ;  /* 0x0001474000027802 */ /* 0x000fe20000000f00 */
[----:B--2---:R-:W-:Y:S01]  /*14700*/  FADD.FTZ R7, R0, R6 ;  /* 0x0000000600077221 */ /* 0x004fe20000010000 */
[----:B------:R-:W-:-:S04]  /*14710*/  MOV R6, 0x1 ;  /* 0x0000000100067802 */ /* 0x000fc80000000f00 */
[----:B------:R-:W-:Y:S02]  /*14720*/  MOV R4, R7 ;  /* 0x0000000700047202 */ /* 0x000fe40000000f00 */
        /* <DEDUP_REMOVED lines=20> */
[----:B------:R-:W-:Y:S02]  /*14870*/  MOV R6, 0x1 ;  /* 0x0000000100067802 */ /* 0x000fe40000000f00 */
[----:B------:R-:W-:Y:S05]  /*14880*/  CALL.REL.NOINC `($__internal_3_$__cuda_sm70_shflsync_bfly_p) ;  /* 0x000003e000007944 */ /* 0x000fea0003c00000 */
[----:B------:R-:W-:Y:S05]  /*14890*/  BRA `(.L_x_686) ;  /* 0xffffa71000007947 */ /* 0x000fea000383ffff */
.L_x_649:
[----:B------:R-:W-:Y:S01]  /*148a0*/  IMAD.MOV.U32 R4, RZ, RZ, R10 ;  /* 0x000000ffff047224 */ /* 0x000fe200078e000a */
[----:B------:R-:W-:Y:S01]  /*148b0*/  MOV R6, RZ ;  /* 0x000000ff00067202 */ /* 0x000fe20000000f00 */
[----:B------:R-:W-:Y:S01]  /*148c0*/  IMAD.MOV.U32 R3, RZ, RZ, 0x1c1f ;  /* 0x00001c1fff037424 */ /* 0x000fe200078e00ff */
[----:B------:R-:W-:-:S02]  /*148d0*/  MOV R2, 0x148f0 ;  /* 0x000148f000027802 */ /* 0x000fc40000000f00 */
[----:B------:R-:W-:Y:S05]  /*148e0*/  CALL.REL.NOINC `($__internal_4_$__cuda_sm70_shflsync_idx_p) ;  /* 0x000003e000007944 */ /* 0x000fea0003c00000 */
[----:B------:R-:W-:Y:S01]  /*148f0*/  MOV R5, R6 ;  /* 0x0000000600057202 */ /* 0x000fe20000000f00 */
[----:B-1---5:R-:W-:Y:S05]  /*14900*/  BRA `(.L_x_687) ;  /* 0xffffc83000007947 */ /* 0x022fea000383ffff */
.L_x_650:
[----:B------:R-:W-:Y:S01]  /*14910*/  IMAD.MOV.U32 R4, RZ, RZ, R12 ;  /* 0x000000ffff047224 */ /* 0x000fe200078e000c */
[----:B------:R-:W-:Y:S01]  /*14920*/  MOV R6, RZ ;  /* 0x000000ff00067202 */ /* 0x000fe20000000f00 */
[----:B------:R-:W-:Y:S01]  /*14930*/  IMAD.MOV.U32 R3, RZ, RZ, 0x1c1f ;  /* 0x00001c1fff037424 */ /* 0x000fe200078e00ff */
[----:B------:R-:W-:-:S02]  /*14940*/  MOV R2, 0x14960 ;  /* 0x0001496000027802 */ /* 0x000fc40000000f00 */
[----:B-12---:R-:W-:Y:S05]  /*14950*/  CALL.REL.NOINC `($__internal_4_$__cuda_sm70_shflsync_idx_p) ;  /* 0x0000037000007944 */ /* 0x006fea0003c00000 */
[----:B-----5:R-:W-:Y:S01]  /*14960*/  MOV R0, R6 ;  /* 0x0000000600007202 */ /* 0x020fe20000000f00 */
[----:B-1----:R-:W-:Y:S05]  /*14970*/  BRA `(.L_x_688) ;  /* 0xffffc7e000007947 */ /* 0x002fea000383ffff */
.L_x_653:
[----:B------:R-:W-:Y:S01]  /*14980*/  IMAD.MOV.U32 R4, RZ, RZ, R10 ;  /* 0x000000ffff047224 */ /* 0x000fe200078e000a */
[----:B-1----:R-:W-:Y:S01]  /*14990*/  MOV R6, 0x1 ;  /* 0x0000000100067802 */ /* 0x002fe20000000f00 */
[----:B------:R-:W-:Y:S01]  /*149a0*/  IMAD.MOV.U32 R3, RZ, RZ, 0x1c1f ;  /* 0x00001c1fff037424 */ /* 0x000fe200078e00ff */
[----:B------:R-:W-:-:S02]  /*149b0*/  MOV R2, 0x149d0 ;  /* 0x000149d000027802 */ /* 0x000fc40000000f00 */
[----:B--234-:R-:W-:Y:S05]  /*149c0*/  CALL.REL.NOINC `($__internal_4_$__cuda_sm70_shflsync_idx_p) ;  /* 0x0000030000007944 */ /* 0x01cfea0003c00000 */
        /* <DEDUP_REMOVED lines=8> */
.L_x_656:
[----:B------:R-:W-:Y:S01]  /*14a50*/  IMAD.MOV.U32 R4, RZ, RZ, R10 ;  /* 0x000000ffff047224 */ /* 0x000fe200078e000a */
[----:B-1----:R-:W-:Y:S01]  /*14a60*/  MOV R6, 0x2 ;  /* 0x0000000200067802 */ /* 0x002fe20000000f00 */
[----:B------:R-:W-:Y:S01]  /*14a70*/  IMAD.MOV.U32 R3, RZ, RZ, 0x1c1f ;  /* 0x00001c1fff037424 */ /* 0x000fe200078e00ff */
[----:B------:R-:W-:Y:S02]  /*14a80*/  MOV R2, 0x14aa0 ;  /* 0x00014aa000027802 */ /* 0x000fe40000000f00 */
[----:B--234-:R-:W-:Y:S05]  /*14a90*/  CALL.REL.NOINC `($__internal_4_$__cuda_sm70_shflsync_idx_p) ;  /* 0x0000023000007944 */ /* 0x01cfea0003c00000 */
[----:B------:R-:W-:Y:S01]  /*14aa0*/  MOV R5, R6 ;  /* 0x0000000600057202 */ /* 0x000fe20000000f00 */
[----:B-1---5:R-:W-:Y:S05]  /*14ab0*/  BRA `(.L_x_690) ;  /* 0xffffca6000007947 */ /* 0x022fea000383ffff */
.L_x_657:
[----:B------:R-:W-:Y:S01]  /*14ac0*/  IMAD.MOV.U32 R4, RZ, RZ, R12 ;  /* 0x000000ffff047224 */ /* 0x000fe200078e000c */
[----:B-1----:R-:W-:Y:S01]  /*14ad0*/  MOV R6, 0x2 ;  /* 0x0000000200067802 */ /* 0x002fe20000000f00 */
[----:B------:R-:W-:Y:S01]  /*14ae0*/  IMAD.MOV.U32 R3, RZ, RZ, 0x1c1f ;  /* 0x00001c1fff037424 */ /* 0x000fe200078e00ff */
[----:B------:R-:W-:Y:S02]  /*14af0*/  MOV R2, 0x14b10 ;  /* 0x00014b1000027802 */ /* 0x000fe40000000f00 */
[----:B--234-:R-:W-:Y:S05]  /*14b00*/  CALL.REL.NOINC `($__internal_4_$__cuda_sm70_shflsync_idx_p) ;  /* 0x000001c000007944 */ /* 0x01cfea0003c00000 */
[----:B-----5:R-:W-:Y:S01]  /*14b10*/  MOV R0, R6 ;  /* 0x0000000600007202 */ /* 0x020fe20000000f00 */
[----:B-1----:R-:W-:Y:S05]  /*14b20*/  BRA `(.L_x_691) ;  /* 0xffffca1000007947 */ /* 0x002fea000383ffff */
.L_x_660:
        /* <DEDUP_REMOVED lines=13> */
.L_x_662:
[----:B-1----:R-:W-:Y:S01]  /*14c00*/  IMAD.MOV.U32 R4, RZ, RZ, R64 ;  /* 0x000000ffff047224 */ /* 0x002fe200078e0040 */
[----:B------:R-:W-:Y:S01]  /*14c10*/  MOV R6, RZ ;  /* 0x000000ff00067202 */ /* 0x000fe20000000f00 */
[----:B------:R-:W-:Y:S01]  /*14c20*/  IMAD.MOV.U32 R3, RZ, RZ, 0x1f ;  /* 0x0000001fff037424 */ /* 0x000fe200078e00ff */
[----:B------:R-:W-:Y:S02]  /*14c30*/  MOV R2, 0x14c50 ;  /* 0x00014c5000027802 */ /* 0x000fe40000000f00 */
[----:B--234-:R-:W-:Y:S05]  /*14c40*/  CALL.REL.NOINC `($__internal_4_$__cuda_sm70_shflsync_idx_p) ;  /* 0x0000008000007944 */ /* 0x01cfea0003c00000 */
[----:B-----5:R-:W-:Y:S01]  /*14c50*/  MOV R0, R6 ;  /* 0x0000000600007202 */ /* 0x020fe20000000f00 */
[----:B-1----:R-:W-:Y:S05]  /*14c60*/  BRA `(.L_x_693) ;  /* 0xffffcc9000007947 */ /* 0x002fea000383ffff */
        .weak           $__internal_3_$__cuda_sm70_shflsync_bfly_p
        .type           $__internal_3_$__cuda_sm70_shflsync_bfly_p,@function
        .size           $__internal_3_$__cuda_sm70_shflsync_bfly_p,($__internal_4_$__cuda_sm70_shflsync_idx_p - $__internal_3_$__cuda_sm70_shflsync_bfly_p)
$__internal_3_$__cuda_sm70_shflsync_bfly_p:
[----:B------:R-:W-:Y:S02]  /*14c70*/  MOV R36, 0xffffffff ;  /* 0xffffffff00247802 */ /* 0x000fe40000000f00 */
[----:B------:R-:W-:Y:S02]  /*14c80*/  MOV R3, 0x1f ;  /* 0x0000001f00037802 */ /* 0x000fe40000000f00 */
[----:B------:R-:W-:Y:S04]  /*14c90*/  WARPSYNC R36 ;  /* 0x0000002400007348 */ /* 0x000fe80003800000 */
[----:B------:R1:W2:Y:S02]  /*14ca0*/  SHFL.BFLY PT, R6, R4, R6, R3 ;  /* 0x0c00000604067389 */ /* 0x0002a400000e0003 */
[----:B-1----:R-:W-:-:S04]  /*14cb0*/  MOV R3, 0x0 ;  /* 0x0000000000037802 */ /* 0x002fc80000000f00 */
[----:B--2---:R-:W-:Y:S05]  /*14cc0*/  RET.REL.NODEC R2 `(_ZN7cutlass13device_kernelIN5flash19enable_sm80_to_sm89INS1_16FlashAttnFwdSm80INS1_25CollectiveMainloopFwdSm80ILi4ELi1ELb0EN4cute5tupleIJNS5_1CILi128EEENS7_ILi64EEENS7_ILi96EEEEEELi96ENS_10bfloat16_tEfNS_4arch4Sm80ELb1ELb0ELb1ELb0ELb1ELb0ELb1ELb0EEENS1_21CollectiveEpilogueFwdINS6_IJS8_SA_S9_EEENS6_IJNS7_ILi1EEESI_SI_EEESC_SE_Li128ELb0ELb1ELb0ELb0EEENS1_30DynamicPersistentTileSchedulerILi128ELi128ELb0ELb1ELb0EEEEEEEEEvNT_6ParamsE) ;  /* 0xfffeb33002007950 */ /* 0x004fea0003c3ffff */
        .weak           $__internal_4_$__cuda_sm70_shflsync_idx_p
        .type           $__internal_4_$__cuda_sm70_shflsync_idx_p,@function
        .size           $__internal_4_$__cuda_sm70_shflsync_idx_p,(.L_x_864 - $__internal_4_$__cuda_sm70_shflsync_idx_p)
$__internal_4_$__cuda_sm70_shflsync_idx_p:
[----:B------:R1:W-:Y:S02]  /*14cd0*/  STL [R1+0x8c], R0 ;  /* 0x00008c0001007387 */ /* 0x0003e40000100800 */
[----:B-1----:R-:W-:-:S04]  /*14ce0*/  MOV R0, 0xffffffff ;  /* 0xffffffff00007802 */ /* 0x002fc80000000f00 */
[----:B------:R-:W-:Y:S04]  /*14cf0*/  WARPSYNC R0 ;  /* 0x0000000000007348 */ /* 0x000fe80003800000 */
[----:B------:R1:W2:Y:S04]  /*14d00*/  SHFL.IDX PT, R6, R4, R6, R3 ;  /* 0x0000000604067389 */ /* 0x0002a800000e0003 */
[----:B-1----:R1:W5:Y:S01]  /*14d10*/  LDL.LU R0, [R1+0x8c] ;  /* 0x00008c0001007983 */ /* 0x0023620000300800 */
[----:B------:R-:W-:-:S04]  /*14d20*/  MOV R3, 0x0 ;  /* 0x0000000000037802 */ /* 0x000fc80000000f00 */
[----:B--2---:R-:W-:Y:S05]  /*14d30*/  RET.REL.NODEC R2 `(_ZN7cutlass13device_kernelIN5flash19enable_sm80_to_sm89INS1_16FlashAttnFwdSm80INS1_25CollectiveMainloopFwdSm80ILi4ELi1ELb0EN4cute5tupleIJNS5_1CILi128EEENS7_ILi64EEENS7_ILi96EEEEEELi96ENS_10bfloat16_tEfNS_4arch4Sm80ELb1ELb0ELb1ELb0ELb1ELb0ELb1ELb0EEENS1_21CollectiveEpilogueFwdINS6_IJS8_SA_S9_EEENS6_IJNS7_ILi1EEESI_SI_EEESC_SE_Li128ELb0ELb1ELb0ELb0EEENS1_30DynamicPersistentTileSchedulerILi128ELi128ELb0ELb1ELb0EEEEEEEEEvNT_6ParamsE) ;  /* 0xfffeb2c002007950 */ /* 0x004fea0003c3ffff */
.L_x_694:
        /* <DEDUP_REMOVED lines=12> */
.L_x_864:


//--------------------- .text._ZN7cutlass13device_kernelIN5flash19enable_sm80_to_sm89INS1_16FlashAttnFwdSm80INS1_25CollectiveMainloopFwdSm80ILi4ELi1ELb0EN4cute5tupleIJNS5_1CILi128EEENS7_ILi64EEENS7_ILi96EEEEEELi96ENS_10bfloat16_tEfNS_4arch4Sm80ELb1ELb0ELb1ELb1ELb1ELb0ELb1ELb0EEENS1_21CollectiveEpilogueFwdINS6_IJS8_SA_S9_EEENS6_IJNS7_ILi1EEESI_SI_EEESC_SE_Li128ELb1ELb1ELb0ELb0EEENS1_19SingleTileSchedulerILb1ELb0ELb1ELi128EEEEEEEEEvNT_6ParamsE --------------------------
	.section	.text._ZN7cutlass13device_kernelIN5flash19enable_sm80_to_sm89INS1_16FlashAttnFwdSm80INS1_25CollectiveMainloopFwdSm80ILi4ELi1ELb0EN4cute5tupleIJNS5_1CILi128EEENS7_ILi64EEENS7_ILi96EEEEEELi96ENS_10bfloat16_tEfNS_4arch4Sm80ELb1ELb0ELb1ELb1ELb1ELb0ELb1ELb0EEENS1_21CollectiveEpilogueFwdINS6_IJS8_SA_S9_EEENS6_IJNS7_ILi1EEESI_SI_EEESC_SE_Li128ELb1ELb1ELb0ELb0EEENS1_19SingleTileSchedulerILb1ELb0ELb1ELi128EEEEEEEEEvNT_6ParamsE,"ax",@progbits
	.sectioninfo	@"SHI_REGISTERS=255"
	.align	128
.text._ZN7cutlass13device_kernelIN5flash19enable_sm80_to_sm89INS1_16FlashAttnFwdSm80INS1_25CollectiveMainloopFwdSm80ILi4ELi1ELb0EN4cute5tupleIJNS5_1CILi128EEENS7_ILi64EEENS7_ILi96EEEEEELi96ENS_10bfloat16_tEfNS_4arch4Sm80ELb1ELb0ELb1ELb1ELb1ELb0ELb1ELb0EEENS1_21CollectiveEpilogueFwdINS6_IJS8_SA_S9_EEENS6_IJNS7_ILi1EEESI_SI_EEESC_SE_Li128ELb1ELb1ELb0ELb0EEENS1_19SingleTileSchedulerILb1ELb0ELb1ELi128EEEEEEEEEvNT_6ParamsE:
        .type           _ZN7cutlass13device_kernelIN5flash19enable_sm80_to_sm89INS1_16FlashAttnFwdSm80INS1_25CollectiveMainloopFwdSm80ILi4ELi1ELb0EN4cute5tupleIJNS5_1CILi128EEENS7_ILi64EEENS7_ILi96EEEEEELi96ENS_10bfloat16_tEfNS_4arch4Sm80ELb1ELb0ELb1ELb1ELb1ELb0ELb1ELb0EEENS1_21CollectiveEpilogueFwdINS6_IJS8_SA_S9_EEENS6_IJNS7_ILi1EEESI_SI_EEESC_SE_Li128ELb1ELb1ELb0ELb0EEENS1_19SingleTileSchedulerILb1ELb0ELb1ELi128EEEEEEEEEvNT_6ParamsE,@function
        .size           _ZN7cutlass13device_kernelIN5flash19enable_sm80_to_sm89INS1_16FlashAttnFwdSm80INS1_25CollectiveMainloopFwdSm80ILi4ELi1ELb0EN4cute5tupleIJNS5_1CILi128EEENS7_ILi64EEENS7_ILi96EEEEEELi96ENS_10bfloat16_tEfNS_4arch4Sm80ELb1ELb0ELb1ELb1ELb1ELb0ELb1ELb0EEENS1_21CollectiveEpilogueFwdINS6_IJS8_SA_S9_EEENS6_IJNS7_ILi1EEESI_SI_EEESC_SE_Li128ELb1ELb1ELb0ELb0EEENS1_19SingleTileSchedulerILb1ELb0ELb1ELi128EEEEEEEEEvNT_6ParamsE,(.L_x_867 - _ZN7cutlass13device_kernelIN5flash19enable_sm80_to_sm89INS1_16FlashAttnFwdSm80INS1_25CollectiveMainloopFwdSm80ILi4ELi1ELb0EN4cute5tupleIJNS5_1CILi128EEENS7_ILi64EEENS7_ILi96EEEEEELi96ENS_10bfloat16_tEfNS_4arch4Sm80ELb1ELb0ELb1ELb1ELb1ELb0ELb1ELb0EEENS1_21CollectiveEpilogueFwdINS6_IJS8_SA_S9_EEENS6_IJNS7_ILi1EEESI_SI_EEESC_SE_Li128ELb1ELb1ELb0ELb0EEENS1_19SingleTileSchedulerILb1ELb0ELb1ELi128EEEEEEEEEvNT_6ParamsE)
        .other          _ZN7cutlass13device_kernelIN5flash19enable_sm80_to_sm89INS1_16FlashAttnFwdSm80INS1_25CollectiveMainloopFwdSm80ILi4ELi1ELb0EN4cute5tupleIJNS5_1CILi128EEENS7_ILi64EEENS7_ILi96EEEEEELi96ENS_10bfloat16_tEfNS_4arch4Sm80ELb1ELb0ELb1ELb1ELb1ELb0ELb1ELb0EEENS1_21CollectiveEpilogueFwdINS6_IJS8_SA_S9_EEENS6_IJNS7_ILi1EEESI_SI_EEESC_SE_Li128ELb1ELb1ELb0ELb0EEENS1_19SingleTileSchedulerILb1ELb0ELb1ELi128EEEEEEEEEvNT_6ParamsE,@"STO_CUDA_ENTRY STV_DEFAULT"
_ZN7cutlass13device_kernelIN5flash19enable_sm80_to_sm89INS1_16FlashAttnFwdSm80INS1_25CollectiveMainloopFwdSm80ILi4ELi1ELb0EN4cute5tupleIJNS5_1CILi128EEENS7_ILi64EEENS7_ILi96EEEEEELi96ENS_10bfloat16_tEfNS_4arch4Sm80ELb1ELb0ELb1ELb1ELb1ELb0ELb1ELb0EEENS1_21CollectiveEpilogueFwdINS6_IJS8_SA_S9_EEENS6_IJNS7_ILi1EEESI_SI_EEESC_SE_Li128ELb1ELb1ELb0ELb0EEENS1_19SingleTileSchedulerILb1ELb0ELb1ELi128EEEEEEEEEvNT_6ParamsE:
[----:B------:R-:W-:Y:S02]  /*0000*/  MOV R1, c[0x0][0x28] ;  /* 0x00000a0000017a02 */ /* 0x000fe40000000f00 */
[----:B------:R-:W1:Y:S01]  /*0010*/  S2R R169, SR_TID.X ;  /* 0x0000000000a97919 */ /* 0x000e620000002100 */
[----:B------:R-:W2:Y:S01]  /*0020*/  S2UR UR13, SR_CTAID.Z ;  /* 0x00000000000d79c3 */ /* 0x000ea20000002700 */
[----:B------:R-:W-:Y:S01]  /*0030*/  UMOV UR17, 0x4 ;  /* 0x0000000400117882 */ /* 0x000fe20000000000 */
[----:B------:R-:W-:Y:S01]  /*0040*/  IADD3 R1, R1, -0x68, RZ ;  /* 0xffffff9801017810 */ /* 0x000fe20007ffe0ff */
[----:B------:R-:W-:Y:S02]  /*0050*/  ULDC.64 UR4, c[0x0][0x568] ;  /* 0x00015a0000047ab9 */ /* 0x000fe40000000a00 */
[----:B------:R-:W-:-:S03]  /*0060*/  ULDC.64 UR14, c[0x0][0x118] ;  /* 0x00004600000e7ab9 */ /* 0x000fc60000000a00 */
[----:B------:R-:W3:Y:S01]  /*0070*/  S2UR UR10, SR_CTAID.X ;  /* 0x00000000000a79c3 */ /* 0x000ee20000002500 */
[----:B-1----:R-:W-:Y:S01]  /*0080*/  SHF.R.U32.HI R0, RZ, 0x5, R169 ;  /* 0x00000005ff007819 */ /* 0x002fe200000116a9 */
[----:B--2---:R-:W-:-:S05]  /*0090*/  UIMAD.WIDE UR4, UR13, UR17, UR4 ;  /* 0x000000110d0472a5 */ /* 0x004fca000f8e0204 */
[----:B------:R-:W1:Y:S02]  /*00a0*/  SHFL.IDX PT, R0, R0, RZ, 0x1f ;  /* 0x00001fff00007589 */ /* 0x000e6400000e0000 */
[----:B-1----:R-:W-:-:S13]  /*00b0*/  ISETP.NE.AND P0, PT, R0, RZ, PT ;  /* 0x000000ff0000720c */ /* 0x002fda0003f05270 */
[----:B---3--:R-:W-:Y:S05]  /*00c0*/  @!P0 BRA `(.L_x_695) ;  /* 0x000001c000008947 */ /* 0x008fea0003800000 */
[----:B------:R-:W-:-:S04]  /*00d0*/  ISETP.NE.U32.AND P0, PT, RZ, c[0x0][0x568], PT ;  /* 0x00015a00ff007a0c */ /* 0x000fc80003f05070 */
[----:B------:R-:W-:-:S13]  /*00e0*/  ISETP.NE.AND.EX P0, PT, RZ, c[0x0][0x56c], PT, P0 ;  /* 0x00015b00ff007a0c */ /* 0x000fda0003f05300 */
[----:B------:R-:W-:Y:S05]  /*00f0*/  @!P0 BRA `(.L_x_696) ;  /* 0x0000005000008947 */ /* 0x000fea0003800000 */
[----:B------:R-:W-:Y:S02]  /*0100*/  MOV R2, UR4 ;  /* 0x0000000400027c02 */ /* 0x000fe40008000f00 */
[----:B------:R-:W-:-:S05]  /*0110*/  MOV R3, UR5 ;  /* 0x0000000500037c02 */ /* 0x000fca0008000f00 */
[----:B------:R-:W2:Y:S02]  /*0120*/  LDG.E R0, [R2.64] ;  /* 0x0000000e02007981 */ /* 0x000ea4000c1e1900 */
[----:B--2---:R1:W2:Y:S02]  /*0130*/  R2UR UR5, R0 ;  /* 0x00000000000573c2 */ /* 0x0042a400000e0000 */
[----:B-12---:R-:W-:Y:S05]  /*0140*/  BRA `(.L_x_697) ;  /* 0x000000e000007947 */ /* 0x006fea0003800000 */
.L_x_696:
[----:B------:R-:W-:-:S04]  /*0150*/  ISETP.NE.U32.AND P0, PT, RZ, c[0x0][0x560], PT ;  /* 0x00015800ff007a0c */ /* 0x000fc80003f05070 */
[----:B------:R-:W-:-:S13]  /*0160*/  ISETP.NE.AND.EX P0, PT, RZ, c[0x0][0x564], PT, P0 ;  /* 0x00015900ff007a0c */ /* 0x000fda0003f05300 */
[----:B------:R-:W-:Y:S05]  /*0170*/  @!P0 BRA `(.L_x_698) ;  /* 0x000000a000008947 */ /* 0x000fea0003800000 */
[----:B------:R-:W-:Y:S02]  /*0180*/  ULDC.64 UR4, c[0x0][0x560] ;  /* 0x0001580000047ab9 */ /* 0x000fe40000000a00 */
[----:B------:R-:W-:-:S06]  /*0190*/  UIMAD.WIDE UR4, UR13, UR17, UR4 ;  /* 0x000000110d0472a5 */ /* 0x000fcc000f8e0204 */
[----:B------:R-:W-:Y:S02]  /*01a0*/  MOV R2, UR4 ;  /* 0x0000000400027c02 */ /* 0x000fe40008000f00 */
[----:B------:R-:W-:-:S05]  /*01b0*/  MOV R3, UR5 ;  /* 0x0000000500037c02 */ /* 0x000fca0008000f00 */
[----:B------:R1:W2:Y:S04]  /*01c0*/  LDG.E R0, [R2.64] ;  /* 0x0000000e02007981 */ /* 0x0002a8000c1e1900 */
[----:B-1----:R-:W3:Y:S01]  /*01d0*/  LDG.E R2, [R2.64+0x4] ;  /* 0x0000040e02027981 */ /* 0x002ee2000c1e1900 */
[----:B--2---:R-:W1:Y:S08]  /*01e0*/  R2UR UR4, R0 ;  /* 0x00000000000473c2 */ /* 0x004e7000000e0000 */
[----:B---3--:R-:W1:Y:S02]  /*01f0*/  R2UR UR5, R2 ;  /* 0x00000000020573c2 */ /* 0x008e6400000e0000 */
[----:B-1----:R-:W-:Y:S01]  /*0200*/  UIADD3 UR5, -UR4, UR5, URZ ;  /* 0x0000000504057290 */ /* 0x002fe2000fffe13f */
[----:B------:R-:W-:Y:S05]  /*0210*/  BRA `(.L_x_697) ;  /* 0x0000001000007947 */ /* 0x000fea0003800000 */
.L_x_698:
[----:B------:R-:W-:Y:S02]  /*0220*/  ULDC UR5, c[0x0][0x54c] ;  /* 0x0001530000057ab9 */ /* 0x000fe40000000800 */
.L_x_697:
[----:B------:R-:W-:Y:S02]  /*0230*/  ULDC UR4, c[0x0][0x548] ;  /* 0x0001520000047ab9 */ /* 0x000fe40000000800 */
[----:B------:R-:W-:-:S02]  /*0240*/  USHF.L.U32 UR10, UR10, 0x7, URZ ;  /* 0x000000070a0a7899 */ /* 0x000fc4000800063f */
[----:B------:R-:W-:-:S04]  /*0250*/  UIMAD UR4, UR5, UR4, URZ ;  /* 0x00000004050472a4 */ /* 0x000fc8000f8e023f */
[----:B------:R-:W-:-:S04]  /*0260*/  UISETP.GE.AND UP0, UPT, UR10, UR4, UPT ;  /* 0x000000040a00728c */ /* 0x000fc8000bf06270 */
[----:B------:R-:W-:Y:S01]  /*0270*/  USEL UR13, UR13, 0xffffffff, !UP0 ;  /* 0xffffffff0d0d7887 */ /* 0x000fe2000c000000 */
[----:B------:R-:W-:Y:S05]  /*0280*/  BRA `(.L_x_699) ;  /* 0x000001b000007947 */ /* 0x000fea0003800000 */
.L_x_695:
        /* <DEDUP_REMOVED lines=8> */
.L_x_700:
        /* <DEDUP_REMOVED lines=13> */
.L_x_702:
[----:B------:R-:W-:Y:S02]  /*03e0*/  ULDC UR5, c[0x0][0x54c] ;  /* 0x0001530000057ab9 */ /* 0x000fe40000000800 */
.L_x_701:
[----:B------:R-:W-:Y:S02]  /*03f0*/  ULDC UR4, c[0x0][0x548] ;  /* 0x0001520000047ab9 */ /* 0x000fe40000000800 */
[----:B------:R-:W-:-:S02]  /*0400*/  USHF.L.U32 UR10, UR10, 0x7, URZ ;  /* 0x000000070a0a7899 */ /* 0x000fc4000800063f */
[----:B------:R-:W-:-:S04]  /*0410*/  UIMAD UR4, UR5, UR4, URZ ;  /* 0x00000004050472a4 */ /* 0x000fc8000f8e023f */
[----:B------:R-:W-:-:S04]  /*0420*/  UISETP.GE.AND UP0, UPT, UR10, UR4, UPT ;  /* 0x000000040a00728c */ /* 0x000fc8000bf06270 */
[----:B------:R-:W-:-:S06]  /*0430*/  USEL UR13, UR13, 0xffffffff, !UP0 ;  /* 0xffffffff0d0d7887 */ /* 0x000fcc000c000000 */
.L_x_699:
[----:B------:R-:W-:-:S13]  /*0440*/  ISETP.LE.AND P0, PT, RZ, UR13, PT ;  /* 0x0000000dff007c0c */ /* 0x000fda000bf03270 */
[----:B------:R-:W-:Y:S05]  /*0450*/  @!P0 EXIT ;  /* 0x000000000000894d */ /* 0x000fea0003800000 */
[----:B------:R-:W-:Y:S02]  /*0460*/  ULDC.64 UR8, c[0x0][0x370] ;  /* 0x0000dc0000087ab9 */ /* 0x000fe40000000a00 */
[----:B------:R-:W-:Y:S02]  /*0470*/  UISETP.NE.U32.AND UP1, UPT, URZ, UR8, UPT ;  /* 0x000000083f00728c */ /* 0x000fe4000bf25070 */
[----:B------:R-:W-:Y:S02]  /*0480*/  ULDC.64 UR4, c[0x0][0x360] ;  /* 0x0000d80000047ab9 */ /* 0x000fe40000000a00 */
[----:B------:R-:W-:Y:S02]  /*0490*/  UISETP.NE.U32.AND UP0, UPT, URZ, UR4, UPT ;  /* 0x000000043f00728c */ /* 0x000fe4000bf05070 */
[----:B------:R-:W-:Y:S02]  /*04a0*/  ULDC.64 UR6, c[0x0][0x348] ;  /* 0x0000d20000067ab9 */ /* 0x000fe40000000a00 */
[----:B------:R-:W-:-:S02]  /*04b0*/  UISETP.NE.AND.EX UP1, UPT, URZ, UR9, UPT, UP1 ;  /* 0x000000093f00728c */ /* 0x000fc4000bf25310 */
[----:B------:R-:W-:Y:S02]  /*04c0*/  UISETP.NE.U32.AND UP2, UPT, URZ, UR6, UPT ;  /* 0x000000063f00728c */ /* 0x000fe4000bf45070 */
[----:B------:R-:W-:Y:S02]  /*04d0*/  UISETP.NE.AND.EX UP0, UPT, URZ, UR5, UPT, UP0 ;  /* 0x000000053f00728c */ /* 0x000fe4000bf05300 */
[----:B------:R-:W-:Y:S01]  /*04e0*/  UISETP.NE.AND.EX UP2, UPT, URZ, UR7, UPT, UP2 ;  /* 0x000000073f00728c */ /* 0x000fe2000bf45320 */
[----:B------:R-:W-:Y:S01]  /*04f0*/  PLOP3.LUT P2, PT, PT, PT, UP1, 0x80, 0x0 ;  /* 0x000000000000781c */ /* 0x000fe20003f4f018 */
[----:B------:R-:W-:Y:S02]  /*0500*/  ULDC.64 UR8, c[0x0][0x370] ;  /* 0x0000dc0000087ab9 */ /* 0x000fe40000000a00 */
[----:B------:R-:W-:Y:S01]  /*0510*/  ULDC.64 UR6, c[0x0][0x348] ;  /* 0x0000d20000067ab9 */ /* 0x000fe20000000a00 */
[----:B------:R-:W-:Y:S01]  /*0520*/  PLOP3.LUT P0, PT, PT, PT, UP0, 0x80, 0x0 ;  /* 0x000000000000781c */ /* 0x000fe20003f0f008 */
[----:B------:R-:W-:Y:S01]  /*0530*/  ULDC.64 UR4, c[0x0][0x360] ;  /* 0x0000d80000047ab9 */ /* 0x000fe20000000a00 */
[----:B------:R-:W-:Y:S01]  /*0540*/  PLOP3.LUT P1, PT, PT, PT, UP2, 0x80, 0x0 ;  /* 0x000000000000781c */ /* 0x000fe20003f2f028 */
[----:B------:R-:W-:-:S02]  /*0550*/  @UP1 UIMAD.WIDE UR8, UR13, UR17, UR8 ;  /* 0x000000110d0812a5 */ /* 0x000fc4000f8e0208 */
[----:B------:R-:W-:Y:S02]  /*0560*/  @UP0 UIMAD.WIDE UR4, UR13, UR17, UR4 ;  /* 0x000000110d0402a5 */ /* 0x000fe4000f8e0204 */
[----:B------:R-:W-:Y:S02]  /*0570*/  UIMAD.WIDE UR6, UR13, UR17, UR6 ;  /* 0x000000110d0672a5 */ /* 0x000fe4000f8e0206 */
[----:B------:R-:W-:Y:S02]  /*0580*/  IMAD.U32 R3, RZ, RZ, UR9 ;  /* 0x00000009ff037e24 */ /* 0x000fe4000f8e00ff */
[----:B------:R-:W-:Y:S01]  /*0590*/  IMAD.U32 R2, RZ, RZ, UR8 ;  /* 0x00000008ff027e24 */ /* 0x000fe2000f8e00ff */
[----:B------:R-:W-:Y:S01]  /*05a0*/  MOV R4, UR4 ;  /* 0x0000000400047c02 */ /* 0x000fe20008000f00 */
[----:B------:R-:W-:Y:S01]  /*05b0*/  IMAD.U32 R5, RZ, RZ, UR5 ;  /* 0x00000005ff057e24 */ /* 0x000fe2000f8e00ff */
[----:B------:R-:W-:Y:S01]  /*05c0*/  MOV R6, UR6 ;  /* 0x0000000600067c02 */ /* 0x000fe20008000f00 */
[----:B------:R-:W-:Y:S01]  /*05d0*/  IMAD.U32 R7, RZ, RZ, UR7 ;  /* 0x00000007ff077e24 */ /* 0x000fe2000f8e00ff */
[----:B------:R1:W2:Y:S04]  /*05e0*/  @P2 LDG.E R3, [R2.64] ;  /* 0x0000000e02032981 */ /* 0x0002a8000c1e1900 */
[----:B------:R-:W3:Y:S04]  /*05f0*/  @P0 LDG.E R0, [R4.64] ;  /* 0x0000000e04000981 */ /* 0x000ee8000c1e1900 */
[----:B-1----:R-:W4:Y:S01]  /*0600*/  @P1 LDG.E R2, [R6.64] ;  /* 0x0000000e06021981 */ /* 0x002f22000c1e1900 */
[----:B------:R-:W1:Y:S01]  /*0610*/  S2UR UR9, SR_CTAID.Y ;  /* 0x00000000000979c3 */ /* 0x000e620000002600 */
[----:B------:R-:W-:-:S02]  /*0620*/  UMOV UR11, URZ ;  /* 0x0000003f000b7c82 */ /* 0x000fc40008000000 */
[----:B------:R-:W-:Y:S02]  /*0630*/  ULDC UR12, c[0x0][0x168] ;  /* 0x00005a00000c7ab9 */ /* 0x000fe40000000800 */
[----:B------:R-:W-:Y:S02]  /*0640*/  UMOV UR16, URZ ;  /* 0x0000003f00107c82 */ /* 0x000fe40008000000 */
[----:B------:R-:W-:Y:S02]  /*0650*/  ULDC UR4, c[0x0][0x2ac] ;  /* 0x0000ab0000047ab9 */ /* 0x000fe40000000800 */
[----:B------:R-:W-:Y:S02]  /*0660*/  ULDC UR7, c[0x0][0x1d0] ;  /* 0x0000740000077ab9 */ /* 0x000fe40000000800 */
[----:B------:R-:W-:Y:S02]  /*0670*/  UIMAD UR7, UR4, UR7, URZ ;  /* 0x00000007040772a4 */ /* 0x000fe4000f8e023f */
[----:B-1----:R-:W-:Y:S01]  /*0680*/  USHF.R.S32.HI UR8, URZ, 0x1f, UR9 ;  /* 0x0000001f3f087899 */ /* 0x002fe20008011409 */
[----:B--2---:R1:W2:Y:S08]  /*0690*/  @P2 R2UR UR11, R3 ;  /* 0x00000000030b23c2 */ /* 0x0042b000000e0000 */
[----:B---3--:R1:W3:Y:S08]  /*06a0*/  @P0 R2UR UR12, R0 ;  /* 0x00000000000c03c2 */ /* 0x0082f000000e0000 */
[----:B----4-:R1:W4:Y:S02]  /*06b0*/  @P1 R2UR UR16, R2 ;  /* 0x00000000021013c2 */ /* 0x01032400000e0000 */
[----:B-1--4-:R-:W-:Y:S05]  /*06c0*/  @P0 BRA `(.L_x_703) ;  /* 0x0000006000000947 */ /* 0x012fea0003800000 */
[----:B--2---:R-:W-:Y:S05]  /*06d0*/  @!P1 BRA `(.L_x_703) ;  /* 0x0000005000009947 */ /* 0x004fea0003800000 */
[----:B------:R-:W2:Y:S04]  /*06e0*/  LDG.E R2, [R6.64] ;  /* 0x0000000e06027981 */ /* 0x000ea8000c1e1900 */
[----:B------:R-:W4:Y:S01]  /*06f0*/  LDG.E R0, [R6.64+0x4] ;  /* 0x0000040e06007981 */ /* 0x000f22000c1e1900 */
[----:B--23--:R-:W1:Y:S08]  /*0700*/  R2UR UR12, R2 ;  /* 0x00000000020c73c2 */ /* 0x00ce7000000e0000 */
[----:B----4-:R-:W1:Y:S02]  /*0710*/  R2UR UR4, R0 ;  /* 0x00000000000473c2 */ /* 0x010e6400000e0000 */
[----:B-1----:R-:W-:-:S06]  /*0720*/  UIADD3 UR12, -UR12, UR4, URZ ;  /* 0x000000040c0c7290 */ /* 0x002fcc000fffe13f */
.L_x_703:
[----:B--2---:R-:W-:-:S04]  /*0730*/  ISETP.NE.U32.AND P0, PT, RZ, c[0x0][0x368], PT ;  /* 0x0000da00ff007a0c */ /* 0x004fc80003f05070 */
[----:B------:R-:W-:-:S13]  /*0740*/  ISETP.NE.AND.EX P0, PT, RZ, c[0x0][0x36c], PT, P0 ;  /* 0x0000db00ff007a0c */ /* 0x000fda0003f05300 */
[----:B------:R-:W-:Y:S05]  /*0750*/  @!P0 BRA `(.L_x_704) ;  /* 0x0000007000008947 */ /* 0x000fea0003800000 */
[----:B------:R-:W-:Y:S02]  /*0760*/  ULDC.64 UR4, c[0x0][0x368] ;  /* 0x0000da0000047ab9 */ /* 0x000fe40000000a00 */
[----:B------:R-:W-:-:S06]  /*0770*/  UIMAD.WIDE UR4, UR13, UR17, UR4 ;  /* 0x000000110d0472a5 */ /* 0x000fcc000f8e0204 */
[----:B------:R-:W-:Y:S02]  /*0780*/  MOV R2, UR4 ;  /* 0x0000000400027c02 */ /* 0x000fe40008000f00 */
[----:B------:R-:W-:-:S05]  /*0790*/  MOV R3, UR5 ;  /* 0x0000000500037c02 */ /* 0x000fca0008000f00 */
[----:B------:R-:W2:Y:S02]  /*07a0*/  LDG.E R0, [R2.64] ;  /* 0x0000000e02007981 */ /* 0x000ea4000c1e1900 */
[----:B--2---:R1:W2:Y:S02]  /*07b0*/  R2UR UR7, R0 ;  /* 0x00000000000773c2 */ /* 0x0042a400000e0000 */
[----:B-12---:R-:W-:Y:S05]  /*07c0*/  BRA `(.L_x_705) ;  /* 0x000000c000007947 */ /* 0x006fea0003800000 */
.L_x_704:
[----:B------:R-:W-:-:S04]  /*07d0*/  ISETP.NE.U32.AND P0, PT, RZ, c[0x0][0x350], PT ;  /* 0x0000d400ff007a0c */ /* 0x000fc80003f05070 */
[----:B------:R-:W-:-:S13]  /*07e0*/  ISETP.NE.AND.EX P0, PT, RZ, c[0x0][0x354], PT, P0 ;  /* 0x0000d500ff007a0c */ /* 0x000fda0003f05300 */
[----:B------:R-:W-:Y:S05]  /*07f0*/  @!P0 BRA `(.L_x_705) ;  /* 0x0000009000008947 */ /* 0x000fea0003800000 */
[----:B------:R-:W-:Y:S02]  /*0800*/  ULDC.64 UR4, c[0x0][0x350] ;  /* 0x0000d40000047ab9 */ /* 0x000fe40000000a00 */
[----:B------:R-:W-:-:S06]  /*0810*/  UIMAD.WIDE UR4, UR13, UR17, UR4 ;  /* 0x000000110d0472a5 */ /* 0x000fcc000f8e0204 */
[----:B------:R-:W-:Y:S02]  /*0820*/  MOV R2, UR4 ;  /* 0x0000000400027c02 */ /* 0x000fe40008000f00 */
[----:B------:R-:W-:-:S05]  /*0830*/  MOV R3, UR5 ;  /* 0x0000000500037c02 */ /* 0x000fca0008000f00 */
[----:B------:R-:W2:Y:S04]  /*0840*/  LDG.E R4, [R2.64] ;  /* 0x0000000e02047981 */ /* 0x000ea8000c1e1900 */
[----:B------:R-:W4:Y:S01]  /*0850*/  LDG.E R0, [R2.64+0x4] ;  /* 0x0000040e02007981 */ /* 0x000f22000c1e1900 */
[----:B--2---:R-:W1:Y:S08]  /*0860*/  R2UR UR4, R4 ;  /* 0x00000000040473c2 */ /* 0x004e7000000e0000 */
[----:B----4-:R-:W1:Y:S02]  /*0870*/  R2UR UR7, R0 ;  /* 0x00000000000773c2 */ /* 0x010e6400000e0000 */
[----:B-1----:R-:W-:-:S06]  /*0880*/  UIADD3 UR7, -UR4, UR7, URZ ;  /* 0x0000000704077290 */ /* 0x002fcc000fffe13f */
.L_x_705:
[----:B------:R-:W-:Y:S01]  /*0890*/  ULDC UR4, c[0x0][0x2c4] ;  /* 0x0000b10000047ab9 */ /* 0x000fe20000000800 */
[----:B------:R-:W-:Y:S01]  /*08a0*/  PLOP3.LUT P4, PT, PT, PT, PT, 0x80, 0x0 ;  /* 0x000000000000781c */ /* 0x000fe20003f8f070 */
[----:B------:R-:W-:Y:S01]  /*08b0*/  UISETP.NE.AND UP1, UPT, UR4, 0x1, UPT ;  /* 0x000000010400788c */ /* 0x000fe2000bf25270 */
[----:B------:R-:W-:Y:S01]  /*08c0*/  CS2R R94, SRZ ;  /* 0x00000000005e7805 */ /* 0x000fe2000001ff00 */
[----:B------:R-:W-:Y:S01]  /*08d0*/  UIADD3 UR7, -UR11, UR7, URZ ;  /* 0x000000070b077290 */ /* 0x000fe2000fffe13f */
[----:B------:R-:W-:Y:S01]  /*08e0*/  CS2R R92, SRZ ;  /* 0x00000000005c7805 */ /* 0x000fe2000001ff00 */
[----:B------:R-:W-:Y:S01]  /*08f0*/  ULDC.64 UR4, c[0x0][0x2c8] ;  /* 0x0000b20000047ab9 */ /* 0x000fe20000000a00 */
[----:B------:R-:W-:Y:S01]  /*0900*/  CS2R R98, SRZ ;  /* 0x0000000000627805 */ /* 0x000fe2000001ff00 */
[----:B---3--:R-:W-:Y:S01]  /*0910*/  UIADD3 UR6, UR7, 0x40, -UR12 ;  /* 0x0000004007067890 */ /* 0x008fe2000fffe80c */
[----:B------:R-:W-:Y:S01]  /*0920*/  CS2R R96, SRZ ;  /* 0x0000000000607805 */ /* 0x000fe2000001ff00 */
[----:B------:R-:W-:Y:S01]  /*0930*/  CS2R R90, SRZ ;  /* 0x00000000005a7805 */ /* 0x000fe2000001ff00 */
[----:B------:R-:W-:Y:S01]  /*0940*/  CS2R R88, SRZ ;  /* 0x0000000000587805 */ /* 0x000fe2000001ff00 */
[----:B------:R-:W-:Y:S01]  /*0950*/  IMAD.MOV.U32 R11, RZ, RZ, RZ ;  /* 0x000000ffff0b7224 */ /* 0x000fe200078e00ff */
[----:B------:R-:W-:Y:S01]  /*0960*/  @UP1 UIADD3 UR18, UR10, 0x7f, URZ ;  /* 0x0000007f0a121890 */ /* 0x000fe2000fffe03f */
[----:B------:R-:W-:Y:S01]  /*0970*/  IMAD.MOV.U32 R86, RZ, RZ, RZ ;  /* 0x000000ffff567224 */ /* 0x000fe200078e00ff */
[----:B------:R-:W-:Y:S01]  /*0980*/  MOV R12, RZ ;  /* 0x000000ff000c7202 */ /* 0x000fe20000000f00 */
[----:B------:R-:W-:Y:S01]  /*0990*/  IMAD.MOV.U32 R84, RZ, RZ, RZ ;  /* 0x000000ffff547224 */ /* 0x000fe200078e00ff */
[----:B------:R-:W-:Y:S01]  /*09a0*/  UIMAD.WIDE.U32 UR18, UR18, UR4, URZ ;  /* 0x00000004121272a5 */ /* 0x000fe2000f8e003f */
[----:B------:R-:W-:Y:S01]  /*09b0*/  CS2R R14, SRZ ;  /* 0x00000000000e7805 */ /* 0x000fe2000001ff00 */
[----:B------:R-:W-:Y:S01]  /*09c0*/  UIADD3 UR4, UR10, 0x7f, URZ ;  /* 0x0000007f0a047890 */ /* 0x000fe2000fffe03f */
[----:B------:R-:W-:Y:S01]  /*09d0*/  MOV R78, RZ ;  /* 0x000000ff004e7202 */ /* 0x000fe20000000f00 */
[----:B------:R-:W-:Y:S01]  /*09e0*/  @UP1 USHF.R.U32.HI UR4, URZ, UR5, UR19 ;  /* 0x000000053f041299 */ /* 0x000fe20008011613 */
[----:B------:R-:W-:Y:S01]  /*09f0*/  IMAD.MOV.U32 R76, RZ, RZ, RZ ;  /* 0x000000ffff4c7224 */ /* 0x000fe200078e00ff */
[----:B------:R-:W-:Y:S01]  /*0a00*/  UIADD3 UR5, UR7, 0x3f, URZ ;  /* 0x0000003f07057890 */ /* 0x000fe2000fffe03f */
[----:B------:R-:W-:Y:S01]  /*0a10*/  CS2R R16, SRZ ;  /* 0x0000000000107805 */ /* 0x000fe2000001ff00 */
[----:B------:R-:W-:Y:S01]  /*0a20*/  UIADD3 UR6, UR6, UR4, URZ ;  /* 0x0000000406067290 */ /* 0x000fe2000fffe03f */
[----:B------:R-:W-:Y:S01]  /*0a30*/  MOV R82, RZ ;  /* 0x000000ff00527202 */ /* 0x000fe20000000f00 */
[----:B------:R-:W-:Y:S01]  /*0a40*/  USHF.R.S32.HI UR18, URZ, 0x1f, UR5 ;  /* 0x0000001f3f127899 */ /* 0x000fe20008011405 */
[----:B------:R-:W-:Y:S01]  /*0a50*/  IMAD.MOV.U32 R80, RZ, RZ, RZ ;  /* 0x000000ffff507224 */ /* 0x000fe200078e00ff */
[----:B------:R-:W-:Y:S01]  /*0a60*/  USHF.R.S32.HI UR4, URZ, 0x1f, UR6 ;  /* 0x0000001f3f047899 */ /* 0x000fe20008011406 */
[----:B------:R-:W-:Y:S01]  /*0a70*/  MOV R18, RZ ;  /* 0x000000ff00127202 */ /* 0x000fe20000000f00 */
[----:B------:R-:W-:Y:S01]  /*0a80*/  ULEA.HI UR18, UR18, UR5, URZ, 0x6 ;  /* 0x0000000512127291 */ /* 0x000fe2000f8f303f */
[----:B------:R-:W-:Y:S01]  /*0a90*/  IMAD.MOV.U32 R74, RZ, RZ, RZ ;  /* 0x000000ffff4a7224 */ /* 0x000fe200078e00ff */
[----:B------:R-:W-:Y:S01]  /*0aa0*/  ULEA.HI UR4, UR4, UR6, URZ, 0x6 ;  /* 0x0000000604047291 */ /* 0x000fe2000f8f303f */
[----:B------:R-:W-:Y:S01]  /*0ab0*/  CS2R R20, SRZ ;  /* 0x0000000000147805 */ /* 0x000fe2000001ff00 */
[----:B------:R-:W-:Y:S01]  /*0ac0*/  USHF.R.S32.HI UR18, URZ, 0x6, UR18 ;  /* 0x000000063f127899 */ /* 0x000fe20008011412 */
[----:B------:R-:W-:Y:S01]  /*0ad0*/  MOV R72, RZ ;  /* 0x000000ff00487202 */ /* 0x000fe20000000f00 */
[----:B------:R-:W-:Y:S01]  /*0ae0*/  USHF.R.S32.HI UR4, URZ, 0x6, UR4 ;  /* 0x000000063f047899 */ /* 0x000fe20008011404 */
[----:B------:R-:W-:Y:S01]  /*0af0*/  IMAD.MOV.U32 R70, RZ, RZ, RZ ;  /* 0x000000ffff467224 */ /* 0x000fe200078e00ff */
[----:B------:R-:W-:Y:S01]  /*0b00*/  CS2R R22, SRZ ;  /* 0x0000000000167805 */ /* 0x000fe2000001ff00 */
[----:B------:R-:W-:Y:S01]  /*0b10*/  MOV R68, RZ ;  /* 0x000000ff00447202 */ /* 0x000fe20000000f00 */
[----:B------:R-:W-:Y:S01]  /*0b20*/  UISETP.LT.AND UP0, UPT, UR18, UR4, UPT ;  /* 0x000000041200728c */ /* 0x000fe2000bf01270 */
[----:B------:R-:W-:Y:S01]  /*0b30*/  IMAD.MOV.U32 R170, RZ, RZ, RZ ;  /* 0x000000ffffaa7224 */ /* 0x000fe200078e00ff */
[----:B------:R-:W-:Y:S01]  /*0b40*/  CS2R R24, SRZ ;  /* 0x0000000000187805 */ /* 0x000fe2000001ff00 */
[----:B------:R-:W-:Y:S01]  /*0b50*/  MOV R168, RZ ;  /* 0x000000ff00a87202 */ /* 0x000fe20000000f00 */
[----:B------:R-:W-:Y:S01]  /*0b60*/  USEL UR6, UR18, UR4, UP0 ;  /* 0x0000000412067287 */ /* 0x000fe20008000000 */
[----:B------:R-:W-:Y:S01]  /*0b70*/  IMAD.MOV.U32 R174, RZ, RZ, RZ ;  /* 0x000000ffffae7224 */ /* 0x000fe200078e00ff */
[----:B------:R-:W-:Y:S01]  /*0b80*/  CS2R R26, SRZ ;  /* 0x00000000001a7805 */ /* 0x000fe2000001ff00 */
[----:B------:R-:W-:Y:S01]  /*0b90*/  MOV R172, RZ ;  /* 0x000000ff00ac7202 */ /* 0x000fe20000000f00 */
[----:B------:R-:W-:Y:S01]  /*0ba0*/  UISETP.GE.AND UP0, UPT, UR6, 0x1, UPT ;  /* 0x000000010600788c */ /* 0x000fe2000bf06270 */
[----:B------:R-:W-:Y:S01]  /*0bb0*/  CS2R R166, SRZ ;  /* 0x0000000000a67805 */ /* 0x000fe2000001ff00 */
[----:B------:R-:W-:Y:S01]  /*0bc0*/  IMAD.MOV.U32 R164, RZ, RZ, RZ ;  /* 0x000000ffffa47224 */ /* 0x000fe200078e00ff */
[----:B------:R-:W-:Y:S01]  /*0bd0*/  CS2R R28, SRZ ;  /* 0x00000000001c7805 */ /* 0x000fe2000001ff00 */
[----:B------:R-:W-:Y:S01]  /*0be0*/  MOV R162, RZ ;  /* 0x000000ff00a27202 */ /* 0x000fe20000000f00 */
[----:B------:R-:W-:Y:S01]  /*0bf0*/  IMAD.MOV.U32 R160, RZ, RZ, RZ ;  /* 0x000000ffffa07224 */ /* 0x000fe200078e00ff */
[----:B------:R-:W-:Y:S01]  /*0c00*/  PLOP3.LUT P0, PT, PT, PT, UP0, 0x80, 0x0 ;  /* 0x000000000000781c */ /* 0x000fe20003f0f008 */
        /* <DEDUP_REMOVED lines=34> */
[----:B------:R-:W-:Y:S01]  /*0e30*/  MOV R54, RZ ;  /* 0x000000ff00367202 */ /* 0x000fe20000000f00 */
[----:B------:R-:W-:Y:S01]  /*0e40*/  CS2R R52, SRZ ;  /* 0x0000000000347805 */ /* 0x000fe2000001ff00 */
[----:B------:R-:W-:Y:S01]  /*0e50*/  IMAD.MOV.U32 R51, RZ, RZ, RZ ;  /* 0x000000ffff337224 */ /* 0x000fe200078e00ff */
[----:B------:R-:W-:Y:S05]  /*0e60*/  @!P0 BRA `(.L_x_706) ;  /* 0x0000e75000008947 */ /* 0x000fea0003800000 */
[----:B------:R-:W-:Y:S02]  /*0e70*/  ULDC.64 UR4, c[0x0][0x340] ;  /* 0x0000d00000047ab9 */ /* 0x000fe40000000a00 */
[----:B------:R-:W-:-:S04]  /*0e80*/  UISETP.NE.U32.AND UP0, UPT, URZ, UR4, UPT ;  /* 0x000000043f00728c */ /* 0x000fc8000bf05070 */
[----:B------:R-:W-:-:S03]  /*0e90*/  UISETP.NE.AND.EX UP0, UPT, URZ, UR5, UPT, UP0 ;  /* 0x000000053f00728c */ /* 0x000fc6000bf05300 */
[----:B------:R-:W-:-:S03]  /*0ea0*/  ULDC.64 UR4, c[0x0][0x340] ;  /* 0x0000d00000047ab9 */ /* 0x000fc60000000a00 */
[----:B------:R-:W-:-:S05]  /*0eb0*/  PLOP3.LUT P2, PT, PT, PT, UP0, 0x80, 0x0 ;  /* 0x000000000000781c */ /* 0x000fca0003f4f008 */
[----:B------:R-:W-:-:S06]  /*0ec0*/  @UP0 UIMAD.WIDE UR4, UR13, UR17, UR4 ;  /* 0x000000110d0402a5 */ /* 0x000fcc000f8e0204 */
[----:B------:R-:W-:Y:S02]  /*0ed0*/  IMAD.U32 R2, RZ, RZ, UR4 ;  /* 0x00000004ff027e24 */ /* 0x000fe4000f8e00ff */
[----:B------:R-:W-:Y:S01]  /*0ee0*/  IMAD.U32 R3, RZ, RZ, UR5 ;  /* 0x00000005ff037e24 */ /* 0x000fe2000f8e00ff */
[----:B------:R-:W-:Y:S01]  /*0ef0*/  SHF.R.S32.HI R9, RZ, 0x1f, R169 ;  /* 0x0000001fff097819 */ /* 0x000fe200000114a9 */
[----:B------:R-:W-:Y:S02]  /*0f00*/  USHF.R.S32.HI UR17, URZ, 0x1f, UR16 ;  /* 0x0000001f3f117899 */ /* 0x000fe40008011410 */
[----:B------:R-:W-:Y:S01]  /*0f10*/  ULDC.64 UR4, c[0x0][0x178] ;  /* 0x00005e0000047ab9 */ /* 0x000fe20000000a00 */
[----:B------:R1:W2:Y:S01]  /*0f20*/  @P2 LDG.E R8, [R2.64] ;  /* 0x0000000e02082981 */ /* 0x0002a2000c1e1900 */
[----:B------:R-:W-:Y:S01]  /*0f30*/  UIMAD UR17, UR17, UR4, URZ ;  /* 0x00000004111172a4 */ /* 0x000fe2000f8e023f */
[----:B------:R-:W-:Y:S01]  /*0f40*/  PLOP3.LUT P1, PT, PT, PT, UP1, 0x80, 0x0 ;  /* 0x000000000000781c */ /* 0x000fe20003f2f018 */
[----:B------:R-:W-:Y:S01]  /*0f50*/  UIMAD.WIDE.U32 UR18, UR16, UR4, URZ ;  /* 0x00000004101272a5 */ /* 0x000fe2000f8e003f */
[----:B------:R-:W-:Y:S01]  /*0f60*/  PLOP3.LUT P0, PT, PT, PT, UP1, 0x80, 0x0 ;  /* 0x000000000000781c */ /* 0x000fe20003f0f018 */
[----:B------:R-:W-:Y:S01]  /*0f70*/  UIMAD UR17, UR16, UR5, UR17 ;  /* 0x00000005101172a4 */ /* 0x000fe2000f8e0211 */
[CC--:B------:R-:W-:Y:S01]  /*0f80*/  LEA.HI R21, R9.reuse, R169.reuse, RZ, 0x3 ;  /* 0x000000a909157211 */ /* 0x0c0fe200078f18ff */
[----:B------:R-:W-:Y:S01]  /*0f90*/  BSSY B0, `(.L_x_707) ;  /* 0x0000060000007945 */ /* 0x000fe20003800000 */
[----:B------:R-:W-:Y:S01]  /*0fa0*/  ULDC.64 UR4, c[0x0][0x1b8] ;  /* 0x00006e0000047ab9 */ /* 0x000fe20000000a00 */
[CC--:B------:R-:W-:Y:S01]  /*0fb0*/  LEA.HI R20, R9.reuse, R169.reuse, RZ, 0x4 ;  /* 0x000000a909147211 */ /* 0x0c0fe200078f20ff */
[----:B------:R-:W-:Y:S01]  /*0fc0*/  UIADD3 UR19, UR19, UR17, URZ ;  /* 0x0000001113137290 */ /* 0x000fe2000fffe03f */
[----:B------:R-:W-:Y:S01]  /*0fd0*/  SHF.R.S32.HI R19, RZ, 0x3, R21 ;  /* 0x00000003ff137819 */ /* 0x000fe20000011415 */
[----:B------:R-:W-:Y:S01]  /*0fe0*/  USHF.R.S32.HI UR17, URZ, 0x1f, UR13 ;  /* 0x0000001f3f117899 */ /* 0x000fe2000801140d */
[----:B------:R-:W-:Y:S01]  /*0ff0*/  LEA.HI R166, R9, R169, RZ, 0x5 ;  /* 0x000000a909a67211 */ /* 0x000fe200078f28ff */
[----:B------:R-:W-:-:S02]  /*1000*/  UIMAD UR16, UR8, UR4, URZ ;  /* 0x00000004081072a4 */ /* 0x000fc4000f8e023f */
[----:B------:R-:W-:Y:S01]  /*1010*/  USEL UR17, UR17, URZ, !UP2 ;  /* 0x0000003f11117287 */ /* 0x000fe2000d000000 */
[----:B------:R-:W-:Y:S01]  /*1020*/  SHF.R.S32.HI R165, RZ, 0x5, R166 ;  /* 0x00000005ffa57819 */ /* 0x000fe200000114a6 */
[----:B------:R-:W-:Y:S02]  /*1030*/  UIMAD UR16, UR9, UR5, UR16 ;  /* 0x00000005091072a4 */ /* 0x000fe4000f8e0210 */
[----:B------:R-:W-:Y:S02]  /*1040*/  UIMAD.WIDE.U32 UR20, UR9, UR4, UR18 ;  /* 0x00000004091472a5 */ /* 0x000fe4000f8e0012 */
[----:B------:R-:W-:Y:S02]  /*1050*/  USEL UR18, UR13, URZ, !UP2 ;  /* 0x0000003f0d127287 */ /* 0x000fe4000d000000 */
[----:B------:R-:W-:Y:S01]  /*1060*/  ULDC.64 UR4, c[0x0][0x1c0] ;  /* 0x0000700000047ab9 */ /* 0x000fe20000000a00 */
[----:B-1----:R-:W-:Y:S01]  /*1070*/  LEA.HI R2, R9, R169, RZ, 0x2 ;  /* 0x000000a909027211 */ /* 0x002fe200078f10ff */
[----:B------:R-:W-:-:S02]  /*1080*/  UIMAD UR17, UR17, UR4, URZ ;  /* 0x00000004111172a4 */ /* 0x000fc4000f8e023f */
[----:B------:R-:W-:Y:S01]  /*1090*/  UIADD3 UR21, UR21, UR16, URZ ;  /* 0x0000001015157290 */ /* 0x000fe2000fffe03f */
[----:B------:R-:W-:Y:S01]  /*10a0*/  LOP3.LUT R0, R2, 0xfffffffc, RZ, 0xc0, !PT ;  /* 0xfffffffc02007812 */ /* 0x000fe200078ec0ff */
[----:B------:R-:W-:Y:S01]  /*10b0*/  UIMAD UR5, UR18, UR5, UR17 ;  /* 0x00000005120572a4 */ /* 0x000fe2000f8e0211 */
[----:B------:R-:W-:Y:S01]  /*10c0*/  SHF.R.S32.HI R40, RZ, 0x2, R2 ;  /* 0x00000002ff287819 */ /* 0x000fe20000011402 */
[----:B------:R-:W-:Y:S02]  /*10d0*/  UIMAD.WIDE.U32 UR18, UR18, UR4, UR20 ;  /* 0x00000004121272a5 */ /* 0x000fe4000f8e0014 */
[----:B------:R-:W-:Y:S01]  /*10e0*/  IMAD.IADD R101, R169, 0x1, -R0 ;  /* 0x00000001a9657824 */ /* 0x000fe200078e0a00 */
[----:B------:R-:W-:Y:S01]  /*10f0*/  ULDC UR4, c[0x0][0x2c4] ;  /* 0x0000b10000047ab9 */ /* 0x000fe20000000800 */
[----:B------:R-:W-:Y:S01]  /*1100*/  IADD3 R11, R40, UR10, RZ ;  /* 0x0000000a280b7c10 */ /* 0x000fe2000fffe0ff */
[----:B------:R-:W-:Y:S01]  /*1110*/  UIADD3 UR5, UR19, UR5, URZ ;  /* 0x0000000513057290 */ /* 0x000fe2000fffe03f */
[----:B------:R-:W-:Y:S01]  /*1120*/  IMAD R173, R101, 0x20, R40 ;  /* 0x0000002065ad7824 */ /* 0x000fe200078e0228 */
[----:B------:R-:W-:Y:S01]  /*1130*/  UIMAD UR4, UR12, UR4, URZ ;  /* 0x000000040c0472a4 */ /* 0x000fe2000f8e023f */
[----:B------:R-:W-:-:S02]  /*1140*/  IMAD.U32 R5, RZ, RZ, UR19 ;  /* 0x00000013ff057e24 */ /* 0x000fc4000f8e00ff */
[----:B------:R-:W-:Y:S01]  /*1150*/  IMAD.U32 R4, RZ, RZ, UR18 ;  /* 0x00000012ff047e24 */ /* 0x000fe2000f8e00ff */
[----:B------:R-:W-:Y:S01]  /*1160*/  IADD3 R3, R173, UR10, RZ ;  /* 0x0000000aad037c10 */ /* 0x000fe2000fffe0ff */
[----:B------:R-:W-:Y:S01]  /*1170*/  IMAD.U32 R5, RZ, RZ, UR5 ;  /* 0x00000005ff057e24 */ /* 0x000fe2000f8e00ff */
[----:B------:R1:W-:Y:S01]  /*1180*/  STL [R1+0x38], R173 ;  /* 0x000038ad01007387 */ /* 0x0003e20000100800 */
[----:B------:R-:W-:Y:S02]  /*1190*/  IMAD.SHL.U32 R100, R101, 0x8, RZ ;  /* 0x0000000865647824 */ /* 0x000fe400078e00ff */
[----:B------:R-:W-:-:S03]  /*11a0*/  @P1 IMAD.HI.U32 R0, R3, c[0x0][0x2c8], RZ ;  /* 0x0000b20003001a27 */ /* 0x000fc600078e00ff */
[C---:B------:R-:W-:Y:S01]  /*11b0*/  IADD3 R16, R100.reuse, 0x20, RZ ;  /* 0x0000002064107810 */ /* 0x040fe20007ffe0ff */
[----:B------:R-:W-:Y:S01]  /*11c0*/  IMAD.MOV.U32 R2, RZ, RZ, R3 ;  /* 0x000000ffff027224 */ /* 0x000fe200078e0003 */
[----:B------:R-:W-:Y:S02]  /*11d0*/  @P0 SHF.R.U32.HI R2, RZ, c[0x0][0x2cc], R0 ;  /* 0x0000b300ff020a19 */ /* 0x000fe40000011600 */
[C---:B------:R-:W-:Y:S02]  /*11e0*/  IADD3 R41, R100.reuse, 0x40, RZ ;  /* 0x0000004064297810 */ /* 0x040fe40007ffe0ff */
[--C-:B------:R-:W-:Y:S01]  /*11f0*/  SHF.R.S32.HI R0, RZ, 0x1f, R2.reuse ;  /* 0x0000001fff007819 */ /* 0x100fe20000011402 */
[----:B------:R-:W-:Y:S01]  /*1200*/  IMAD.MOV R6, RZ, RZ, -R2 ;  /* 0x000000ffff067224 */ /* 0x000fe200078e0a02 */
[----:B------:R-:W-:Y:S02]  /*1210*/  ISETP.GE.AND P5, PT, R100, c[0x0][0x198], PT ;  /* 0x0000660064007a0c */ /* 0x000fe40003fa6270 */
[----:B------:R-:W-:Y:S01]  /*1220*/  ISETP.GE.AND P4, PT, R16, c[0x0][0x198], PT ;  /* 0x0000660010007a0c */ /* 0x000fe20003f86270 */
[----:B------:R-:W-:-:S02]  /*1230*/  IMAD R0, R0, c[0x0][0x1b0], RZ ;  /* 0x00006c0000007a24 */ /* 0x000fc400078e02ff */
[----:B------:R-:W-:Y:S02]  /*1240*/  IMAD R6, R6, c[0x0][0x2c4], R3 ;  /* 0x0000b10006067a24 */ /* 0x000fe400078e0203 */
[C---:B------:R-:W-:Y:S02]  /*1250*/  IMAD R7, R2.reuse, c[0x0][0x1b4], R0 ;  /* 0x00006d0002077a24 */ /* 0x040fe400078e0200 */
[----:B------:R-:W-:Y:S01]  /*1260*/  IMAD.WIDE.U32 R2, R2, c[0x0][0x1b0], R4 ;  /* 0x00006c0002027a25 */ /* 0x000fe200078e0004 */
[----:B------:R-:W-:Y:S02]  /*1270*/  SHF.R.S32.HI R0, RZ, 0x1f, R6 ;  /* 0x0000001fff007819 */ /* 0x000fe40000011406 */
[----:B------:R-:W-:Y:S01]  /*1280*/  LOP3.LUT R5, R20, 0xfffffff0, RZ, 0xc0, !PT ;  /* 0xfffffff014057812 */ /* 0x000fe200078ec0ff */
[----:B------:R-:W-:Y:S02]  /*1290*/  IMAD.SHL.U32 R4, R19, 0x40, RZ ;  /* 0x0000004013047824 */ /* 0x000fe400078e00ff */
[----:B------:R-:W-:-:S02]  /*12a0*/  IMAD R0, R0, c[0x0][0x1a8], RZ ;  /* 0x00006a0000007a24 */ /* 0x000fc400078e02ff */
[----:B------:R-:W-:Y:S02]  /*12b0*/  IMAD.IADD R3, R3, 0x1, R7 ;  /* 0x0000000103037824 */ /* 0x000fe400078e0207 */
[----:B------:R-:W-:Y:S01]  /*12c0*/  IMAD R7, R6, c[0x0][0x1ac], R0 ;  /* 0x00006b0006077a24 */ /* 0x000fe200078e0200 */
[----:B------:R-:W-:Y:S01]  /*12d0*/  LOP3.LUT R0, R4, 0xc0, RZ, 0xc0, !PT ;  /* 0x000000c004007812 */ /* 0x000fe200078ec0ff */
[----:B------:R-:W-:Y:S02]  /*12e0*/  IMAD.IADD R17, R169, 0x1, -R5 ;  /* 0x00000001a9117824 */ /* 0x000fe400078e0a05 */
[----:B------:R-:W-:Y:S01]  /*12f0*/  IMAD.WIDE.U32 R2, R6, c[0x0][0x1a8], R2 ;  /* 0x00006a0006027a25 */ /* 0x000fe200078e0002 */
[----:B------:R-:W-:Y:S02]  /*1300*/  SHF.R.U32.HI R4, RZ, 0x3, R0 ;  /* 0x00000003ff047819 */ /* 0x000fe40000011600 */
[----:B------:R-:W-:Y:S01]  /*1310*/  LOP3.LUT R0, R0, 0x18, R100, 0xf8, !PT ;  /* 0x0000001800007812 */ /* 0x000fe200078ef864 */
[----:B------:R-:W-:Y:S01]  /*1320*/  IMAD.IADD R5, R3, 0x1, R7 ;  /* 0x0000000103057824 */ /* 0x000fe200078e0207 */
[----:B------:R-:W-:-:S02]  /*1330*/  LEA.HI R15, R17, R17, RZ, 0x1 ;  /* 0x00000011110f7211 */ /* 0x000fc400078f08ff */
[----:B------:R-:W-:Y:S02]  /*1340*/  LOP3.LUT R6, R0, R4, RZ, 0x3c, !PT ;  /* 0x0000000400067212 */ /* 0x000fe400078e3cff */
[--C-:B------:R-:W-:Y:S02]  /*1350*/  SHF.R.S32.HI R3, RZ, 0x1, R15.reuse ;  /* 0x00000001ff037819 */ /* 0x100fe4000001140f */
[----:B------:R-:W-:Y:S02]  /*1360*/  SHF.R.S32.HI R0, RZ, 0x1f, R15 ;  /* 0x0000001fff007819 */ /* 0x000fe4000001140f */
[----:B------:R-:W-:Y:S02]  /*1370*/  LEA R14, P0, R2, c[0x0][0x160], 0x1 ;  /* 0x00005800020e7a11 */ /* 0x000fe400078008ff */
[----:B------:R-:W-:Y:S02]  /*1380*/  LEA.HI R0, R0, R3, RZ, 0x2 ;  /* 0x0000000300007211 */ /* 0x000fe400078f10ff */
[----:B------:R-:W-:Y:S01]  /*1390*/  LEA.HI.X R12, R2, c[0x0][0x164], R5, 0x1, P0 ;  /* 0x00005900020c7a11 */ /* 0x000fe200000f0c05 */
[----:B------:R1:W3:Y:S01]  /*13a0*/  SHFL.IDX PT, R4, R14, RZ, 0x1c1f ;  /* 0x001c1fff0e047589 */ /* 0x0002e200000e0000 */
[----:B------:R-:W-:-:S02]  /*13b0*/  LOP3.LUT R0, R0, 0xfffffffc, RZ, 0xc0, !PT ;  /* 0xfffffffc00007812 */ /* 0x000fc400078ec0ff */
[----:B------:R-:W-:Y:S01]  /*13c0*/  LEA.HI R2, R40, R40, RZ, 0x1 ;  /* 0x0000002828027211 */ /* 0x000fe200078f08ff */
[----:B------:R1:W4:Y:S01]  /*13d0*/  SHFL.IDX PT, R5, R12, RZ, 0x1c1f ;  /* 0x001c1fff0c057589 */ /* 0x00032200000e0000 */
[----:B------:R-:W-:Y:S01]  /*13e0*/  ISETP.GE.AND P0, PT, R11, UR4, PT ;  /* 0x000000040b007c0c */ /* 0x000fe2000bf06270 */
[----:B------:R-:W-:Y:S01]  /*13f0*/  IMAD.IADD R18, R3, 0x1, -R0 ;  /* 0x0000000103127824 */ /* 0x000fe200078e0a00 */
[----:B------:R-:W-:Y:S01]  /*1400*/  LOP3.LUT R0, R2, 0x7fffffe, RZ, 0xc0, !PT ;  /* 0x07fffffe02007812 */ /* 0x000fe200078ec0ff */
[----:B------:R-:W-:-:S03]  /*1410*/  IMAD.MOV.U32 R2, RZ, RZ, 0x10 ;  /* 0x00000010ff027424 */ /* 0x000fc600078e00ff */
[----:B------:R-:W-:Y:S01]  /*1420*/  LOP3.LUT P1, RZ, R18, 0x2, RZ, 0xc0, !PT ;  /* 0x0000000212ff7812 */ /* 0x000fe2000782c0ff */
[----:B------:R-:W-:-:S03]  /*1430*/  IMAD.IADD R0, R40, 0x1, -R0 ;  /* 0x0000000128007824 */ /* 0x000fc600078e0a00 */
[----:B------:R-:W-:Y:S01]  /*1440*/  SEL R2, R2, 0xfffffff0, !P1 ;  /* 0xfffffff002027807 */ /* 0x000fe20004800000 */
[----:B------:R-:W-:-:S04]  /*1450*/  IMAD R0, R165, 0x8, R0 ;  /* 0x00000008a5007824 */ /* 0x000fc800078e0200 */
[----:B------:R-:W-:Y:S01]  /*1460*/  IMAD.U32 R13, R0, 0x20, R6 ;  /* 0x00000020000d7824 */ /* 0x000fe200078e0006 */
[----:B--2---:R1:W2:Y:S02]  /*1470*/  @P2 R2UR UR17, R8 ;  /* 0x00000000081123c2 */ /* 0x0042a400000e0000 */
[----:B--2---:R-:W-:Y:S01]  /*1480*/  @!UP0 UMOV UR17, UR13 ;  /* 0x0000000d00118c82 */ /* 0x004fe20008000000 */
[----:B------:R-:W-:Y:S01]  /*1490*/  ISETP.GE.AND P2, PT, R41, c[0x0][0x198], PT ;  /* 0x0000660029007a0c */ /* 0x000fe20003f46270 */
[----:B------:R-:W-:Y:S07]  /*14a0*/  @P0 BRA `(.L_x_708) ;  /* 0x000000e000000947 */ /* 0x000fee0003800000 */
[----:B---34-:R-:W-:Y:S01]  /*14b0*/  SHF.R.S32.HI R3, RZ, 0x1f, R16 ;  /* 0x0000001fff037819 */ /* 0x018fe20000011410 */
[----:B-1----:R-:W-:Y:S01]  /*14c0*/  IMAD.WIDE R8, R100, 0x2, R4 ;  /* 0x0000000264087825 */ /* 0x002fe200078e0204 */
        /* <DEDUP_REMOVED lines=12> */
.L_x_708:
[----:B---34-:R-:W-:Y:S05]  /*1590*/  BSYNC B0 ;  /* 0x0000000000007941 */ /* 0x018fea0003800000 */
.L_x_707:
[----:B-1----:R-:W-:Y:S01]  /*15a0*/  IADD3 R0, R11, 0x20, RZ ;  /* 0x000000200b007810 */ /* 0x002fe20007ffe0ff */
[----:B------:R1:W2:Y:S01]  /*15b0*/  SHFL.IDX PT, R5, R12, 0x1, 0x1c1f ;  /* 0x003c1f000c057f89 */ /* 0x0002a200000e0000 */
[----:B------:R-:W-:Y:S02]  /*15c0*/  BSSY B0, `(.L_x_709) ;  /* 0x0000012000007945 */ /* 0x000fe40003800000 */
[----:B------:R-:W-:Y:S01]  /*15d0*/  ISETP.GE.AND P0, PT, R0, UR4, PT ;  /* 0x0000000400007c0c */ /* 0x000fe2000bf06270 */
        /* <DEDUP_REMOVED lines=16> */
.L_x_710:
[----:B------:R-:W-:Y:S05]  /*16e0*/  BSYNC B0 ;  /* 0x0000000000007941 */ /* 0x000fea0003800000 */
.L_x_709:
[----:B--2---:R-:W-:Y:S01]  /*16f0*/  IADD3 R0, R11, 0x40, RZ ;  /* 0x000000400b007810 */ /* 0x004fe20007ffe0ff */
[----:B------:R2:W4:Y:S01]  /*1700*/  SHFL.IDX PT, R5, R12, 0x2, 0x1c1f ;  /* 0x005c1f000c057f89 */ /* 0x00052200000e0000 */
[----:B------:R-:W-:Y:S02]  /*1710*/  BSSY B0, `(.L_x_711) ;  /* 0x0000012000007945 */ /* 0x000fe40003800000 */
[----:B------:R-:W-:Y:S01]  /*1720*/  ISETP.GE.AND P0, PT, R0, UR4, PT ;  /* 0x0000000400007c0c */ /* 0x000fe2000bf06270 */
        /* <DEDUP_REMOVED lines=16> */
.L_x_712:
[----:B------:R-:W-:Y:S05]  /*1830*/  BSYNC B0 ;  /* 0x0000000000007941 */ /* 0x000fea0003800000 */
.L_x_711:
[----:B------:R-:W-:Y:S01]  /*1840*/  IMAD.MOV.U32 R3, RZ, RZ, c[0x0][0x2b8] ;  /* 0x0000ae00ff037624 */ /* 0x000fe200078e00ff */
[----:B---3--:R-:W-:Y:S01]  /*1850*/  SHFL.IDX PT, R4, R14, 0x3, 0x1c1f ;  /* 0x007c1f000e047f89 */ /* 0x008fe200000e0000 */
[----:B------:R-:W-:Y:S01]  /*1860*/  IMAD.U32 R0, RZ, RZ, UR6 ;  /* 0x00000006ff007e24 */ /* 0x000fe2000f8e00ff */
[----:B------:R-:W-:Y:S01]  /*1870*/  SHF.R.S32.HI R6, RZ, 0x1f, R16 ;  /* 0x0000001fff067819 */ /* 0x000fe20000011410 */
[----:B------:R-:W-:Y:S01]  /*1880*/  IMAD.SHL.U32 R167, R13, 0x2, RZ ;  /* 0x000000020da77824 */ /* 0x000fe200078e00ff */
[----:B------:R-:W-:Y:S01]  /*1890*/  ISETP.NE.AND P3, PT, R3, 0x1, PT ;  /* 0x000000010300780c */ /* 0x000fe20003f65270 */
[----:B------:R-:W-:Y:S01]  /*18a0*/  IMAD R0, R0, 0x40, R173 ;  /* 0x0000004000007824 */ /* 0x000fe200078e02ad */
[----:B----4-:R-:W3:Y:S01]  /*18b0*/  SHFL.IDX PT, R5, R12, 0x3, 0x1c1f ;  /* 0x007c1f000c057f89 */ /* 0x010ee200000e0000 */
[----:B------:R-:W-:Y:S01]  /*18c0*/  IADD3 R3, R11, 0x60, RZ ;  /* 0x000000600b037810 */ /* 0x000fe20007ffe0ff */
[----:B------:R-:W-:Y:S01]  /*18d0*/  USHF.R.S32.HI UR16, URZ, 0x1f, UR17 ;  /* 0x0000001f3f107899 */ /* 0x000fe20008011411 */
[----:B------:R-:W-:Y:S01]  /*18e0*/  IMAD.MOV.U32 R237, RZ, RZ, RZ ;  /* 0x000000ffffed7224 */ /* 0x000fe200078e00ff */
[----:B------:R-:W-:Y:S01]  /*18f0*/  IADD3 R0, R0, -0x40, RZ ;  /* 0xffffffc000007810 */ /* 0x000fe20007ffe0ff */
[----:B------:R-:W-:Y:S01]  /*1900*/  STL [R1+0x18], R167 ;  /* 0x000018a701007387 */ /* 0x000fe20000100800 */
[----:B------:R-:W-:Y:S01]  /*1910*/  ISETP.GE.AND P1, PT, R3, UR4, PT ;  /* 0x0000000403007c0c */ /* 0x000fe2000bf26270 */
[----:B------:R-:W-:Y:S01]  /*1920*/  ULDC.64 UR4, c[0x0][0x2b0] ;  /* 0x0000ac0000047ab9 */ /* 0x000fe20000000a00 */
[C---:B------:R-:W-:Y:S01]  /*1930*/  IADD3 R11, R0.reuse, UR11, RZ ;  /* 0x0000000b000b7c10 */ /* 0x040fe2000fffe0ff */
[----:B------:R-:W-:Y:S01]  /*1940*/  UIMAD UR16, UR16, UR4, URZ ;  /* 0x00000004101072a4 */ /* 0x000fe2000f8e023f */
[----:B------:R-:W-:Y:S01]  /*1950*/  ISETP.GE.AND P6, PT, R0, UR7, PT ;  /* 0x0000000700007c0c */ /* 0x000fe2000bfc6270 */
[----:B------:R-:W-:Y:S01]  /*1960*/  UIMAD.WIDE.U32 UR18, UR17, UR4, URZ ;  /* 0x00000004111272a5 */ /* 0x000fe2000f8e003f */
[----:B------:R-:W-:Y:S01]  /*1970*/  SHF.R.S32.HI R3, RZ, 0x1f, R41 ;  /* 0x0000001fff037819 */ /* 0x000fe20000011429 */
[----:B------:R-:W-:Y:S01]  /*1980*/  @P3 IMAD.HI.U32 R0, R11, c[0x0][0x2bc], RZ ;  /* 0x0000af000b003a27 */ /* 0x000fe200078e00ff */
[----:B------:R-:W-:Y:S01]  /*1990*/  ISETP.GT.OR P6, PT, R173, 0x3f, P6 ;  /* 0x0000003fad00780c */ /* 0x000fe200037c4670 */
[----:B------:R-:W-:Y:S01]  /*19a0*/  UIMAD UR16, UR17, UR5, UR16 ;  /* 0x00000005111072a4 */ /* 0x000fe2000f8e0210 */
[----:B------:R-:W-:Y:S01]  /*19b0*/  LEA.HI R3, R3, R41, RZ, 0x3 ;  /* 0x0000002903037211 */ /* 0x000fe200078f18ff */
[----:B------:R-:W-:Y:S01]  /*19c0*/  IMAD.MOV.U32 R10, RZ, RZ, R11 ;  /* 0x000000ffff0a7224 */ /* 0x000fe200078e000b */
[----:B------:R-:W-:Y:S01]  /*19d0*/  @P3 SHF.R.U32.HI R10, RZ, c[0x0][0x2c0], R0 ;  /* 0x0000b000ff0a3a19 */ /* 0x000fe20000011600 */
[----:B------:R-:W-:Y:S01]  /*19e0*/  UIADD3 UR16, UR19, UR16, URZ ;  /* 0x0000001013107290 */ /* 0x000fe2000fffe03f */
[----:B------:R-:W-:Y:S01]  /*19f0*/  LEA.HI R0, R6, R16, RZ, 0x3 ;  /* 0x0000001006007211 */ /* 0x000fe200078f18ff */
[----:B------:R-:W-:Y:S01]  /*1a00*/  ULDC.64 UR4, c[0x0][0x1e8] ;  /* 0x00007a0000047ab9 */ /* 0x000fe20000000a00 */
[----:B------:R-:W-:-:S02]  /*1a10*/  LOP3.LUT R170, R3, 0xfffffff8, RZ, 0xc0, !PT ;  /* 0xfffffff803aa7812 */ /* 0x000fc400078ec0ff */
[----:B------:R-:W-:Y:S01]  /*1a20*/  LOP3.LUT R171, R0, 0xfffffff8, RZ, 0xc0, !PT ;  /* 0xfffffff800ab7812 */ /* 0x000fe200078ec0ff */
[--C-:B---3--:R-:W-:Y:S02]  /*1a30*/  @!P1 IMAD.WIDE R6, R100, 0x2, R4.reuse ;  /* 0x0000000264069825 */ /* 0x108fe400078e0204 */
[C---:B------:R-:W-:Y:S02]  /*1a40*/  @!P6 IADD3 R0, P0, R10.reuse, UR18, RZ ;  /* 0x000000120a00ec10 */ /* 0x040fe4000ff1e0ff */
[--C-:B------:R-:W-:Y:S01]  /*1a50*/  @!P1 IMAD.WIDE R8, R171, 0x2, R4.reuse ;  /* 0x00000002ab089825 */ /* 0x100fe200078e0204 */
[----:B------:R-:W-:Y:S01]  /*1a60*/  @!PT LDS RZ, [RZ] ;  /* 0x00000000fffff984 */ /* 0x000fe20000000800 */
[----:B------:R3:W-:Y:S01]  /*1a70*/  @!P1 LDGSTS.E.BYPASS.LTC128B.128 [R167+0x7900], [R6.64], !P5 ;  /* 0x0790000006a79fae */ /* 0x0007e2000e901d4e */
[----:B------:R-:W-:Y:S02]  /*1a80*/  @!P6 LEA.HI.X.SX32 R3, R10, UR16, 0x1, P0 ;  /* 0x000000100a03ec11 */ /* 0x000fe400080f0eff */
[----:B------:R-:W-:Y:S01]  /*1a90*/  @!P1 IMAD.WIDE R4, R170, 0x2, R4 ;  /* 0x00000002aa049825 */ /* 0x000fe200078e0204 */
[----:B------:R4:W-:Y:S04]  /*1aa0*/  @!P1 LDGSTS.E.BYPASS.LTC128B.128 [R167+0x9900], [R8.64], !P4 ;  /* 0x0990000008a79fae */ /* 0x0009e8000e101d4e */
[----:B------:R5:W-:Y:S04]  /*1ab0*/  @!P1 LDGSTS.E.BYPASS.LTC128B.128 [R167+0xb900], [R4.64], !P2 ;  /* 0x0b90000004a79fae */ /* 0x000be8000d101d4e */
[----:B------:R-:W0:Y:S01]  /*1ac0*/  LDGDEPBAR ;  /* 0x00000000000079af */ /* 0x000e220000000000 */
[----:B-12---:R-:W-:Y:S01]  /*1ad0*/  SHF.R.S32.HI R12, RZ, 0x4, R20 ;  /* 0x00000004ff0c7819 */ /* 0x006fe20000011414 */
[----:B------:R-:W-:-:S02]  /*1ae0*/  UIMAD UR17, UR8, UR4, URZ ;  /* 0x00000004081172a4 */ /* 0x000fc4000f8e023f */
[----:B------:R-:W-:Y:S01]  /*1af0*/  UIMAD.WIDE.U32 UR20, UR9, UR4, URZ ;  /* 0x00000004091472a5 */ /* 0x000fe2000f8e003f */
[----:B------:R-:W-:Y:S01]  /*1b00*/  STL [R1+0x54], R171 ;  /* 0x000054ab01007387 */ /* 0x000fe20000100800 */
[----:B---3--:R-:W-:-:S03]  /*1b10*/  @!P6 LEA R6, P0, R0, c[0x0][0x2a0], 0x2 ;  /* 0x0000a8000006ea11 */ /* 0x008fc600078010ff */
[----:B------:R-:W-:Y:S01]  /*1b20*/  BAR.SYNC.DEFER_BLOCKING 0x0 ;  /* 0x0000000000007b1d */ /* 0x000fe20000010000 */
[----:B------:R-:W-:Y:S01]  /*1b30*/  @!P6 LEA.HI.X R7, R0, c[0x0][0x2a4], R3, 0x2, P0 ;  /* 0x0000a9000007ea11 */ /* 0x000fe200000f1403 */
[----:B-----5:R-:W-:Y:S01]  /*1b40*/  IMAD.MOV R5, RZ, RZ, -R10 ;  /* 0x000000ffff057224 */ /* 0x020fe200078e0a0a */
[----:B----4-:R-:W-:Y:S01]  /*1b50*/  LEA.HI R8, R20, R12, RZ, 0x1 ;  /* 0x0000000c14087211 */ /* 0x010fe200078f08ff */
[----:B------:R-:W-:Y:S01]  /*1b60*/  UIMAD UR17, UR9, UR5, UR17 ;  /* 0x00000005091172a4 */ /* 0x000fe2000f8e0211 */
[----:B------:R-:W-:Y:S01]  /*1b70*/  ISETP.GE.AND P5, PT, R16, c[0x0][0x1d4], PT ;  /* 0x0000750010007a0c */ /* 0x000fe20003fa6270 */
[----:B------:R-:W-:Y:S01]  /*1b80*/  IMAD R245, R5, c[0x0][0x2b8], R11 ;  /* 0x0000ae0005f57a24 */ /* 0x000fe200078e020b */
[----:B------:R-:W-:Y:S01]  /*1b90*/  LOP3.LUT R8, R8, 0xfffffffe, RZ, 0xc0, !PT ;  /* 0xfffffffe08087812 */ /* 0x000fe200078ec0ff */
[----:B------:R-:W-:Y:S01]  /*1ba0*/  ULDC.64 UR4, c[0x0][0x210] ;  /* 0x0000840000047ab9 */ /* 0x000fe20000000a00 */
[----:B------:R-:W-:Y:S01]  /*1bb0*/  ISETP.GE.AND P4, PT, R41, c[0x0][0x1d4], PT ;  /* 0x0000750029007a0c */ /* 0x000fe20003f86270 */
[----:B------:R-:W-:Y:S01]  /*1bc0*/  STL [R1+0x58], R170 ;  /* 0x000058aa01007387 */ /* 0x000fe20000100800 */
[----:B------:R-:W-:Y:S01]  /*1bd0*/  SHF.R.S32.HI R9, RZ, 0x1f, R245 ;  /* 0x0000001fff097819 */ /* 0x000fe200000114f5 */
[----:B------:R-:W-:-:S04]  /*1be0*/  IMAD.IADD R12, R12, 0x1, -R8 ;  /* 0x000000010c0c7824 */ /* 0x000fc800078e0a08 */
[----:B------:R-:W-:Y:S01]  /*1bf0*/  IMAD R8, R9, c[0x0][0x208], RZ ;  /* 0x0000820009087a24 */ /* 0x000fe200078e02ff */
[----:B------:R-:W-:Y:S01]  /*1c00*/  UIMAD.WIDE.U32 UR22, UR9, UR4, URZ ;  /* 0x00000004091672a5 */ /* 0x000fe2000f8e003f */
[----:B------:R1:W2:Y:S01]  /*1c10*/  @!P6 LDG.E R237, [R6.64] ;  /* 0x0000000e06ede981 */ /* 0x0002a2000c1e1900 */
[----:B------:R-:W-:Y:S01]  /*1c20*/  LOP3.LUT R0, R21, 0xfffffff8, RZ, 0xc0, !PT ;  /* 0xfffffff815007812 */ /* 0x000fe200078ec0ff */
[----:B------:R-:W-:Y:S01]  /*1c30*/  IMAD R8, R245, c[0x0][0x20c], R8 ;  /* 0x00008300f5087a24 */ /* 0x000fe200078e0208 */
[----:B------:R-:W-:Y:S01]  /*1c40*/  UIMAD UR4, UR8, UR4, URZ ;  /* 0x00000004080472a4 */ /* 0x000fe2000f8e023f */
[----:B------:R-:W-:Y:S01]  /*1c50*/  ISETP.GE.AND P6, PT, R100, c[0x0][0x1d4], PT ;  /* 0x0000750064007a0c */ /* 0x000fe20003fc6270 */
[----:B------:R-:W-:Y:S01]  /*1c60*/  UIADD3 UR8, UR21, UR17, URZ ;  /* 0x0000001115087290 */ /* 0x000fe2000fffe03f */
[----:B------:R-:W-:Y:S01]  /*1c70*/  IMAD.IADD R4, R169, 0x1, -R0 ;  /* 0x00000001a9047824 */ /* 0x000fe200078e0a00 */
[----:B------:R-:W-:Y:S01]  /*1c80*/  UIMAD UR4, UR9, UR5, UR4 ;  /* 0x00000005090472a4 */ /* 0x000fe2000f8e0204 */
[----:B------:R-:W-:Y:S01]  /*1c90*/  SHF.R.S32.HI R172, RZ, 0x1f, R100 ;  /* 0x0000001fffac7819 */ /* 0x000fe20000011464 */
[----:B------:R-:W-:Y:S01]  /*1ca0*/  UISETP.GE.AND UP0, UPT, UR6, 0x2, UPT ;  /* 0x000000020600788c */ /* 0x000fe2000bf06270 */
[----:B------:R-:W-:Y:S01]  /*1cb0*/  SEL R168, RZ, 0x10, P4 ;  /* 0x00000010ffa87807 */ /* 0x000fe20002000000 */
[----:B------:R-:W-:Y:S01]  /*1cc0*/  UIADD3 UR17, UR23, UR4, URZ ;  /* 0x0000000417117290 */ /* 0x000fe2000fffe03f */
[----:B------:R-:W-:Y:S01]  /*1cd0*/  LEA.HI R3, R4, R4, RZ, 0x1 ;  /* 0x0000000404037211 */ /* 0x000fe200078f08ff */
[----:B------:R-:W-:-:S04]  /*1ce0*/  ULEA UR4, UR6, 0xffffffc0, 0x6 ;  /* 0xffffffc006047891 */ /* 0x000fc8000f8e303f */
[----:B------:R-:W-:-:S06]  /*1cf0*/  UIADD3 UR4, UR7, -UR4, URZ ;  /* 0x8000000407047290 */ /* 0x000fcc000fffe03f */
[----:B------:R-:W-:Y:S02]  /*1d00*/  IADD3 R40, -R40, UR4, RZ ;  /* 0x0000000428287c10 */ /* 0x000fe4000fffe1ff */
[----:B-1----:R-:W-:Y:S01]  /*1d10*/  SHF.R.S32.HI R6, RZ, 0x1, R3 ;  /* 0x00000001ff067819 */ /* 0x002fe20000011403 */
[----:B------:R-:W-:Y:S01]  /*1d20*/  IMAD.SHL.U32 R7, R19, 0x8, RZ ;  /* 0x0000000813077824 */ /* 0x000fe200078e00ff */
[----:B------:R-:W-:Y:S02]  /*1d30*/  LOP3.LUT R3, R3, 0x3fffffe, RZ, 0xc0, !PT ;  /* 0x03fffffe03037812 */ /* 0x000fe400078ec0ff */
[C---:B------:R-:W-:Y:S01]  /*1d40*/  LOP3.LUT P2, RZ, R6.reuse, 0x2, RZ, 0xc0, !PT ;  /* 0x0000000206ff7812 */ /* 0x040fe2000784c0ff */
[----:B------:R-:W-:-:S05]  /*1d50*/  IMAD.SHL.U32 R0, R6, 0x40, RZ ;  /* 0x0000004006007824 */ /* 0x000fca00078e00ff */
[----:B------:R-:W-:-:S04]  /*1d60*/  LOP3.LUT R0, R0, 0xc0, RZ, 0xc0, !PT ;  /* 0x000000c000007812 */ /* 0x000fc800078ec0ff */
[----:B------:R-:W-:Y:S02]  /*1d70*/  LOP3.LUT R7, R0, 0x8, R7, 0xf8, !PT ;  /* 0x0000000800077812 */ /* 0x000fe400078ef807 */
[----:B------:R-:W-:Y:S01]  /*1d80*/  SHF.R.U32.HI R5, RZ, 0x3, R0 ;  /* 0x00000003ff057819 */ /* 0x000fe20000011600 */
[----:B------:R-:W-:Y:S02]  /*1d90*/  IMAD.IADD R0, R4, 0x1, -R3 ;  /* 0x0000000104007824 */ /* 0x000fe400078e0a03 */
[----:B------:R-:W-:Y:S01]  /*1da0*/  IMAD R3, R9, c[0x0][0x1e0], RZ ;  /* 0x0000780009037a24 */ /* 0x000fe200078e02ff */
[----:B------:R-:W-:Y:S01]  /*1db0*/  LOP3.LUT R5, R7, R5, RZ, 0x3c, !PT ;  /* 0x0000000507057212 */ /* 0x000fe200078e3cff */
[----:B------:R-:W-:-:S04]  /*1dc0*/  IMAD.WIDE.U32 R6, R245, c[0x0][0x1e0], RZ ;  /* 0x00007800f5067a25 */ /* 0x000fc800078e00ff */
[----:B------:R-:W-:Y:S02]  /*1dd0*/  IMAD R3, R245, c[0x0][0x1e4], R3 ;  /* 0x00007900f5037a24 */ /* 0x000fe400078e0203 */
[----:B------:R-:W-:Y:S02]  /*1de0*/  IMAD R0, R12, 0x8, R0 ;  /* 0x000000080c007824 */ /* 0x000fe400078e0200 */
[----:B------:R-:W-:Y:S02]  /*1df0*/  IMAD.IADD R7, R7, 0x1, R3 ;  /* 0x0000000107077824 */ /* 0x000fe400078e0203 */
[----:B------:R-:W-:Y:S02]  /*1e00*/  IMAD.U32 R0, R0, 0x20, R5 ;  /* 0x0000002000007824 */ /* 0x000fe400078e0005 */
[----:B------:R-:W-:-:S04]  /*1e10*/  IMAD.WIDE.U32 R4, R245, c[0x0][0x208], RZ ;  /* 0x00008200f5047a25 */ /* 0x000fc800078e00ff */
[----:B------:R-:W-:Y:S02]  /*1e20*/  IMAD.IADD R5, R5, 0x1, R8 ;  /* 0x0000000105057824 */ /* 0x000fe400078e0208 */
[----:B------:R-:W-:-:S05]  /*1e30*/  IMAD.SHL.U32 R220, R0, 0x2, RZ ;  /* 0x0000000200dc7824 */ /* 0x000fca00078e00ff */
[C---:B------:R-:W-:Y:S02]  /*1e40*/  IADD3 R0, R220.reuse, 0x3100, RZ ;  /* 0x00003100dc007810 */ /* 0x040fe40007ffe0ff */
[----:B------:R-:W-:Y:S02]  /*1e50*/  IADD3 R225, R220, 0x3120, RZ ;  /* 0x00003120dce17810 */ /* 0x000fe40007ffe0ff */
[----:B------:R-:W-:Y:S01]  /*1e60*/  @P2 IADD3 R225, R0, -0x20, RZ ;  /* 0xffffffe000e12810 */ /* 0x000fe20007ffe0ff */
[----:B------:R-:W-:-:S03]  /*1e70*/  IMAD.SHL.U32 R0, R18, 0x40, RZ ;  /* 0x0000004012007824 */ /* 0x000fc600078e00ff */
[C---:B------:R-:W-:Y:S02]  /*1e80*/  IADD3 R236, R225.reuse, 0x400, RZ ;  /* 0x00000400e1ec7810 */ /* 0x040fe40007ffe0ff */
[----:B------:R-:W-:Y:S02]  /*1e90*/  LOP3.LUT R0, R0, 0xc0, RZ, 0xc0, !PT ;  /* 0x000000c000007812 */ /* 0x000fe400078ec0ff */
[C---:B------:R-:W-:Y:S02]  /*1ea0*/  IADD3 R235, R225.reuse, 0x800, RZ ;  /* 0x00000800e1eb7810 */ /* 0x040fe40007ffe0ff */
[C---:B------:R-:W-:Y:S02]  /*1eb0*/  IADD3 R234, R225.reuse, 0xc00, RZ ;  /* 0x00000c00e1ea7810 */ /* 0x040fe40007ffe0ff */
[C---:B------:R-:W-:Y:S02]  /*1ec0*/  IADD3 R233, R225.reuse, 0x1000, RZ ;  /* 0x00001000e1e97810 */ /* 0x040fe40007ffe0ff */
[----:B------:R-:W-:-:S02]  /*1ed0*/  IADD3 R232, R225, 0x1400, RZ ;  /* 0x00001400e1e87810 */ /* 0x000fc40007ffe0ff */
[C---:B------:R-:W-:Y:S02]  /*1ee0*/  IADD3 R231, R225.reuse, 0x1800, RZ ;  /* 0x00001800e1e77810 */ /* 0x040fe40007ffe0ff */
[C---:B------:R-:W-:Y:S02]  /*1ef0*/  IADD3 R230, R225.reuse, 0x1c00, RZ ;  /* 0x00001c00e1e67810 */ /* 0x040fe40007ffe0ff */
[C---:B------:R-:W-:Y:S02]  /*1f00*/  IADD3 R229, R225.reuse, 0x2000, RZ ;  /* 0x00002000e1e57810 */ /* 0x040fe40007ffe0ff */
[C---:B------:R-:W-:Y:S02]  /*1f10*/  IADD3 R228, R225.reuse, 0x2400, RZ ;  /* 0x00002400e1e47810 */ /* 0x040fe40007ffe0ff */
[C---:B------:R-:W-:Y:S02]  /*1f20*/  IADD3 R227, R225.reuse, 0x2800, RZ ;  /* 0x00002800e1e37810 */ /* 0x040fe40007ffe0ff */
[----:B------:R-:W-:-:S02]  /*1f30*/  IADD3 R226, R225, 0x2c00, RZ ;  /* 0x00002c00e1e27810 */ /* 0x000fc40007ffe0ff */
[----:B--2---:R-:W-:Y:S01]  /*1f40*/  SHF.R.S32.HI R3, RZ, 0x1f, R237 ;  /* 0x0000001fff037819 */ /* 0x004fe200000114ed */
[----:B------:R-:W-:-:S04]  /*1f50*/  IMAD.WIDE.U32 R6, R237, c[0x0][0x1f0], R6 ;  /* 0x00007c00ed067a25 */ /* 0x000fc800078e0006 */
[C---:B------:R-:W-:Y:S01]  /*1f60*/  IMAD R9, R3.reuse, c[0x0][0x1f0], RZ ;  /* 0x00007c0003097a24 */ /* 0x040fe200078e02ff */
[----:B------:R-:W-:Y:S01]  /*1f70*/  IADD3 R8, P0, R6, UR20, RZ ;  /* 0x0000001406087c10 */ /* 0x000fe2000ff1e0ff */
[----:B------:R-:W-:Y:S02]  /*1f80*/  IMAD R3, R3, c[0x0][0x218], RZ ;  /* 0x0000860003037a24 */ /* 0x000fe400078e02ff */
[C---:B------:R-:W-:Y:S02]  /*1f90*/  IMAD R9, R237.reuse, c[0x0][0x1f4], R9 ;  /* 0x00007d00ed097a24 */ /* 0x040fe400078e0209 */
[----:B------:R-:W-:-:S03]  /*1fa0*/  IMAD.WIDE.U32 R4, R237, c[0x0][0x218], R4 ;  /* 0x00008600ed047a25 */ /* 0x000fc600078e0004 */
[----:B------:R-:W-:Y:S01]  /*1fb0*/  IADD3.X R6, R7, UR8, R9, P0, !PT ;  /* 0x0000000807067c10 */ /* 0x000fe200087fe409 */
[----:B------:R-:W-:Y:S01]  /*1fc0*/  IMAD R3, R237, c[0x0][0x21c], R3 ;  /* 0x00008700ed037a24 */ /* 0x000fe200078e0203 */
[----:B------:R-:W-:Y:S02]  /*1fd0*/  LEA R9, P1, R8, c[0x0][0x1c8], 0x1 ;  /* 0x0000720008097a11 */ /* 0x000fe400078208ff */
[----:B------:R-:W-:Y:S02]  /*1fe0*/  IADD3 R7, P0, R4, UR22, RZ ;  /* 0x0000001604077c10 */ /* 0x000fe4000ff1e0ff */
[----:B------:R-:W-:Y:S01]  /*1ff0*/  LEA.HI.X R8, R8, c[0x0][0x1cc], R6, 0x1, P1 ;  /* 0x0000730008087a11 */ /* 0x000fe200008f0c06 */
[----:B------:R-:W-:Y:S01]  /*2000*/  SHFL.IDX PT, R4, R9, RZ, 0x1c1f ;  /* 0x001c1fff09047589 */ /* 0x000fe200000e0000 */
[----:B------:R-:W-:Y:S02]  /*2010*/  IADD3.X R3, R5, UR17, R3, P0, !PT ;  /* 0x0000001105037c10 */ /* 0x000fe400087fe403 */
[----:B------:R-:W-:Y:S01]  /*2020*/  LEA R11, P0, R7, c[0x0][0x1f8], 0x1 ;  /* 0x00007e00070b7a11 */ /* 0x000fe200078008ff */
[----:B------:R-:W1:Y:S01]  /*2030*/  SHFL.IDX PT, R5, R8, RZ, 0x1c1f ;  /* 0x001c1fff08057589 */ /* 0x000e6200000e0000 */
[----:B------:R-:W-:-:S02]  /*2040*/  ISETP.GE.AND P1, PT, R40, 0x1, PT ;  /* 0x000000012800780c */ /* 0x000fc40003f26270 */
[----:B------:R-:W-:Y:S01]  /*2050*/  LEA.HI.X R10, R7, c[0x0][0x1fc], R3, 0x1, P0 ;  /* 0x00007f00070a7a11 */ /* 0x000fe200000f0c03 */
[----:B------:R-:W-:Y:S01]  /*2060*/  SHFL.IDX PT, R6, R9, 0x1, 0x1c1f ;  /* 0x003c1f0009067f89 */ /* 0x000fe200000e0000 */
[----:B------:R-:W-:Y:S01]  /*2070*/  ISETP.GT.AND P0, PT, R40, 0x20, PT ;  /* 0x000000202800780c */ /* 0x000fe20003f04270 */
[----:B------:R-:W-:Y:S02]  /*2080*/  IMAD.SHL.U32 R3, R12, 0x8, RZ ;  /* 0x000000080c037824 */ /* 0x000fe400078e00ff */
[----:B------:R2:W3:Y:S03]  /*2090*/  SHFL.IDX PT, R7, R8, 0x1, 0x1c1f ;  /* 0x003c1f0008077f89 */ /* 0x0004e600000e0000 */
[----:B------:R-:W-:Y:S01]  /*20a0*/  LOP3.LUT R3, R0, 0x8, R3, 0xf8, !PT ;  /* 0x0000000800037812 */ /* 0x000fe200078ef803 */
[----:B------:R-:W4:Y:S01]  /*20b0*/  SHFL.IDX PT, R14, R11, RZ, 0x1c1f ;  /* 0x001c1fff0b0e7589 */ /* 0x000f2200000e0000 */
[----:B------:R-:W-:-:S03]  /*20c0*/  SHF.R.U32.HI R0, RZ, 0x3, R0 ;  /* 0x00000003ff007819 */ /* 0x000fc60000011600 */
[----:B------:R-:W-:Y:S01]  /*20d0*/  SHFL.IDX PT, R13, R11, 0x1, 0x1c1f ;  /* 0x003c1f000b0d7f89 */ /* 0x000fe200000e0000 */
[----:B------:R-:W-:-:S03]  /*20e0*/  LOP3.LUT R103, R3, R0, RZ, 0x3c, !PT ;  /* 0x0000000003677212 */ /* 0x000fc600078e3cff */
[----:B------:R-:W5:Y:S04]  /*20f0*/  SHFL.IDX PT, R12, R10, RZ, 0x1c1f ;  /* 0x001c1fff0a0c7589 */ /* 0x000f6800000e0000 */
[----:B------:R3:W4:Y:S01]  /*2100*/  SHFL.IDX PT, R3, R10, 0x1, 0x1c1f ;  /* 0x003c1f000a037f89 */ /* 0x00072200000e0000 */
[----:B--2---:R-:W-:Y:S02]  /*2110*/  LOP3.LUT R8, R15, 0x7fffffe, RZ, 0xc0, !PT ;  /* 0x07fffffe0f087812 */ /* 0x004fe400078ec0ff */
[----:B------:R-:W-:-:S03]  /*2120*/  SHF.R.S32.HI R15, RZ, 0x1f, R17 ;  /* 0x0000001fff0f7819 */ /* 0x000fc60000011411 */
[----:B------:R-:W-:Y:S01]  /*2130*/  IMAD.IADD R164, R17, 0x1, -R8 ;  /* 0x0000000111a47824 */ /* 0x000fe200078e0a08 */
[----:B------:R-:W-:Y:S01]  /*2140*/  LEA.HI R15, R15, R17, RZ, 0x3 ;  /* 0x000000110f0f7211 */ /* 0x000fe200078f18ff */
[----:B-1----:R-:W-:-:S04]  /*2150*/  @P1 IMAD.WIDE R8, R100, 0x2, R4 ;  /* 0x0000000264081825 */ /* 0x002fc800078e0204 */
[----:B------:R-:W-:Y:S01]  /*2160*/  IMAD.SHL.U32 R0, R15, 0x20, RZ ;  /* 0x000000200f007824 */ /* 0x000fe200078e00ff */
[----:B------:R1:W-:Y:S01]  /*2170*/  @P1 LDGSTS.E.BYPASS.LTC128B.128 [R167+0x3100], [R8.64], !P6 ;  /* 0x0310000008a71fae */ /* 0x0003e2000f101d4e */
[----:B---3--:R-:W-:-:S03]  /*2180*/  @P0 IMAD.WIDE R10, R100, 0x2, R6 ;  /* 0x00000002640a0825 */ /* 0x008fc600078e0206 */
[----:B------:R-:W-:-:S05]  /*2190*/  LOP3.LUT R102, R0, 0xffffff00, RZ, 0xc0, !PT ;  /* 0xffffff0000667812 */ /* 0x000fca00078ec0ff */
[----:B------:R-:W-:-:S04]  /*21a0*/  IMAD R0, R165, 0x200, R102 ;  /* 0x00000200a5007824 */ /* 0x000fc800078e0266 */
[----:B------:R-:W-:-:S04]  /*21b0*/  IMAD R0, R164, 0x20, R0 ;  /* 0x00000020a4007824 */ /* 0x000fc800078e0200 */
[----:B------:R-:W-:-:S04]  /*21c0*/  IMAD.IADD R0, R103, 0x1, R0 ;  /* 0x0000000167007824 */ /* 0x000fc800078e0200 */
[----:B------:R-:W-:Y:S02]  /*21d0*/  IMAD.SHL.U32 R223, R0, 0x2, RZ ;  /* 0x0000000200df7824 */ /* 0x000fe400078e00ff */
[----:B------:R-:W-:Y:S02]  /*21e0*/  IMAD R0, R164, 0x20, R102 ;  /* 0x00000020a4007824 */ /* 0x000fe400078e0266 */
[----:B------:R-:W-:Y:S02]  /*21f0*/  IMAD R224, R2, 0x2, R223 ;  /* 0x0000000202e07824 */ /* 0x000fe400078e02df */
[----:B-1----:R-:W-:-:S04]  /*2200*/  @P1 IMAD.WIDE R8, R171, 0x2, R4 ;  /* 0x00000002ab081825 */ /* 0x002fc800078e0204 */
[----:B------:R-:W-:Y:S01]  /*2210*/  @P1 IMAD.WIDE R4, R170, 0x2, R4 ;  /* 0x00000002aa041825 */ /* 0x000fe200078e0204 */
[----:B------:R1:W-:Y:S03]  /*2220*/  @P1 LDGSTS.E.BYPASS.LTC128B.128 [R167+0x4100], [R8.64], !P5 ;  /* 0x0410000008a71fae */ /* 0x0003e6000e901d4e */
[----:B------:R-:W-:Y:S01]  /*2230*/  IMAD.IADD R0, R103, 0x1, R0 ;  /* 0x0000000167007824 */ /* 0x000fe200078e0200 */
[----:B------:R2:W-:Y:S04]  /*2240*/  @P1 LDGSTS.E.BYPASS.LTC128B.128 [R167+0x5100], [R4.64], !P4 ;  /* 0x0510000004a71fae */ /* 0x0005e8000e101d4e */
[----:B------:R3:W-:Y:S01]  /*2250*/  @P0 LDGSTS.E.BYPASS.LTC128B.128 [R167+0x3900], [R10.64], !P6 ;  /* 0x039000000aa70fae */ /* 0x0007e2000f101d4e */
[----:B-1----:R-:W-:-:S04]  /*2260*/  @P0 IMAD.WIDE R8, R171, 0x2, R6 ;  /* 0x00000002ab080825 */ /* 0x002fc800078e0206 */
[----:B------:R-:W-:Y:S01]  /*2270*/  @P0 IMAD.WIDE R6, R170, 0x2, R6 ;  /* 0x00000002aa060825 */ /* 0x000fe200078e0206 */
[----:B------:R1:W-:Y:S03]  /*2280*/  @P0 LDGSTS.E.BYPASS.LTC128B.128 [R167+0x4900], [R8.64], !P5 ;  /* 0x0490000008a70fae */ /* 0x0003e6000e901d4e */
[----:B--2---:R-:W-:Y:S01]  /*2290*/  IMAD.WIDE R4, R171, 0x2, RZ ;  /* 0x00000002ab047825 */ /* 0x004fe200078e02ff */
[----:B------:R2:W-:Y:S04]  /*22a0*/  @P0 LDGSTS.E.BYPASS.LTC128B.128 [R167+0x5900], [R6.64], !P4 ;  /* 0x0590000006a70fae */ /* 0x0005e8000e101d4e */
[----:B------:R-:W0:Y:S01]  /*22b0*/  LDGDEPBAR ;  /* 0x00000000000079af */ /* 0x000e220000000000 */
[----:B----4-:R-:W-:-:S05]  /*22c0*/  IADD3 R46, P2, R14, R4, RZ ;  /* 0x000000040e2e7210 */ /* 0x010fca0007f5e0ff */
[----:B-----5:R-:W-:Y:S01]  /*22d0*/  IMAD.X R47, R12, 0x1, R5, P2 ;  /* 0x000000010c2f7824 */ /* 0x020fe200010e0605 */
[----:B------:R-:W-:Y:S01]  /*22e0*/  ISETP.GE.AND P2, PT, R16, c[0x0][0x1d4], PT ;  /* 0x0000750010007a0c */ /* 0x000fe20003f46270 */
[----:B-1----:R-:W-:-:S04]  /*22f0*/  IMAD.WIDE R8, R100, 0x2, RZ ;  /* 0x0000000264087825 */ /* 0x002fc800078e02ff */
[----:B--2---:R-:W-:Y:S01]  /*2300*/  IMAD.WIDE R6, R170, 0x2, RZ ;  /* 0x00000002aa067825 */ /* 0x004fe200078e02ff */
[----:B------:R-:W-:Y:S01]  /*2310*/  IADD3 R48, P0, R14, R8, RZ ;  /* 0x000000080e307210 */ /* 0x000fe20007f1e0ff */
[----:B------:R-:W-:-:S04]  /*2320*/  DEPBAR.LE SB0, 0x1 ;  /* 0x000080400000791a */ /* 0x000fc80000000000 */
[----:B------:R-:W-:Y:S01]  /*2330*/  IADD3 R44, P1, R8, R13, RZ ;  /* 0x0000000d082c7210 */ /* 0x000fe20007f3e0ff */
[----:B------:R-:W-:Y:S01]  /*2340*/  IMAD.X R49, R12, 0x1, R9, P0 ;  /* 0x000000010c317824 */ /* 0x000fe200000e0609 */
[----:B------:R-:W-:-:S04]  /*2350*/  DEPBAR.LE SB0, 0x0 ;  /* 0x000080000000791a */ /* 0x000fc80000000000 */
[----:B------:R-:W-:Y:S01]  /*2360*/  BAR.SYNC.DEFER_BLOCKING 0x0 ;  /* 0x0000000000007b1d */ /* 0x000fe20000010000 */
[----:B------:R-:W-:Y:S01]  /*2370*/  IADD3 R42, P0, R4, R13, RZ ;  /* 0x0000000d042a7210 */ /* 0x000fe20007f1e0ff */
[----:B------:R-:W-:Y:S01]  /*2380*/  IMAD.X R45, R9, 0x1, R3, P1 ;  /* 0x00000001092d7824 */ /* 0x000fe200008e0603 */
[----:B------:R-:W-:-:S03]  /*2390*/  IADD3 R38, P1, R14, R6, RZ ;  /* 0x000000060e267210 */ /* 0x000fc60007f3e0ff */
[----:B------:R-:W-:Y:S01]  /*23a0*/  IMAD.X R43, R5, 0x1, R3, P0 ;  /* 0x00000001052b7824 */ /* 0x000fe200000e0603 */
[----:B------:R-:W-:Y:S01]  /*23b0*/  IADD3 R36, P0, R6, R13, RZ ;  /* 0x0000000d06247210 */ /* 0x000fe20007f1e0ff */
[----:B------:R-:W-:Y:S01]  /*23c0*/  IMAD.X R39, R12, 0x1, R7, P1 ;  /* 0x000000010c277824 */ /* 0x000fe200008e0607 */
[----:B------:R-:W-:-:S03]  /*23d0*/  ISETP.GE.AND P1, PT, R100, c[0x0][0x1d4], PT ;  /* 0x0000750064007a0c */ /* 0x000fc60003f26270 */
[----:B------:R-:W-:Y:S01]  /*23e0*/  IMAD.X R37, R7, 0x1, R3, P0 ;  /* 0x0000000107257824 */ /* 0x000fe200000e0603 */
[----:B------:R-:W-:Y:S02]  /*23f0*/  ISETP.LT.OR P0, PT, R40, 0x1, P1 ;  /* 0x000000012800780c */ /* 0x000fe40000f01670 */
[----:B------:R-:W-:Y:S02]  /*2400*/  ISETP.GE.AND P1, PT, R41, c[0x0][0x1d4], PT ;  /* 0x0000750029007a0c */ /* 0x000fe40003f26270 */
[----:B------:R-:W-:-:S05]  /*2410*/  IADD3 R3, R167, 0x100, RZ ;  /* 0x00000100a7037810 */ /* 0x000fca0007ffe0ff */
[----:B------:R-:W-:Y:S04]  /*2420*/  STL [R1+0x1c], R3 ;  /* 0x00001c0301007387 */ /* 0x000fe80000100800 */
[----:B---3--:R-:W-:Y:S04]  /*2430*/  LDSM.16.M88.4 R8, [R223+0x6100] ;  /* 0x00610000df08783b */ /* 0x008fe80000000200 */
[----:B------:R-:W-:Y:S04]  /*2440*/  LDSM.16.M88.4 R4, [R223+0x7100] ;  /* 0x00710000df04783b */ /* 0x000fe80000000200 */
[----:B------:R-:W-:Y:S04]  /*2450*/  LDSM.16.M88.4 R16, [R224+0x6100] ;  /* 0x00610000e010783b */ /* 0x000fe80000000200 */
[----:B------:R-:W-:Y:S04]  /*2460*/  LDSM.16.M88.4 R12, [R224+0x7100] ;  /* 0x00710000e00c783b */ /* 0x000fe80000000200 */
[----:B------:R-:W1:Y:S04]  /*2470*/  LDSM.16.M88.4 R32, [R220+0x3100] ;  /* 0x00310000dc20783b */ /* 0x000e680000000200 */
[----:B------:R-:W-:Y:S04]  /*2480*/  LDSM.16.M88.4 R28, [R220+0x3500] ;  /* 0x00350000dc1c783b */ /* 0x000fe80000000200 */
[----:B------:R-:W2:Y:S04]  /*2490*/  LDSM.16.M88.4 R24, [R220+0x3900] ;  /* 0x00390000dc18783b */ /* 0x000ea80000000200 */
[----:B------:R-:W3:Y:S04]  /*24a0*/  LDSM.16.M88.4 R20, [R220+0x3d00] ;  /* 0x003d0000dc14783b */ /* 0x000ee80000000200 */
[----:B------:R-:W-:Y:S04]  /*24b0*/  LDSM.16.M88.4 R60, [R225] ;  /* 0x00000000e13c783b */ /* 0x000fe80000000200 */
[----:B------:R-:W-:Y:S04]  /*24c0*/  LDSM.16.M88.4 R56, [R225+0x400] ;  /* 0x00040000e138783b */ /* 0x000fe80000000200 */
[----:B------:R-:W4:Y:S04]  /*24d0*/  LDSM.16.M88.4 R52, [R225+0x800] ;  /* 0x00080000e134783b */ /* 0x000f280000000200 */
[----:B------:R-:W5:Y:S04]  /*24e0*/  LDSM.16.M88.4 R64, [R225+0xc00] ;  /* 0x000c0000e140783b */ /* 0x000f680000000200 */
[----:B------:R-:W-:Y:S01]  /*24f0*/  @!PT LDS RZ, [RZ] ;  /* 0x00000000fffff984 */ /* 0x000fe20000000800 */
[----:B------:R-:W-:Y:S01]  /*2500*/  @!PT LDS RZ, [RZ] ;  /* 0x00000000fffff984 */ /* 0x000fe20000000800 */
[----:B------:R-:W-:Y:S01]  /*2510*/  @!PT LDS RZ, [RZ] ;  /* 0x00000000fffff984 */ /* 0x000fe20000000800 */
[----:B------:R3:W-:Y:S01]  /*2520*/  LDGSTS.E.BYPASS.LTC128B.128 [R167+0x100], [R48.64], !P0 ;  /* 0x0010000030a77fae */ /* 0x0007e2000c101d4e */
[----:B------:R-:W-:-:S02]  /*2530*/  ISETP.LT.OR P0, PT, R40, 0x1, P2 ;  /* 0x000000012800780c */ /* 0x000fc40001701670 */
[C---:B------:R-:W-:Y:S01]  /*2540*/  ISETP.LT.OR P2, PT, R40.reuse, 0x21, P2 ;  /* 0x000000212800780c */ /* 0x040fe20001741670 */
[C---:B-1----:R-:W-:Y:S10]  /*2550*/  HMMA.16816.F32.BF16 R84, R4.reuse, R32, RZ ;  /* 0x000000200454723c */ /* 0x042ff400000418ff */
[----:B------:R1:W-:Y:S01]  /*2560*/  LDGSTS.E.BYPASS.LTC128B.128 [R167+0x1100], [R46.64], !P0 ;  /* 0x011000002ea77fae */ /* 0x0003e2000c101d4e */
[C---:B------:R-:W-:Y:S01]  /*2570*/  ISETP.LT.OR P0, PT, R40.reuse, 0x1, P1 ;  /* 0x000000012800780c */ /* 0x040fe20000f01670 */
[----:B--2---:R-:W-:Y:S01]  /*2580*/  HMMA.16816.F32.BF16 R68, R4, R24, RZ ;  /* 0x000000180444723c */ /* 0x004fe200000418ff */
[----:B------:R-:W-:-:S07]  /*2590*/  ISETP.LT.OR P1, PT, R40, 0x21, P1 ;  /* 0x000000212800780c */ /* 0x000fce0000f21670 */
[----:B------:R-:W-:Y:S04]  /*25a0*/  HMMA.16816.F32.BF16 R76, R4, R28, RZ ;  /* 0x0000001c044c723c */ /* 0x000fe800000418ff */
[----:B------:R2:W-:Y:S01]  /*25b0*/  LDGSTS.E.BYPASS.LTC128B.128 [R167+0x2100], [R38.64], !P0 ;  /* 0x0210000026a77fae */ /* 0x0005e2000c101d4e */
[----:B------:R-:W-:-:S03]  /*25c0*/  ISETP.GE.AND P0, PT, R100, c[0x0][0x1d4], PT ;  /* 0x0000750064007a0c */ /* 0x000fc60003f06270 */
[----:B---3--:R-:W-:Y:S01]  /*25d0*/  HMMA.16816.F32.BF16 R48, R4, R20, RZ ;  /* 0x000000140430723c */ /* 0x008fe200000418ff */
[----:B------:R-:W-:-:S07]  /*25e0*/  ISETP.LT.OR P0, PT, R40, 0x21, P0 ;  /* 0x000000212800780c */ /* 0x000fce0000701670 */
[C---:B------:R-:W-:Y:S06]  /*25f0*/  HMMA.16816.F32.BF16 R80, R4.reuse, R34, RZ ;  /* 0x000000220450723c */ /* 0x040fec00000418ff */
[----:B------:R1:W-:Y:S01]  /*2600*/  LDGSTS.E.BYPASS.LTC128B.128 [R167+0x900], [R44.64], !P0 ;  /* 0x009000002ca77fae */ /* 0x0003e2000c101d4e */
[----:B------:R-:W-:Y:S01]  /*2610*/  PLOP3.LUT P0, PT, PT, PT, UP0, 0x80, 0x0 ;  /* 0x000000000000781c */ /* 0x000fe20003f0f008 */
[----:B------:R-:W-:Y:S02]  /*2620*/  HMMA.16816.F32.BF16 R72, R4, R30, RZ ;  /* 0x0000001e0448723c */ /* 0x000fe400000418ff */
[----:B------:R3:W-:Y:S01]  /*2630*/  LDGSTS.E.BYPASS.LTC128B.128 [R167+0x1900], [R42.64], !P2 ;  /* 0x019000002aa77fae */ /* 0x0007e2000d101d4e */
[----:B------:R-:W-:-:S03]  /*2640*/  ISETP.GT.AND P2, PT, R173, 0x3f, PT ;  /* 0x0000003fad00780c */ /* 0x000fc60003f44270 */
[----:B------:R2:W-:Y:S02]  /*2650*/  LDGSTS.E.BYPASS.LTC128B.128 [R167+0x2900], [R36.64], !P1 ;  /* 0x0290000024a77fae */ /* 0x0005e4000c901d4e */
[C---:B------:R-:W-:Y:S02]  /*2660*/  HMMA.16816.F32.BF16 R92, R4.reuse, R26, RZ ;  /* 0x0000001a045c723c */ /* 0x040fe400000418ff */
[----:B------:R-:W0:Y:S06]  /*2670*/  LDGDEPBAR ;  /* 0x00000000000079af */ /* 0x000e2c0000000000 */
[----:B------:R-:W-:Y:S08]  /*2680*/  HMMA.16816.F32.BF16 R120, R4, R22, RZ ;  /* 0x000000160478723c */ /* 0x000ff000000418ff */
[C---:B------:R-:W-:Y:S08]  /*2690*/  HMMA.16816.F32.BF16 R4, R8.reuse, R20, RZ ;  /* 0x000000140804723c */ /* 0x040ff000000418ff */
[C---:B------:R-:W-:Y:S01]  /*26a0*/  HMMA.16816.F32.BF16 R116, R8.reuse, R32, RZ ;  /* 0x000000200874723c */ /* 0x040fe200000418ff */
[----:B--2---:R-:W-:Y:S07]  /*26b0*/  LDSM.16.M88.4 R36, [R220+0x4100] ;  /* 0x00410000dc24783b */ /* 0x004fee0000000200 */
[C---:B------:R-:W-:Y:S01]  /*26c0*/  HMMA.16816.F32.BF16 R112, R8.reuse, R34, RZ ;  /* 0x000000220870723c */ /* 0x040fe200000418ff */
[----:B------:R-:W-:Y:S07]  /*26d0*/  LDSM.16.M88.4 R32, [R220+0x4500] ;  /* 0x00450000dc20783b */ /* 0x000fee0000000200 */
[C---:B------:R-:W-:Y:S08]  /*26e0*/  HMMA.16816.F32.BF16 R96, R8.reuse, R28, RZ ;  /* 0x0000001c0860723c */ /* 0x040ff000000418ff */
[C---:B------:R-:W-:Y:S01]  /*26f0*/  HMMA.16816.F32.BF16 R108, R8.reuse, R30, RZ ;  /* 0x0000001e086c723c */ /* 0x040fe200000418ff */
[----:B------:R-:W-:Y:S07]  /*2700*/  LDSM.16.M88.4 R28, [R220+0x4900] ;  /* 0x00490000dc1c783b */ /* 0x000fee0000000200 */
[C---:B------:R-:W-:Y:S08]  /*2710*/  HMMA.16816.F32.BF16 R88, R8.reuse, R24, RZ ;  /* 0x000000180858723c */ /* 0x040ff000000418ff */
[C---:B------:R-:W-:Y:S01]  /*2720*/  HMMA.16816.F32.BF16 R104, R8.reuse, R26, RZ ;  /* 0x0000001a0868723c */ /* 0x040fe200000418ff */
[----:B------:R-:W-:Y:S07]  /*2730*/  LDSM.16.M88.4 R24, [R220+0x4d00] ;  /* 0x004d0000dc18783b */ /* 0x000fee0000000200 */
[----:B------:R-:W-:Y:S01]  /*2740*/  HMMA.16816.F32.BF16 R20, R8, R22, RZ ;  /* 0x000000160814723c */ /* 0x000fe200000418ff */
[----:B------:R-:W2:Y:S07]  /*2750*/  LDSM.16.M88.4 R8, [R223+0x9100] ;  /* 0x00910000df08783b */ /* 0x000eae0000000200 */
[C---:B----4-:R-:W-:Y:S08]  /*2760*/  HMMA.16816.F32.BF16 R148, R12.reuse, R52, R68 ;  /* 0x000000340c94723c */ /* 0x050ff00000041844 */
[C---:B------:R-:W-:Y:S08]  /*2770*/  HMMA.16816.F32.BF16 R136, R12.reuse, R60, R84 ;  /* 0x0000003c0c88723c */ /* 0x040ff00000041854 */
[C---:B------:R-:W-:Y:S08]  /*2780*/  HMMA.16816.F32.BF16 R152, R12.reuse, R56, R76 ;  /* 0x000000380c98723c */ /* 0x040ff0000004184c */
[C---:B-----5:R-:W-:Y:S01]  /*2790*/  HMMA.16816.F32.BF16 R144, R12.reuse, R64, R48 ;  /* 0x000000400c90723c */ /* 0x060fe20000041830 */
[----:B------:R-:W-:Y:S07]  /*27a0*/  LDSM.16.M88.4 R48, [R225+0x1800] ;  /* 0x00180000e130783b */ /* 0x000fee0000000200 */
[C---:B------:R-:W-:Y:S08]  /*27b0*/  HMMA.16816.F32.BF16 R68, R12.reuse, R62, R80 ;  /* 0x0000003e0c44723c */ /* 0x040ff00000041850 */
[C---:B-1----:R-:W-:Y:S08]  /*27c0*/  HMMA.16816.F32.BF16 R44, R12.reuse, R58, R72 ;  /* 0x0000003a0c2c723c */ /* 0x042ff00000041848 */
[C---:B------:R-:W-:Y:S08]  /*27d0*/  HMMA.16816.F32.BF16 R124, R12.reuse, R54, R92 ;  /* 0x000000360c7c723c */ /* 0x040ff0000004185c */
[----:B------:R-:W-:Y:S01]  /*27e0*/  HMMA.16816.F32.BF16 R120, R12, R66, R120 ;  /* 0x000000420c78723c */ /* 0x000fe20000041878 */
[----:B------:R-:W1:Y:S07]  /*27f0*/  LDSM.16.M88.4 R12, [R223+0x8100] ;  /* 0x00810000df0c783b */ /* 0x000e6e0000000200 */
[C---:B------:R-:W-:Y:S08]  /*2800*/  HMMA.16816.F32.BF16 R132, R16.reuse, R52, R88 ;  /* 0x000000341084723c */ /* 0x040ff00000041858 */
[C---:B------:R-:W-:Y:S01]  /*2810*/  HMMA.16816.F32.BF16 R140, R16.reuse, R64, R4 ;  /* 0x00000040108c723c */ /* 0x040fe20000041804 */
[----:B------:R-:W-:Y:S07]  /*2820*/  LDSM.16.M88.4 R4, [R224+0x9100] ;  /* 0x00910000e004783b */ /* 0x000fee0000000200 */
[C---:B------:R-:W-:Y:S01]  /*2830*/  HMMA.16816.F32.BF16 R80, R16.reuse, R54, R104 ;  /* 0x000000361050723c */ /* 0x040fe20000041868 */
[----:B------:R-:W4:Y:S07]  /*2840*/  LDSM.16.M88.4 R52, [R225+0x1400] ;  /* 0x00140000e134783b */ /* 0x000f2e0000000200 */
[C---:B------:R-:W-:Y:S01]  /*2850*/  HMMA.16816.F32.BF16 R76, R16.reuse, R66, R20 ;  /* 0x00000042104c723c */ /* 0x040fe20000041814 */
[----:B------:R-:W5:Y:S04]  /*2860*/  LDSM.16.M88.4 R64, [R225+0x1c00] ;  /* 0x001c0000e140783b */ /* 0x000f680000000200 */
[----:B------:R-:W-:Y:S03]  /*2870*/  LDSM.16.M88.4 R20, [R224+0x8100] ;  /* 0x00810000e014783b */ /* 0x000fe60000000200 */
[C---:B------:R-:W-:Y:S08]  /*2880*/  HMMA.16816.F32.BF16 R88, R16.reuse, R62, R112 ;  /* 0x0000003e1058723c */ /* 0x040ff00000041870 */
[C---:B------:R-:W-:Y:S08]  /*2890*/  HMMA.16816.F32.BF16 R116, R16.reuse, R60, R116 ;  /* 0x0000003c1074723c */ /* 0x040ff00000041874 */
[C---:B------:R-:W-:Y:S08]  /*28a0*/  HMMA.16816.F32.BF16 R128, R16.reuse, R56, R96 ;  /* 0x000000381080723c */ /* 0x040ff00000041860 */
[----:B------:R-:W-:Y:S01]  /*28b0*/  HMMA.16816.F32.BF16 R84, R16, R58, R108 ;  /* 0x0000003a1054723c */ /* 0x000fe2000004186c */
[----:B------:R-:W1:Y:S07]  /*28c0*/  LDSM.16.M88.4 R56, [R225+0x1000] ;  /* 0x00100000e138783b */ /* 0x000e6e0000000200 */
[C---:B--2---:R-:W-:Y:S08]  /*28d0*/  HMMA.16816.F32.BF16 R72, R8.reuse, R36, R136 ;  /* 0x000000240848723c */ /* 0x044ff00000041888 */
[C---:B------:R-:W-:Y:S08]  /*28e0*/  HMMA.16816.F32.BF16 R60, R8.reuse, R32, R152 ;  /* 0x00000020083c723c */ /* 0x040ff00000041898 */
[C---:B---3--:R-:W-:Y:S08]  /*28f0*/  HMMA.16816.F32.BF16 R40, R8.reuse, R28, R148 ;  /* 0x0000001c0828723c */ /* 0x048ff00000041894 */
[C---:B------:R-:W-:Y:S08]  /*2900*/  HMMA.16816.F32.BF16 R92, R8.reuse, R24, R144 ;  /* 0x00000018085c723c */ /* 0x040ff00000041890 */
[C---:B------:R-:W-:Y:S08]  /*2910*/  HMMA.16816.F32.BF16 R68, R8.reuse, R38, R68 ;  /* 0x000000260844723c */ /* 0x040ff00000041844 */
[C---:B------:R-:W-:Y:S08]  /*2920*/  HMMA.16816.F32.BF16 R44, R8.reuse, R34, R44 ;  /* 0x00000022082c723c */ /* 0x040ff0000004182c */
[C---:B------:R-:W-:Y:S08]  /*2930*/  HMMA.16816.F32.BF16 R16, R8.reuse, R30, R124 ;  /* 0x0000001e0810723c */ /* 0x040ff0000004187c */
[----:B------:R-:W-:Y:S08]  /*2940*/  HMMA.16816.F32.BF16 R8, R8, R26, R120 ;  /* 0x0000001a0808723c */ /* 0x000ff00000041878 */
[C---:B-1----:R-:W-:Y:S08]  /*2950*/  HMMA.16816.F32.BF16 R96, R12.reuse, R38, R88 ;  /* 0x000000260c60723c */ /* 0x042ff00000041858 */
[C---:B------:R-:W-:Y:S01]  /*2960*/  HMMA.16816.F32.BF16 R104, R12.reuse, R36, R116 ;  /* 0x000000240c68723c */ /* 0x040fe20000041874 */
[----:B------:R-:W-:Y:S07]  /*2970*/  LDSM.16.M88.4 R36, [R220+0x5900] ;  /* 0x00590000dc24783b */ /* 0x000fee0000000200 */
[C---:B------:R-:W-:Y:S08]  /*2980*/  HMMA.16816.F32.BF16 R88, R12.reuse, R32, R128 ;  /* 0x000000200c58723c */ /* 0x040ff00000041880 */
[C---:B------:R-:W-:Y:S08]  /*2990*/  HMMA.16816.F32.BF16 R84, R12.reuse, R34, R84 ;  /* 0x000000220c54723c */ /* 0x040ff00000041854 */
[C---:B------:R-:W-:Y:S08]  /*29a0*/  HMMA.16816.F32.BF16 R32, R12.reuse, R28, R132 ;  /* 0x0000001c0c20723c */ /* 0x040ff00000041884 */
[C---:B------:R-:W-:Y:S08]  /*29b0*/  HMMA.16816.F32.BF16 R80, R12.reuse, R30, R80 ;  /* 0x0000001e0c50723c */ /* 0x040ff00000041850 */
[C---:B------:R-:W-:Y:S08]  /*29c0*/  HMMA.16816.F32.BF16 R28, R12.reuse, R24, R140 ;  /* 0x000000180c1c723c */ /* 0x040ff0000004188c */
[----:B------:R-:W-:Y:S01]  /*29d0*/  HMMA.16816.F32.BF16 R76, R12, R26, R76 ;  /* 0x0000001a0c4c723c */ /* 0x000fe2000004184c */
[----:B------:R-:W-:Y:S04]  /*29e0*/  LDSM.16.M88.4 R12, [R224+0xa100] ;  /* 0x00a10000e00c783b */ /* 0x000fe80000000200 */
[----:B------:R-:W-:Y:S03]  /*29f0*/  LDSM.16.M88.4 R24, [R225+0x2800] ;  /* 0x00280000e118783b */ /* 0x000fe60000000200 */
[C---:B----4-:R-:W-:Y:S01]  /*2a00*/  HMMA.16816.F32.BF16 R148, R4.reuse, R54, R44 ;  /* 0x000000360494723c */ /* 0x050fe2000004182c */
[----:B------:R-:W-:Y:S07]  /*2a10*/  LDSM.16.M88.4 R44, [R220+0x5100] ;  /* 0x00510000dc2c783b */ /* 0x000fee0000000200 */
[C---:B------:R-:W-:Y:S01]  /*2a20*/  HMMA.16816.F32.BF16 R140, R4.reuse, R50, R16 ;  /* 0x00000032048c723c */ /* 0x040fe20000041810 */
[----:B------:R-:W1:Y:S07]  /*2a30*/  LDSM.16.M88.4 R16, [R223+0xb100] ;  /* 0x00b10000df10783b */ /* 0x000e6e0000000200 */
[C---:B-----5:R-:W-:Y:S01]  /*2a40*/  HMMA.16816.F32.BF16 R132, R4.reuse, R66, R8 ;  /* 0x000000420484723c */ /* 0x060fe20000041808 */
[----:B------:R-:W2:Y:S07]  /*2a50*/  LDSM.16.M88.4 R8, [R223+0xa100] ;  /* 0x00a10000df08783b */ /* 0x000eae0000000200 */
[C---:B------:R-:W-:Y:S01]  /*2a60*/  HMMA.16816.F32.BF16 R152, R4.reuse, R52, R60 ;  /* 0x000000340498723c */ /* 0x040fe2000004183c */
[----:B------:R-:W-:Y:S07]  /*2a70*/  LDSM.16.M88.4 R60, [R220+0x5d00] ;  /* 0x005d0000dc3c783b */ /* 0x000fee0000000200 */
[C---:B------:R-:W-:Y:S01]  /*2a80*/  HMMA.16816.F32.BF16 R144, R4.reuse, R48, R40 ;  /* 0x000000300490723c */ /* 0x040fe20000041828 */
[----:B------:R-:W3:Y:S07]  /*2a90*/  LDSM.16.M88.4 R40, [R220+0x5500] ;  /* 0x00550000dc28783b */ /* 0x000eee0000000200 */
[C---:B------:R-:W-:Y:S08]  /*2aa0*/  HMMA.16816.F32.BF16 R160, R4.reuse, R56, R72 ;  /* 0x0000003804a0723c */ /* 0x040ff00000041848 */
[----:B------:R-:W-:Y:S08]  /*2ab0*/  HMMA.16816.F32.BF16 R156, R4, R58, R68 ;  /* 0x0000003a049c723c */ /* 0x000ff00000041844 */
[C---:B------:R-:W-:Y:S08]  /*2ac0*/  HMMA.16816.F32.BF16 R128, R20.reuse, R56, R104 ;  /* 0x000000381480723c */ /* 0x040ff00000041868 */
[----:B------:R-:W-:Y:S08]  /*2ad0*/  HMMA.16816.F32.BF16 R124, R20, R58, R96 ;  /* 0x0000003a147c723c */ /* 0x000ff00000041860 */
[----:B------:R-:W-:Y:S01]  /*2ae0*/  HMMA.16816.F32.BF16 R136, R4, R64, R92 ;  /* 0x000000400488723c */ /* 0x000fe2000004185c */
[----:B------:R-:W-:Y:S07]  /*2af0*/  LDSM.16.M88.4 R4, [R224+0xb100] ;  /* 0x00b10000e004783b */ /* 0x000fee0000000200 */
[C---:B------:R-:W-:Y:S08]  /*2b00*/  HMMA.16816.F32.BF16 R120, R20.reuse, R52, R88 ;  /* 0x000000341478723c */ /* 0x040ff00000041858 */
[C---:B------:R-:W-:Y:S01]  /*2b10*/  HMMA.16816.F32.BF16 R112, R20.reuse, R48, R32 ;  /* 0x000000301470723c */ /* 0x040fe20000041820 */
[----:B------:R-:W4:Y:S07]  /*2b20*/  LDSM.16.M88.4 R32, [R225+0x2000] ;  /* 0x00200000e120783b */ /* 0x000f2e0000000200 */
[C---:B------:R-:W-:Y:S08]  /*2b30*/  HMMA.16816.F32.BF16 R116, R20.reuse, R54, R84 ;  /* 0x000000361474723c */ /* 0x040ff00000041854 */
[C---:B------:R-:W-:Y:S01]  /*2b40*/  HMMA.16816.F32.BF16 R108, R20.reuse, R50, R80 ;  /* 0x00000032146c723c */ /* 0x040fe20000041850 */
[----:B------:R-:W-:Y:S07]  /*2b50*/  LDSM.16.M88.4 R48, [R225+0x2c00] ;  /* 0x002c0000e130783b */ /* 0x000fee0000000200 */
[----:B------:R-:W-:Y:S01]  /*2b60*/  HMMA.16816.F32.BF16 R72, R20, R64, R28 ;  /* 0x000000401448723c */ /* 0x000fe2000004181c */
[----:B------:R-:W5:Y:S01]  /*2b70*/  LDSM.16.M88.4 R28, [R225+0x2400] ;  /* 0x00240000e11c783b */ /* 0x000f620000000200 */
[----:B------:R-:W-:-:S06]  /*2b80*/  DEPBAR.LE SB0, 0x0 ;  /* 0x000080000000791a */ /* 0x000fcc0000000000 */
[----:B------:R-:W-:Y:S08]  /*2b90*/  HMMA.16816.F32.BF16 R68, R20, R66, R76 ;  /* 0x000000421444723c */ /* 0x000ff0000004184c */
[C---:B-1----:R-:W-:Y:S08]  /*2ba0*/  HMMA.16816.F32.BF16 R104, R16.reuse, R44, R160 ;  /* 0x0000002c1068723c */ /* 0x042ff000000418a0 */
[----:B------:R-:W-:Y:S08]  /*2bb0*/  HMMA.16816.F32.BF16 R96, R16, R46, R156 ;  /* 0x0000002e1060723c */ /* 0x000ff0000004189c */
[C---:B--2---:R-:W-:Y:S08]  /*2bc0*/  HMMA.16816.F32.BF16 R56, R8.reuse, R44, R128 ;  /* 0x0000002c0838723c */ /* 0x044ff00000041880 */
[----:B------:R-:W-:Y:S08]  /*2bd0*/  HMMA.16816.F32.BF16 R52, R8, R46, R124 ;  /* 0x0000002e0834723c */ /* 0x000ff0000004187c */
[C---:B---3--:R-:W-:Y:S08]  /*2be0*/  HMMA.16816.F32.BF16 R92, R16.reuse, R40, R152 ;  /* 0x00000028105c723c */ /* 0x048ff00000041898 */
[C---:B------:R-:W-:Y:S08]  /*2bf0*/  HMMA.16816.F32.BF16 R88, R16.reuse, R42, R148 ;  /* 0x0000002a1058723c */ /* 0x040ff00000041894 */
        /* <DEDUP_REMOVED lines=8> */
[C---:B------:R-:W-:Y:S08]  /*2c80*/  HMMA.16816.F32.BF16 R16, R8.reuse, R60, R72 ;  /* 0x0000003c0810723c */ /* 0x040ff00000041848 */
[----:B------:R-:W-:Y:S08]  /*2c90*/  HMMA.16816.F32.BF16 R8, R8, R62, R68 ;  /* 0x0000003e0808723c */ /* 0x000ff00000041844 */
[C---:B----4-:R-:W-:Y:S08]  /*2ca0*/  HMMA.16816.F32.BF16 R104, R4.reuse, R32, R104 ;  /* 0x000000200468723c */ /* 0x050ff00000041868 */
[----:B------:R-:W-:Y:S08]  /*2cb0*/  HMMA.16816.F32.BF16 R96, R4, R34, R96 ;  /* 0x000000220460723c */ /* 0x000ff00000041860 */
[C---:B------:R-:W-:Y:S08]  /*2cc0*/  HMMA.16816.F32.BF16 R56, R12.reuse, R32, R56 ;  /* 0x000000200c38723c */ /* 0x040ff00000041838 */
[----:B------:R-:W-:Y:S08]  /*2cd0*/  HMMA.16816.F32.BF16 R52, R12, R34, R52 ;  /* 0x000000220c34723c */ /* 0x000ff00000041834 */
[C---:B-----5:R-:W-:Y:S08]  /*2ce0*/  HMMA.16816.F32.BF16 R92, R4.reuse, R28, R92 ;  /* 0x0000001c045c723c */ /* 0x060ff0000004185c */
[----:B------:R-:W-:Y:S08]  /*2cf0*/  HMMA.16816.F32.BF16 R88, R4, R30, R88 ;  /* 0x0000001e0458723c */ /* 0x000ff00000041858 */
[C---:B------:R-:W-:Y:S08]  /*2d00*/  HMMA.16816.F32.BF16 R44, R12.reuse, R28, R44 ;  /* 0x0000001c0c2c723c */ /* 0x040ff0000004182c */
[C---:B------:R-:W-:Y:S08]  /*2d10*/  HMMA.16816.F32.BF16 R40, R12.reuse, R30, R40 ;  /* 0x0000001e0c28723c */ /* 0x040ff00000041828 */
[C---:B------:R-:W-:Y:S07]  /*2d20*/  HMMA.16816.F32.BF16 R32, R12.reuse, R50, R8 ;  /* 0x000000320c20723c */ /* 0x040fee0000041808 */
[----:B------:R-:W-:Y:S01]  /*2d30*/  SHF.R.S32.HI R9, RZ, 0x1f, R171 ;  /* 0x0000001fff097819 */ /* 0x000fe200000114ab */
[-C--:B------:R-:W-:Y:S04]  /*2d40*/  HMMA.16816.F32.BF16 R28, R12, R24.reuse, R20 ;  /* 0x000000180c1c723c */ /* 0x080fe80000041814 */
[----:B------:R1:W-:Y:S03]  /*2d50*/  STL [R1+0x5c], R9 ;  /* 0x00005c0901007387 */ /* 0x0003e60000100800 */
[----:B------:R-:W-:Y:S01]  /*2d60*/  SHF.R.S32.HI R22, RZ, 0x1f, R170 ;  /* 0x0000001fff167819 */ /* 0x000fe200000114aa */
[C---:B------:R-:W-:Y:S04]  /*2d70*/  HMMA.16816.F32.BF16 R84, R4.reuse, R24, R84 ;  /* 0x000000180454723c */ /* 0x040fe80000041854 */
[----:B------:R1:W-:Y:S04]  /*2d80*/  STL [R1+0x60], R22 ;  /* 0x0000601601007387 */ /* 0x0003e80000100800 */
[-C--:B------:R-:W-:Y:S08]  /*2d90*/  HMMA.16816.F32.BF16 R80, R4, R26.reuse, R80 ;  /* 0x0000001a0450723c */ /* 0x080ff00000041850 */
[----:B------:R-:W-:Y:S08]  /*2da0*/  HMMA.16816.F32.BF16 R36, R12, R26, R36 ;  /* 0x0000001a0c24723c */ /* 0x000ff00000041824 */
[C---:B------:R-:W-:Y:S08]  /*2db0*/  HMMA.16816.F32.BF16 R76, R4.reuse, R48, R76 ;  /* 0x00000030044c723c */ /* 0x040ff0000004184c */
[----:B------:R-:W-:Y:S08]  /*2dc0*/  HMMA.16816.F32.BF16 R64, R4, R50, R64 ;  /* 0x000000320440723c */ /* 0x000ff00000041840 */
[----:B------:R-:W-:Y:S01]  /*2dd0*/  HMMA.16816.F32.BF16 R24, R12, R48, R16 ;  /* 0x000000300c18723c */ /* 0x000fe20000041810 */
[----:B------:R-:W-:Y:S06]  /*2de0*/  BAR.SYNC.DEFER_BLOCKING 0x0 ;  /* 0x0000000000007b1d */ /* 0x000fec0000010000 */
[----:B------:R-:W-:Y:S09]  /*2df0*/  @!P0 BRA `(.L_x_713) ;  /* 0x0000042000008947 */ /* 0x000ff20003800000 */
[----:B-1----:R-:W-:Y:S01]  /*2e00*/  ULEA UR5, UR6, UR11, 0x6 ;  /* 0x0000000b06057291 */ /* 0x002fe2000f8e303f */
[----:B------:R-:W-:-:S05]  /*2e10*/  IMAD.MOV.U32 R237, RZ, RZ, RZ ;  /* 0x000000ffffed7224 */ /* 0x000fca00078e00ff */
[----:B------:R-:W-:-:S05]  /*2e20*/  IMAD.U32 R3, RZ, RZ, UR5 ;  /* 0x00000005ff037e24 */ /* 0x000fca000f8e00ff */
[----:B------:R-:W-:-:S05]  /*2e30*/  IADD3 R4, R3, -0x80, R173 ;  /* 0xffffff8003047810 */ /* 0x000fca0007ffe0ad */
        /* <DEDUP_REMOVED lines=9> */
[----:B------:R-:W-:Y:S01]  /*2ed0*/  SEL R20, RZ, 0x10, P6 ;  /* 0x00000010ff147807 */ /* 0x000fe20003000000 */
[C---:B------:R-:W-:Y:S01]  /*2ee0*/  IMAD.SHL.U32 R21, R100.reuse, 0x2, RZ ;  /* 0x0000000264157824 */ /* 0x040fe200078e00ff */
[----:B------:R-:W-:Y:S01]  /*2ef0*/  SEL R19, RZ, 0x10, P5 ;  /* 0x00000010ff137807 */ /* 0x000fe20002800000 */
[----:B------:R-:W-:Y:S01]  /*2f00*/  IMAD R245, R3, c[0x0][0x2b8], R4 ;  /* 0x0000ae0003f57a24 */ /* 0x000fe200078e0204 */
[----:B------:R-:W-:Y:S01]  /*2f10*/  SHF.L.U64.HI R11, R100, 0x1, R172 ;  /* 0x00000001640b7819 */ /* 0x000fe200000102ac */
[----:B------:R-:W-:Y:S01]  /*2f20*/  IMAD.SHL.U32 R18, R170, 0x2, RZ ;  /* 0x00000002aa127824 */ /* 0x000fe200078e00ff */
[----:B------:R-:W-:Y:S01]  /*2f30*/  IADD3 R10, -R19, 0x10, RZ ;  /* 0x00000010130a7810 */ /* 0x000fe20007ffe1ff */
[----:B------:R-:W-:Y:S01]  /*2f40*/  IMAD.WIDE.U32 R4, R245, c[0x0][0x1e0], RZ ;  /* 0x00007800f5047a25 */ /* 0x000fe200078e00ff */
[----:B------:R-:W-:-:S02]  /*2f50*/  SHF.R.S32.HI R3, RZ, 0x1f, R245 ;  /* 0x0000001fff037819 */ /* 0x000fc400000114f5 */
[----:B------:R-:W-:-:S03]  /*2f60*/  SHF.L.U64.HI R9, R171, 0x1, R9 ;  /* 0x00000001ab097819 */ /* 0x000fc60000010209 */
[----:B------:R-:W-:-:S04]  /*2f70*/  IMAD R3, R3, c[0x0][0x1e0], RZ ;  /* 0x0000780003037a24 */ /* 0x000fc800078e02ff */
[----:B------:R-:W-:-:S04]  /*2f80*/  IMAD R3, R245, c[0x0][0x1e4], R3 ;  /* 0x00007900f5037a24 */ /* 0x000fc800078e0203 */
[----:B------:R-:W-:Y:S01]  /*2f90*/  IMAD.IADD R5, R5, 0x1, R3 ;  /* 0x0000000105057824 */ /* 0x000fe200078e0203 */
[----:B-1----:R-:W-:-:S04]  /*2fa0*/  IADD3 R7, -R20, 0x10, RZ ;  /* 0x0000001014077810 */ /* 0x002fc80007ffe1ff */
[----:B------:R-:W-:Y:S01]  /*2fb0*/  LOP3.LUT R8, R7, 0xf, RZ, 0xc0, !PT ;  /* 0x0000000f07087812 */ /* 0x000fe200078ec0ff */
[----:B------:R-:W-:Y:S01]  /*2fc0*/  IMAD.SHL.U32 R7, R171, 0x2, RZ ;  /* 0x00000002ab077824 */ /* 0x000fe200078e00ff */
[----:B--2---:R-:W-:Y:S01]  /*2fd0*/  SHF.R.S32.HI R3, RZ, 0x1f, R237 ;  /* 0x0000001fff037819 */ /* 0x004fe200000114ed */
[----:B------:R-:W-:-:S04]  /*2fe0*/  IMAD.WIDE.U32 R4, R237, c[0x0][0x1f0], R4 ;  /* 0x00007c00ed047a25 */ /* 0x000fc800078e0004 */
[----:B------:R-:W-:-:S04]  /*2ff0*/  IMAD R3, R3, c[0x0][0x1f0], RZ ;  /* 0x00007c0003037a24 */ /* 0x000fc800078e02ff */
[----:B------:R-:W-:Y:S01]  /*3000*/  IMAD R6, R237, c[0x0][0x1f4], R3 ;  /* 0x00007d00ed067a24 */ /* 0x000fe200078e0203 */
[----:B------:R-:W-:-:S04]  /*3010*/  IADD3 R3, P0, R4, UR20, RZ ;  /* 0x0000001404037c10 */ /* 0x000fc8000ff1e0ff */
[----:B------:R-:W-:Y:S02]  /*3020*/  IADD3.X R6, R5, UR8, R6, P0, !PT ;  /* 0x0000000805067c10 */ /* 0x000fe400087fe406 */
[----:B------:R-:W-:-:S04]  /*3030*/  LEA R5, P0, R3, c[0x0][0x1c8], 0x1 ;  /* 0x0000720003057a11 */ /* 0x000fc800078008ff */
[----:B------:R-:W-:Y:S02]  /*3040*/  LEA.HI.X R6, R3, c[0x0][0x1cc], R6, 0x1, P0 ;  /* 0x0000730003067a11 */ /* 0x000fe400000f0c06 */
[----:B------:R-:W1:Y:S04]  /*3050*/  SHFL.IDX PT, R3, R5, 0x1, 0x1c1f ;  /* 0x003c1f0005037f89 */ /* 0x000e6800000e0000 */
[----:B------:R-:W2:Y:S04]  /*3060*/  SHFL.IDX PT, R4, R6, 0x1, 0x1c1f ;  /* 0x003c1f0006047f89 */ /* 0x000ea800000e0000 */
[----:B------:R-:W3:Y:S04]  /*3070*/  SHFL.IDX PT, R5, R5, RZ, 0x1c1f ;  /* 0x001c1fff05057589 */ /* 0x000ee800000e0000 */
[----:B------:R-:W4:Y:S01]  /*3080*/  SHFL.IDX PT, R6, R6, RZ, 0x1c1f ;  /* 0x001c1fff06067589 */ /* 0x000f2200000e0000 */
[----:B-1----:R-:W-:-:S02]  /*3090*/  IADD3 R16, P1, P0, R8, R3, R21 ;  /* 0x0000000308107210 */ /* 0x002fc4000783e015 */
[----:B------:R-:W-:Y:S02]  /*30a0*/  LOP3.LUT R8, R10, 0xf, RZ, 0xc0, !PT ;  /* 0x0000000f0a087812 */ /* 0x000fe400078ec0ff */
[----:B------:R-:W-:Y:S02]  /*30b0*/  IADD3 R10, -R168, 0x10, RZ ;  /* 0x00000010a80a7810 */ /* 0x000fe40007ffe1ff */
[-C--:B--2---:R-:W-:Y:S02]  /*30c0*/  IADD3.X R17, RZ, R4.reuse, R11, P1, P0 ;  /* 0x00000004ff117210 */ /* 0x084fe40000fe040b */
[----:B------:R-:W-:Y:S02]  /*30d0*/  IADD3 R14, P1, P0, R8, R3, R7 ;  /* 0x00000003080e7210 */ /* 0x000fe4000783e007 */
[----:B------:R-:W-:Y:S02]  /*30e0*/  LOP3.LUT R8, R10, 0xf, RZ, 0xc0, !PT ;  /* 0x0000000f0a087812 */ /* 0x000fe400078ec0ff */
[----:B------:R-:W-:-:S02]  /*30f0*/  IADD3.X R15, RZ, R4, R9, P1, P0 ;  /* 0x00000004ff0f7210 */ /* 0x000fc40000fe0409 */
[----:B------:R-:W-:Y:S02]  /*3100*/  IADD3 R12, P1, P0, R8, R3, R18 ;  /* 0x00000003080c7210 */ /* 0x000fe4000783e012 */
[----:B------:R-:W-:-:S04]  /*3110*/  SHF.L.U64.HI R3, R170, 0x1, R22 ;  /* 0x00000001aa037819 */ /* 0x000fc80000010216 */
[----:B------:R-:W-:Y:S02]  /*3120*/  IADD3.X R13, RZ, R4, R3, P1, P0 ;  /* 0x00000004ff0d7210 */ /* 0x000fe40000fe0403 */
[C---:B---3--:R-:W-:Y:S02]  /*3130*/  IADD3 R10, P1, R5.reuse, R21, RZ ;  /* 0x00000015050a7210 */ /* 0x048fe40007f3e0ff */
[----:B------:R-:W-:-:S03]  /*3140*/  IADD3 R8, P0, R5, R7, RZ ;  /* 0x0000000705087210 */ /* 0x000fc60007f1e0ff */
[----:B----4-:R-:W-:Y:S01]  /*3150*/  IMAD.X R11, R6, 0x1, R11, P1 ;  /* 0x00000001060b7824 */ /* 0x010fe200008e060b */
[----:B------:R-:W-:Y:S01]  /*3160*/  ISETP.NE.U32.AND P1, PT, R20, RZ, PT ;  /* 0x000000ff1400720c */ /* 0x000fe20003f25070 */
[C---:B------:R-:W-:Y:S01]  /*3170*/  IMAD.X R9, R6.reuse, 0x1, R9, P0 ;  /* 0x0000000106097824 */ /* 0x040fe200000e0609 */
[----:B------:R-:W-:Y:S02]  /*3180*/  IADD3 R4, P0, R5, R18, RZ ;  /* 0x0000001205047210 */ /* 0x000fe40007f1e0ff */
[----:B------:R1:W-:Y:S03]  /*3190*/  LDGSTS.E.BYPASS.LTC128B.128 [R167+0x3100], [R10.64], !P6 ;  /* 0x031000000aa77fae */ /* 0x0003e6000f101d4e */
[----:B------:R-:W-:Y:S01]  /*31a0*/  IMAD.X R5, R6, 0x1, R3, P0 ;  /* 0x0000000106057824 */ /* 0x000fe200000e0603 */
[----:B------:R1:W-:Y:S01]  /*31b0*/  LDGSTS.E.BYPASS.LTC128B.128 [R167+0x4100], [R8.64], !P5 ;  /* 0x0410000008a77fae */ /* 0x0003e2000e901d4e */
[----:B------:R-:W-:-:S03]  /*31c0*/  ISETP.NE.U32.AND P0, PT, R19, RZ, PT ;  /* 0x000000ff1300720c */ /* 0x000fc60003f05070 */
[----:B------:R1:W-:Y:S04]  /*31d0*/  LDGSTS.E.BYPASS.LTC128B.128 [R167+0x5100], [R4.64], !P4 ;  /* 0x0510000004a77fae */ /* 0x0003e8000e101d4e */
[----:B------:R1:W-:Y:S01]  /*31e0*/  LDGSTS.E.BYPASS.LTC128B.128.ZFILL [R167+0x3900], [R16.64], P1 ;  /* 0x0390000010a77fae */ /* 0x0003e20008941d4e */
[----:B------:R-:W-:-:S05]  /*31f0*/  ISETP.NE.U32.AND P1, PT, R168, RZ, PT ;  /* 0x000000ffa800720c */ /* 0x000fca0003f25070 */
[----:B------:R1:W-:Y:S08]  /*3200*/  LDGSTS.E.BYPASS.LTC128B.128.ZFILL [R167+0x4900], [R14.64], P0 ;  /* 0x049000000ea77fae */ /* 0x0003f00008141d4e */
[----:B------:R1:W-:Y:S02]  /*3210*/  LDGSTS.E.BYPASS.LTC128B.128.ZFILL [R167+0x5900], [R12.64], P1 ;  /* 0x059000000ca77fae */ /* 0x0003e40008941d4e */
.L_x_713:
[----:B-1----:R-:W-:Y:S01]  /*3220*/  FMUL.FTZ R3, R33, c[0x0][0x320] ;  /* 0x0000c80021037a20 */ /* 0x002fe20000410000 */
[----:B------:R-:W-:Y:S01]  /*3230*/  LOP3.LUT R4, R166, 0xffffffe0, RZ, 0xc0, !PT ;  /* 0xffffffe0a6047812 */ /* 0x000fe200078ec0ff */
[----:B------:R-:W-:Y:S01]  /*3240*/  UMOV UR5, 0xffffffc0 ;  /* 0xffffffc000057882 */ /* 0x000fe20000000000 */
[----:B------:R-:W-:Y:S01]  /*3250*/  SHF.R.S32.HI R5, RZ, 0x1f, R165 ;  /* 0x0000001fff057819 */ /* 0x000fe200000114a5 */
[----:B------:R1:W-:Y:S01]  /*3260*/  MUFU.TANH R242, R3 ;  /* 0x0000000300f27308 */ /* 0x0003e20000002400 */
[----:B------:R-:W-:Y:S01]  /*3270*/  PLOP3.LUT P1, PT, PT, PT, UP1, 0x80, 0x0 ;  /* 0x000000000000781c */ /* 0x000fe20003f2f018 */
[----:B------:R-:W-:Y:S01]  /*3280*/  UIMAD UR5, UR6, UR5, 0x41 ;  /* 0x00000041060574a4 */ /* 0x000fe2000f8e0205 */
[----:B------:R-:W-:Y:S01]  /*3290*/  LEA.HI R5, R5, R165, RZ, 0x2 ;  /* 0x000000a505057211 */ /* 0x000fe200078f10ff */
[----:B------:R-:W-:Y:S01]  /*32a0*/  FMUL.FTZ R19, R26, c[0x0][0x320] ;  /* 0x0000c8001a137a20 */ /* 0x000fe20000410000 */
[----:B------:R-:W-:Y:S01]  /*32b0*/  PLOP3.LUT P0, PT, PT, PT, UP1, 0x80, 0x0 ;  /* 0x000000000000781c */ /* 0x000fe20003f0f018 */
[----:B------:R-:W-:Y:S01]  /*32c0*/  FMUL.FTZ R10, R83, c[0x0][0x320] ;  /* 0x0000c800530a7a20 */ /* 0x000fe20000410000 */
[----:B------:R-:W-:Y:S01]  /*32d0*/  LOP3.LUT R5, R5, 0xffffffc, RZ, 0xc0, !PT ;  /* 0x0ffffffc05057812 */ /* 0x000fe200078ec0ff */
[----:B------:R-:W-:Y:S01]  /*32e0*/  FMUL.FTZ R16, R39, c[0x0][0x320] ;  /* 0x0000c80027107a20 */ /* 0x000fe20000410000 */
[----:B------:R-:W-:Y:S01]  /*32f0*/  UIADD3 UR6, UR6, -0x2, URZ ;  /* 0xfffffffe06067890 */ /* 0x000fe2000fffe03f */
[----:B------:R-:W-:Y:S01]  /*3300*/  FMUL.FTZ R21, R27, c[0x0][0x320] ;  /* 0x0000c8001b157a20 */ /* 0x000fe20000410000 */
[----:B------:R-:W-:Y:S01]  /*3310*/  MUFU.TANH R19, R19 ;  /* 0x0000001300137308 */ /* 0x000fe20000002400 */
[----:B------:R-:W-:Y:S01]  /*3320*/  IMAD.IADD R8, R165, 0x1, -R5 ;  /* 0x00000001a5087824 */ /* 0x000fe200078e0a05 */
[----:B------:R-:W0:Y:S01]  /*3330*/  LDGDEPBAR ;  /* 0x00000000000079af */ /* 0x000e220000000000 */
[----:B------:R-:W-:-:S02]  /*3340*/  FMUL.FTZ R5, R82, c[0x0][0x320] ;  /* 0x0000c80052057a20 */ /* 0x000fc40000410000 */
[----:B-1----:R-:W-:Y:S02]  /*3350*/  FMUL.FTZ R3, R56, c[0x0][0x320] ;  /* 0x0000c80038037a20 */ /* 0x002fe40000410000 */
[----:B------:R-:W-:Y:S01]  /*3360*/  IMAD.SHL.U32 R221, R0, 0x2, RZ ;  /* 0x0000000200dd7824 */ /* 0x000fe200078e00ff */
[----:B------:R-:W-:Y:S03]  /*3370*/  MUFU.TANH R21, R21 ;  /* 0x0000001500157308 */ /* 0x000fe60000002400 */
[----:B------:R-:W-:-:S05]  /*3380*/  IMAD R222, R2, 0x2, R221 ;  /* 0x0000000202de7824 */ /* 0x000fca00078e02dd */
[----:B------:R1:W2:Y:S02]  /*3390*/  MUFU.TANH R33, R3 ;  /* 0x0000000300217308 */ /* 0x0002a40000002400 */
[----:B-1----:R-:W-:-:S06]  /*33a0*/  FMUL.FTZ R3, R57, c[0x0][0x320] ;  /* 0x0000c80039037a20 */ /* 0x002fcc0000410000 */
[----:B------:R1:W3:Y:S02]  /*33b0*/  MUFU.TANH R18, R3 ;  /* 0x0000000300127308 */ /* 0x0002e40000002400 */
[----:B-1----:R-:W-:-:S06]  /*33c0*/  FMUL.FTZ R3, R52, c[0x0][0x320] ;  /* 0x0000c80034037a20 */ /* 0x002fcc0000410000 */
[----:B------:R1:W4:Y:S02]  /*33d0*/  MUFU.TANH R12, R3 ;  /* 0x00000003000c7308 */ /* 0x0003240000002400 */
[----:B-1----:R-:W-:-:S06]  /*33e0*/  FMUL.FTZ R3, R53, c[0x0][0x320] ;  /* 0x0000c80035037a20 */ /* 0x002fcc0000410000 */
[----:B------:R1:W-:Y:S02]  /*33f0*/  MUFU.TANH R69, R3 ;  /* 0x0000000300457308 */ /* 0x0003e40000002400 */
[----:B-1----:R-:W-:-:S06]  /*3400*/  FMUL.FTZ R3, R44, c[0x0][0x320] ;  /* 0x0000c8002c037a20 */ /* 0x002fcc0000410000 */
[----:B------:R1:W-:Y:S02]  /*3410*/  MUFU.TANH R72, R3 ;  /* 0x0000000300487308 */ /* 0x0003e40000002400 */
[----:B-1----:R-:W-:-:S06]  /*3420*/  FMUL.FTZ R3, R45, c[0x0][0x320] ;  /* 0x0000c8002d037a20 */ /* 0x002fcc0000410000 */
[----:B------:R1:W-:Y:S02]  /*3430*/  MUFU.TANH R68, R3 ;  /* 0x0000000300447308 */ /* 0x0003e40000002400 */
[----:B-1----:R-:W-:-:S06]  /*3440*/  FMUL.FTZ R3, R40, c[0x0][0x320] ;  /* 0x0000c80028037a20 */ /* 0x002fcc0000410000 */
[----:B------:R-:W-:Y:S08]  /*3450*/  MUFU.TANH R40, R5 ;  /* 0x0000000500287308 */ /* 0x000ff00000002400 */
[----:B------:R1:W-:Y:S02]  /*3460*/  MUFU.TANH R71, R3 ;  /* 0x0000000300477308 */ /* 0x0003e40000002400 */
[----:B-1----:R-:W-:-:S06]  /*3470*/  FMUL.FTZ R3, R41, c[0x0][0x320] ;  /* 0x0000c80029037a20 */ /* 0x002fcc0000410000 */
        /* <DEDUP_REMOVED lines=8> */
[----:B------:R1:W-:Y:S08]  /*3500*/  MUFU.TANH R37, R10 ;  /* 0x0000000a00257308 */ /* 0x0003f00000002400 */
[----:B------:R5:W-:Y:S01]  /*3510*/  MUFU.TANH R172, R3 ;  /* 0x0000000300ac7308 */ /* 0x000be20000002400 */
[----:B-1----:R-:W-:-:S07]  /*3520*/  FMUL.FTZ R10, R89, c[0x0][0x320] ;  /* 0x0000c800590a7a20 */ /* 0x002fce0000410000 */
[----:B------:R-:W-:Y:S01]  /*3530*/  MUFU.TANH R10, R10 ;  /* 0x0000000a000a7308 */ /* 0x000fe20000002400 */
[----:B-----5:R-:W-:-:S07]  /*3540*/  FMUL.FTZ R3, R24, c[0x0][0x320] ;  /* 0x0000c80018037a20 */ /* 0x020fce0000410000 */
        /* <DEDUP_REMOVED lines=8> */
[----:B------:R1:W5:Y:S02]  /*35d0*/  MUFU.TANH R15, R3 ;  /* 0x00000003000f7308 */ /* 0x0003640000002400 */
[----:B-1----:R-:W-:-:S06]  /*35e0*/  FMUL.FTZ R3, R105, c[0x0][0x320] ;  /* 0x0000c80069037a20 */ /* 0x002fcc0000410000 */
[----:B------:R1:W1:Y:S02]  /*35f0*/  MUFU.TANH R17, R3 ;  /* 0x0000000300117308 */ /* 0x0002640000002400 */
        /* <DEDUP_REMOVED lines=50> */
[----:B-1----:R-:W-:Y:S02]  /*3920*/  IMAD.IADD R3, R169, 0x1, -R4 ;  /* 0x00000001a9037824 */ /* 0x002fe400078e0a04 */
[----:B------:R-:W-:-:S03]  /*3930*/  FMUL.FTZ R4, R81, c[0x0][0x320] ;  /* 0x0000c80051047a20 */ /* 0x000fc60000410000 */
[----:B------:R-:W-:Y:S01]  /*3940*/  SHF.R.S32.HI R6, RZ, 0x1f, R3 ;  /* 0x0000001fff067819 */ /* 0x000fe20000011403 */
[----:B------:R1:W-:Y:S03]  /*3950*/  MUFU.TANH R28, R4 ;  /* 0x00000004001c7308 */ /* 0x0003e60000002400 */
[----:B------:R-:W-:-:S04]  /*3960*/  LEA.HI R6, R6, R3, RZ, 0x2 ;  /* 0x0000000306067211 */ /* 0x000fc800078f10ff */
[----:B------:R-:W-:-:S05]  /*3970*/  LEA.HI.SX32 R7, R6, UR10, 0x1e ;  /* 0x0000000a06077c11 */ /* 0x000fca000f8ff2ff */
[----:B------:R-:W-:Y:S01]  /*3980*/  IMAD R7, R8, 0x10, R7 ;  /* 0x0000001008077824 */ /* 0x000fe200078e0207 */
[----:B-1----:R-:W-:-:S04]  /*3990*/  LEA.HI R4, R101, R101, RZ, 0x1 ;  /* 0x0000006565047211 */ /* 0x002fc800078f08ff */
[C---:B------:R-:W-:Y:S01]  /*39a0*/  LOP3.LUT R5, R4.reuse, 0x1ffffffe, RZ, 0xc0, !PT ;  /* 0x1ffffffe04057812 */ /* 0x040fe200078ec0ff */
[----:B------:R-:W-:-:S04]  /*39b0*/  IMAD.SHL.U32 R9, R4, 0x20, RZ ;  /* 0x0000002004097824 */ /* 0x000fc800078e00ff */
[----:B------:R-:W-:Y:S01]  /*39c0*/  IMAD.IADD R8, R101, 0x1, -R5 ;  /* 0x0000000165087824 */ /* 0x000fe200078e0a05 */
[----:B------:R-:W-:-:S05]  /*39d0*/  LOP3.LUT R4, R9, 0xffffffc0, RZ, 0xc0, !PT ;  /* 0xffffffc009047812 */ /* 0x000fca00078ec0ff */
[----:B------:R-:W-:Y:S02]  /*39e0*/  IMAD.IADD R5, R4, 0x1, R7 ;  /* 0x0000000104057824 */ /* 0x000fe400078e0207 */
[----:B------:R-:W-:Y:S02]  /*39f0*/  FMUL.FTZ R4, R96, c[0x0][0x320] ;  /* 0x0000c80060047a20 */ /* 0x000fe40000410000 */
[----:B------:R-:W-:Y:S02]  /*3a00*/  IMAD R11, R8, 0x8, R5 ;  /* 0x00000008080b7824 */ /* 0x000fe400078e0205 */
[----:B------:R1:W1:Y:S02]  /*3a10*/  MUFU.TANH R14, R4 ;  /* 0x00000004000e7308 */ /* 0x0002640000002400 */
[----:B------:R-:W-:Y:S01]  /*3a20*/  @P1 IMAD.HI.U32 R7, R11, c[0x0][0x2c8], RZ ;  /* 0x0000b2000b071a27 */ /* 0x000fe200078e00ff */
[----:B------:R-:W-:Y:S03]  /*3a30*/  STL [R1+0x3c], R11 ;  /* 0x00003c0b01007387 */ /* 0x000fe60000100800 */
[----:B------:R-:W-:Y:S01]  /*3a40*/  IMAD.MOV.U32 R5, RZ, RZ, R11 ;  /* 0x000000ffff057224 */ /* 0x000fe200078e000b */
[----:B------:R-:W-:Y:S01]  /*3a50*/  @P0 SHF.R.U32.HI R5, RZ, c[0x0][0x2cc], R7 ;  /* 0x0000b300ff050a19 */ /* 0x000fe20000011607 */
[----:B------:R-:W-:-:S04]  /*3a60*/  FMUL.FTZ R7, R77, c[0x0][0x320] ;  /* 0x0000c8004d077a20 */ /* 0x000fc80000410000 */
[----:B------:R-:W2:Y:S01]  /*3a70*/  SHFL.IDX PT, R8, R5, RZ, 0x1c1f ;  /* 0x001c1fff05087589 */ /* 0x000ea200000e0000 */
[----:B------:R-:W-:Y:S01]  /*3a80*/  MUFU.TANH R23, R7 ;  /* 0x0000000700177308 */ /* 0x000fe20000002400 */
[----:B-1----:R-:W-:Y:S02]  /*3a90*/  FMUL.FTZ R4, R97, c[0x0][0x320] ;  /* 0x0000c80061047a20 */ /* 0x002fe40000410000 */
[----:B------:R-:W1:Y:S05]  /*3aa0*/  SHFL.IDX PT, R11, R5, 0x2, 0x1c1f ;  /* 0x005c1f00050b7f89 */ /* 0x000e6a00000e0000 */
[----:B------:R2:W1:Y:S02]  /*3ab0*/  MUFU.TANH R13, R4 ;  /* 0x00000004000d7308 */ /* 0x0004640000002400 */
[----:B--2---:R-:W-:-:S06]  /*3ac0*/  FMUL.FTZ R4, R76, c[0x0][0x320] ;  /* 0x0000c8004c047a20 */ /* 0x004fcc0000410000 */
[----:B------:R2:W1:Y:S02]  /*3ad0*/  MUFU.TANH R25, R4 ;  /* 0x0000000400197308 */ /* 0x0004640000002400 */
[----:B--2---:R-:W-:Y:S01]  /*3ae0*/  LOP3.LUT R4, R6, 0x7ffffffc, RZ, 0xc0, !PT ;  /* 0x7ffffffc06047812 */ /* 0x004fe200078ec0ff */
[----:B------:R-:W-:-:S04]  /*3af0*/  IMAD.U32 R6, RZ, RZ, UR5 ;  /* 0x00000005ff067e24 */ /* 0x000fc8000f8e00ff */
[----:B------:R-:W-:Y:S02]  /*3b00*/  IMAD.IADD R4, R3, 0x1, -R4 ;  /* 0x0000000103047824 */ /* 0x000fe400078e0a04 */
[----:B------:R-:W-:Y:S02]  /*3b10*/  FMUL.FTZ R3, R78, c[0x0][0x320] ;  /* 0x0000c8004e037a20 */ /* 0x000fe40000410000 */
[----:B------:R-:W-:Y:S02]  /*3b20*/  IMAD.SHL.U32 R9, R4, 0x2, RZ ;  /* 0x0000000204097824 */ /* 0x000fe400078e00ff */
[----:B------:R2:W-:Y:S01]  /*3b30*/  MUFU.TANH R36, R3 ;  /* 0x0000000300247308 */ /* 0x0005e20000002400 */
[----:B------:R-:W-:Y:S02]  /*3b40*/  FMUL.FTZ R4, R79, c[0x0][0x320] ;  /* 0x0000c8004f047a20 */ /* 0x000fe40000410000 */
[----:B------:R-:W-:Y:S01]  /*3b50*/  IADD3 R7, -R9, UR4, RZ ;  /* 0x0000000409077c10 */ /* 0x000fe2000fffe1ff */
[----:B------:R1:W-:Y:S01]  /*3b60*/  STL [R1+0x40], R9 ;  /* 0x0000400901007387 */ /* 0x0003e20000100800 */
[----:B------:R-:W-:-:S02]  /*3b70*/  ULDC.64 UR4, c[0x0][0x2c8] ;  /* 0x0000b20000047ab9 */ /* 0x000fc40000000a00 */
[----:B------:R-:W-:Y:S01]  /*3b80*/  UIMAD.WIDE.U32 UR24, UR10, UR4, URZ ;  /* 0x000000040a1872a5 */ /* 0x000fe2000f8e003f */
[----:B------:R1:W-:Y:S03]  /*3b90*/  MUFU.TANH R26, R4 ;  /* 0x00000004001a7308 */ /* 0x0003e60000002400 */
[----:B------:R-:W-:-:S04]  /*3ba0*/  @UP1 USHF.R.U32.HI UR10, URZ, UR5, UR25 ;  /* 0x000000053f0a1299 */ /* 0x000fc80008011619 */
[----:B------:R-:W-:Y:S01]  /*3bb0*/  UIADD3 UR10, UR10, UR7, -UR12 ;  /* 0x000000070a0a7290 */ /* 0x000fe2000fffe80c */
[----:B--2---:R-:W-:-:S03]  /*3bc0*/  IADD3 R3, -R9, UR7, R6 ;  /* 0x0000000709037c10 */ /* 0x004fc6000fffe106 */
[----:B------:R-:W-:Y:S01]  /*3bd0*/  USHF.R.S32.HI UR4, URZ, 0x1f, UR10 ;  /* 0x0000001f3f047899 */ /* 0x000fe2000801140a */
[----:B------:R-:W-:-:S03]  /*3be0*/  IADD3 R6, R3, -UR12, RZ ;  /* 0x8000000c03067c10 */ /* 0x000fc6000fffe0ff */
[----:B------:R-:W-:Y:S02]  /*3bf0*/  ULEA.HI UR4, UR4, UR10, URZ, 0x6 ;  /* 0x0000000a04047291 */ /* 0x000fe4000f8f303f */
[----:B------:R-:W-:Y:S02]  /*3c00*/  IMAD.IADD R3, R6, 0x1, R8 ;  /* 0x0000000106037824 */ /* 0x000fe400078e0208 */
[----:B------:R-:W-:Y:S01]  /*3c10*/  FMUL.FTZ R8, R98, c[0x0][0x320] ;  /* 0x0000c80062087a20 */ /* 0x000fe20000410000 */
[----:B------:R-:W-:Y:S01]  /*3c20*/  USHF.R.S32.HI UR4, URZ, 0x6, UR4 ;  /* 0x000000063f047899 */ /* 0x000fe20008011404 */
[----:B-1----:R-:W-:Y:S01]  /*3c30*/  FMUL.FTZ R9, R64, c[0x0][0x320] ;  /* 0x0000c80040097a20 */ /* 0x002fe20000410000 */
[----:B------:R-:W-:Y:S01]  /*3c40*/  IMNMX R4, R7, R3, PT ;  /* 0x0000000307047217 */ /* 0x000fe20003800200 */
[----:B------:R-:W-:Y:S01]  /*3c50*/  IMAD.IADD R3, R6, 0x1, R11 ;  /* 0x0000000106037824 */ /* 0x000fe200078e020b */
[----:B------:R1:W-:Y:S01]  /*3c60*/  MUFU.TANH R24, R8 ;  /* 0x0000000800187308 */ /* 0x0003e20000002400 */
[----:B------:R-:W-:Y:S01]  /*3c70*/  FMUL.FTZ R11, R66, c[0x0][0x320] ;  /* 0x0000c800420b7a20 */ /* 0x000fe20000410000 */
[C---:B------:R-:W-:Y:S01]  /*3c80*/  ISETP.GT.AND P0, PT, R4.reuse, RZ, PT ;  /* 0x000000ff0400720c */ /* 0x040fe20003f04270 */
[----:B------:R-:W-:Y:S01]  /*3c90*/  UISETP.LT.AND UP0, UPT, URZ, UR4, UPT ;  /* 0x000000043f00728c */ /* 0x000fe2000bf01270 */
[----:B------:R-:W-:-:S02]  /*3ca0*/  ISETP.GT.AND P1, PT, R4, 0x1, PT ;  /* 0x000000010400780c */ /* 0x000fc40003f24270 */
[----:B------:R-:W-:Y:S01]  /*3cb0*/  FSEL R33, R33, -INF , P0 ;  /* 0xff80000021217808 */ /* 0x000fe20000000000 */
[----:B------:R-:W-:Y:S01]  /*3cc0*/  USEL UR4, URZ, UR4, !UP0 ;  /* 0x000000043f047287 */ /* 0x000fe2000c000000 */
[----:B------:R-:W-:Y:S02]  /*3cd0*/  ISETP.GT.AND P0, PT, R4, 0x8, PT ;  /* 0x000000080400780c */ /* 0x000fe40003f04270 */
[----:B------:R-:W-:Y:S02]  /*3ce0*/  IMNMX R3, R7, R3, PT ;  /* 0x0000000307037217 */ /* 0x000fe40003800200 */
[----:B---3--:R-:W-:Y:S02]  /*3cf0*/  FSEL R38, R18, -INF , P1 ;  /* 0xff80000012267808 */ /* 0x008fe40000800000 */
[----:B----4-:R-:W-:Y:S01]  /*3d00*/  FSEL R45, R12, -INF , P0 ;  /* 0xff8000000c2d7808 */ /* 0x010fe20000000000 */
[----:B------:R2:W3:Y:S01]  /*3d10*/  MUFU.TANH R18, R9 ;  /* 0x0000000900127308 */ /* 0x0004e20000002400 */
[----:B------:R-:W-:Y:S01]  /*3d20*/  ISETP.GT.AND P1, PT, R3, RZ, PT ;  /* 0x000000ff0300720c */ /* 0x000fe20003f24270 */
[----:B-1----:R-:W-:Y:S01]  /*3d30*/  FMUL.FTZ R8, R65, c[0x0][0x320] ;  /* 0x0000c80041087a20 */ /* 0x002fe20000410000 */
[----:B------:R-:W-:Y:S01]  /*3d40*/  ISETP.GT.AND P0, PT, R3, 0x1, PT ;  /* 0x000000010300780c */ /* 0x000fe20003f04270 */
[----:B------:R-:W-:Y:S01]  /*3d50*/  FMUL.FTZ R12, R67, c[0x0][0x320] ;  /* 0x0000c800430c7a20 */ /* 0x000fe20000410000 */
[----:B-----5:R-:W-:-:S02]  /*3d60*/  FSEL R15, R15, -INF , P1 ;  /* 0xff8000000f0f7808 */ /* 0x020fc40000800000 */
[----:B------:R-:W-:Y:S02]  /*3d70*/  FSEL R17, R17, -INF , P0 ;  /* 0xff80000011117808 */ /* 0x000fe40000000000 */
[C---:B------:R-:W-:Y:S01]  /*3d80*/  ISETP.GT.AND P1, PT, R3.reuse, 0x8, PT ;  /* 0x000000080300780c */ /* 0x040fe20003f24270 */
[----:B------:R-:W-:Y:S01]  /*3d90*/  MUFU.TANH R12, R12 ;  /* 0x0000000c000c7308 */ /* 0x000fe20000002400 */
[----:B------:R-:W-:Y:S02]  /*3da0*/  ISETP.GT.AND P0, PT, R3, 0x9, PT ;  /* 0x000000090300780c */ /* 0x000fe40003f04270 */
[----:B------:R-:W-:Y:S02]  /*3db0*/  FSEL R20, R14, -INF , P1 ;  /* 0xff8000000e147808 */ /* 0x000fe40000800000 */
[----:B------:R-:W-:Y:S01]  /*3dc0*/  FSEL R22, R13, -INF , P0 ;  /* 0xff8000000d167808 */ /* 0x000fe20000000000 */
[----:B--2---:R-:W1:Y:S01]  /*3dd0*/  SHFL.IDX PT, R9, R5, 0x3, 0x1c1f ;  /* 0x007c1f0005097f89 */ /* 0x004e6200000e0000 */
[C---:B------:R-:W-:Y:S01]  /*3de0*/  ISETP.GT.AND P1, PT, R3.reuse, 0x10, PT ;  /* 0x000000100300780c */ /* 0x040fe20003f24270 */
[----:B------:R2:W4:Y:S01]  /*3df0*/  MUFU.TANH R14, R8 ;  /* 0x00000008000e7308 */ /* 0x0005220000002400 */
[----:B------:R-:W-:Y:S01]  /*3e00*/  ISETP.GT.AND P0, PT, R3, 0x11, PT ;  /* 0x000000110300780c */ /* 0x000fe20003f04270 */
[----:B------:R-:W-:Y:S01]  /*3e10*/  FMUL.FTZ R13, R34, c[0x0][0x320] ;  /* 0x0000c800220d7a20 */ /* 0x000fe20000410000 */
[----:B------:R-:W-:-:S02]  /*3e20*/  FSEL R48, R44, -INF , P1 ;  /* 0xff8000002c307808 */ /* 0x000fc40000800000 */
[----:B------:R-:W-:Y:S02]  /*3e30*/  FSEL R50, R41, -INF , P0 ;  /* 0xff80000029327808 */ /* 0x000fe40000000000 */
[C---:B------:R-:W-:Y:S02]  /*3e40*/  ISETP.GT.AND P1, PT, R3.reuse, 0x18, PT ;  /* 0x000000180300780c */ /* 0x040fe40003f24270 */
[----:B------:R-:W-:Y:S02]  /*3e50*/  ISETP.GT.AND P0, PT, R3, 0x19, PT ;  /* 0x000000190300780c */ /* 0x000fe40003f04270 */
[----:B------:R-:W-:Y:S02]  /*3e60*/  FSEL R49, R32, -INF , P1 ;  /* 0xff80000020317808 */ /* 0x000fe40000800000 */
[----:B------:R-:W-:Y:S01]  /*3e70*/  FSEL R51, R10, -INF , P0 ;  /* 0xff8000000a337808 */ /* 0x000fe20000000000 */
[----:B------:R-:W-:Y:S01]  /*3e80*/  FMUL.FTZ R10, R35, c[0x0][0x320] ;  /* 0x0000c800230a7a20 */ /* 0x000fe20000410000 */
[----:B------:R-:W-:-:S02]  /*3e90*/  ISETP.GT.AND P1, PT, R3, 0x20, PT ;  /* 0x000000200300780c */ /* 0x000fc40003f24270 */
[----:B------:R-:W-:Y:S02]  /*3ea0*/  ISETP.GT.AND P0, PT, R3, 0x21, PT ;  /* 0x000000210300780c */ /* 0x000fe40003f04270 */
[----:B--2---:R-:W-:Y:S02]  /*3eb0*/  FMNMX.FTZ R8, R15, R17, !PT ;  /* 0x000000110f087209 */ /* 0x004fe40007810000 */
[----:B------:R-:W-:Y:S02]  /*3ec0*/  FSEL R165, R31, -INF , P1 ;  /* 0xff8000001fa57808 */ /* 0x000fe40000800000 */
[----:B------:R-:W-:Y:S02]  /*3ed0*/  FSEL R164, R30, -INF , P0 ;  /* 0xff8000001ea47808 */ /* 0x000fe40000000000 */
[----:B------:R-:W-:Y:S02]  /*3ee0*/  FMNMX.FTZ R8, R20, R8, !PT ;  /* 0x0000000814087209 */ /* 0x000fe40007810000 */
[----:B------:R-:W-:-:S02]  /*3ef0*/  ISETP.GT.AND P1, PT, R3, 0x28, PT ;  /* 0x000000280300780c */ /* 0x000fc40003f24270 */
[----:B------:R-:W-:Y:S02]  /*3f00*/  ISETP.GT.AND P0, PT, R3, 0x29, PT ;  /* 0x000000290300780c */ /* 0x000fe40003f04270 */
[----:B------:R-:W-:Y:S02]  /*3f10*/  FMNMX.FTZ R8, R22, R8, !PT ;  /* 0x0000000816087209 */ /* 0x000fe40007810000 */
[----:B------:R-:W-:Y:S02]  /*3f20*/  FSEL R159, R29, -INF , P1 ;  /* 0xff8000001d9f7808 */ /* 0x000fe40000800000 */
[----:B------:R-:W-:Y:S02]  /*3f30*/  FSEL R166, R28, -INF , P0 ;  /* 0xff8000001ca67808 */ /* 0x000fe40000000000 */
[C---:B------:R-:W-:Y:S01]  /*3f40*/  ISETP.GT.AND P1, PT, R3.reuse, 0x30, PT ;  /* 0x000000300300780c */ /* 0x040fe20003f24270 */
[----:B------:R-:W-:Y:S01]  /*3f50*/  LDSM.16.MT88.4 R28, [R221+0x100] ;  /* 0x00010000dd1c783b */ /* 0x000fe20000004200 */
[----:B------:R-:W-:-:S02]  /*3f60*/  ISETP.GT.AND P0, PT, R3, 0x31, PT ;  /* 0x000000310300780c */ /* 0x000fc40003f04270 */
[----:B------:R-:W-:Y:S02]  /*3f70*/  FMNMX.FTZ R8, R48, R8, !PT ;  /* 0x0000000830087209 */ /* 0x000fe40007810000 */
[----:B------:R-:W-:Y:S02]  /*3f80*/  FSEL R213, R25, -INF , P1 ;  /* 0xff80000019d57808 */ /* 0x000fe40000800000 */
[----:B------:R-:W-:Y:S02]  /*3f90*/  FSEL R219, R23, -INF , P0 ;  /* 0xff80000017db7808 */ /* 0x000fe40000000000 */
[C---:B------:R-:W-:Y:S01]  /*3fa0*/  ISETP.GT.AND P1, PT, R3.reuse, 0x38, PT ;  /* 0x000000380300780c */ /* 0x040fe20003f24270 */
[----:B------:R2:W5:Y:S01]  /*3fb0*/  MUFU.TANH R23, R11 ;  /* 0x0000000b00177308 */ /* 0x0005620000002400 */
[----:B------:R-:W-:Y:S02]  /*3fc0*/  ISETP.GT.AND P0, PT, R3, 0x39, PT ;  /* 0x000000390300780c */ /* 0x000fe40003f04270 */
[----:B------:R-:W-:Y:S01]  /*3fd0*/  FMNMX.FTZ R3, R50, R8, !PT ;  /* 0x0000000832037209 */ /* 0x000fe20007810000 */
[----:B-1----:R-:W-:Y:S01]  /*3fe0*/  IMAD.IADD R8, R6, 0x1, R9 ;  /* 0x0000000106087824 */ /* 0x002fe200078e0209 */
[----:B---3--:R-:W-:Y:S01]  /*3ff0*/  FSEL R215, R18, -INF , P1 ;  /* 0xff80000012d77808 */ /* 0x008fe20000800000 */
[----:B------:R-:W1:Y:S01]  /*4000*/  SHFL.IDX PT, R9, R5, 0x1, 0x1c1f ;  /* 0x003c1f0005097f89 */ /* 0x000e6200000e0000 */
[----:B------:R-:W-:-:S02]  /*4010*/  FMNMX.FTZ R104, R49, R3, !PT ;  /* 0x0000000331687209 */ /* 0x000fc40007810000 */
[----:B------:R-:W-:Y:S02]  /*4020*/  IMNMX R3, R7, R8, PT ;  /* 0x0000000807037217 */ /* 0x000fe40003800200 */
[----:B----4-:R-:W-:Y:S02]  /*4030*/  FSEL R239, R14, -INF , P0 ;  /* 0xff8000000eef7808 */ /* 0x010fe40000000000 */
[C---:B------:R-:W-:Y:S02]  /*4040*/  ISETP.GT.AND P1, PT, R3.reuse, RZ, PT ;  /* 0x000000ff0300720c */ /* 0x040fe40003f24270 */
[----:B------:R-:W-:Y:S02]  /*4050*/  ISETP.GT.AND P0, PT, R3, 0x1, PT ;  /* 0x000000010300780c */ /* 0x000fe40003f04270 */
[----:B--2---:R-:W-:Y:S02]  /*4060*/  FSEL R11, R47, -INF , P1 ;  /* 0xff8000002f0b7808 */ /* 0x004fe40000800000 */
[----:B------:R-:W-:-:S02]  /*4070*/  ISETP.GT.AND P1, PT, R3, 0x8, PT ;  /* 0x000000080300780c */ /* 0x000fc40003f24270 */
[----:B------:R-:W-:Y:S02]  /*4080*/  FSEL R14, R46, -INF , P0 ;  /* 0xff8000002e0e7808 */ /* 0x000fe40000000000 */
[----:B------:R-:W-:Y:S02]  /*4090*/  FSEL R18, R24, -INF , P1 ;  /* 0xff80000018127808 */ /* 0x000fe40000800000 */
[C---:B------:R-:W-:Y:S01]  /*40a0*/  ISETP.GT.AND P0, PT, R3.reuse, 0x9, PT ;  /* 0x000000090300780c */ /* 0x040fe20003f04270 */
[----:B------:R-:W2:Y:S01]  /*40b0*/  MUFU.TANH R24, R16 ;  /* 0x0000001000187308 */ /* 0x000ea20000002400 */
[----:B------:R-:W-:Y:S02]  /*40c0*/  ISETP.GT.AND P1, PT, R3, 0x10, PT ;  /* 0x000000100300780c */ /* 0x000fe40003f24270 */
[----:B------:R-:W-:Y:S01]  /*40d0*/  FMNMX.FTZ R104, R51, R104, !PT ;  /* 0x0000006833687209 */ /* 0x000fe20007810000 */
[----:B-1----:R-:W-:Y:S01]  /*40e0*/  IMAD.IADD R6, R6, 0x1, R9 ;  /* 0x0000000106067824 */ /* 0x002fe200078e0209 */
[----:B------:R-:W-:-:S02]  /*40f0*/  FMNMX.FTZ R5, R11, R14, !PT ;  /* 0x0000000e0b057209 */ /* 0x000fc40007810000 */
[----:B------:R-:W-:Y:S01]  /*4100*/  FSEL R32, R57, -INF , P0 ;  /* 0xff80000039207808 */ /* 0x000fe20000000000 */
[----:B------:R1:W3:Y:S01]  /*4110*/  MUFU.TANH R16, R13 ;  /* 0x0000000d00107308 */ /* 0x0002e20000002400 */
[----:B------:R-:W-:Y:S02]  /*4120*/  FSEL R39, R53, -INF , P1 ;  /* 0xff80000035277808 */ /* 0x000fe40000800000 */
[C---:B------:R-:W-:Y:S02]  /*4130*/  ISETP.GT.AND P0, PT, R3.reuse, 0x11, PT ;  /* 0x000000110300780c */ /* 0x040fe40003f04270 */
[----:B------:R-:W-:Y:S02]  /*4140*/  ISETP.GT.AND P1, PT, R3, 0x18, PT ;  /* 0x000000180300780c */ /* 0x000fe40003f24270 */
[----:B------:R-:W-:Y:S02]  /*4150*/  FMNMX.FTZ R104, R165, R104, !PT ;  /* 0x00000068a5687209 */ /* 0x000fe40007810000 */
[----:B------:R-:W-:-:S02]  /*4160*/  FMNMX.FTZ R5, R18, R5, !PT ;  /* 0x0000000512057209 */ /* 0x000fc40007810000 */
[----:B------:R-:W-:Y:S02]  /*4170*/  FSEL R46, R56, -INF , P0 ;  /* 0xff800000382e7808 */ /* 0x000fe40000000000 */
[----:B------:R-:W-:Y:S02]  /*4180*/  FSEL R47, R43, -INF , P1 ;  /* 0xff8000002b2f7808 */ /* 0x000fe40000800000 */
[C---:B------:R-:W-:Y:S02]  /*4190*/  ISETP.GT.AND P0, PT, R3.reuse, 0x19, PT ;  /* 0x000000190300780c */ /* 0x040fe40003f04270 */
[----:B------:R-:W-:Y:S02]  /*41a0*/  ISETP.GT.AND P1, PT, R3, 0x20, PT ;  /* 0x000000200300780c */ /* 0x000fe40003f24270 */
[----:B------:R-:W-:Y:S02]  /*41b0*/  FMNMX.FTZ R104, R164, R104, !PT ;  /* 0x00000068a4687209 */ /* 0x000fe40007810000 */
[----:B------:R-:W-:-:S02]  /*41c0*/  FMNMX.FTZ R5, R32, R5, !PT ;  /* 0x0000000520057209 */ /* 0x000fc40007810000 */
[----:B------:R-:W-:Y:S02]  /*41d0*/  FSEL R82, R52, -INF , P0 ;  /* 0xff80000034527808 */ /* 0x000fe40000000000 */
[----:B------:R-:W-:Y:S02]  /*41e0*/  FSEL R101, R42, -INF , P1 ;  /* 0xff8000002a657808 */ /* 0x000fe40000800000 */
[----:B------:R-:W-:Y:S02]  /*41f0*/  FMNMX.FTZ R104, R159, R104, !PT ;  /* 0x000000689f687209 */ /* 0x000fe40007810000 */
[C---:B------:R-:W-:Y:S02]  /*4200*/  ISETP.GT.AND P0, PT, R3.reuse, 0x21, PT ;  /* 0x000000210300780c */ /* 0x040fe40003f04270 */
[----:B------:R-:W-:Y:S02]  /*4210*/  ISETP.GT.AND P1, PT, R3, 0x28, PT ;  /* 0x000000280300780c */ /* 0x000fe40003f24270 */
[----:B------:R-:W-:-:S02]  /*4220*/  FMNMX.FTZ R5, R39, R5, !PT ;  /* 0x0000000527057209 */ /* 0x000fc40007810000 */
[----:B------:R-:W-:Y:S02]  /*4230*/  FMNMX.FTZ R104, R166, R104, !PT ;  /* 0x00000068a6687209 */ /* 0x000fe40007810000 */
[----:B------:R-:W-:Y:S02]  /*4240*/  FSEL R103, R103, -INF , P0 ;  /* 0xff80000067677808 */ /* 0x000fe40000000000 */
[----:B------:R-:W-:Y:S02]  /*4250*/  FSEL R156, R40, -INF , P1 ;  /* 0xff800000289c7808 */ /* 0x000fe40000800000 */
[----:B------:R-:W-:Y:S01]  /*4260*/  FMNMX.FTZ R5, R46, R5, !PT ;  /* 0x000000052e057209 */ /* 0x000fe20007810000 */
[----:B------:R-:W-:Y:S01]  /*4270*/  LDSM.16.MT88.4 R40, [R222+0x2100] ;  /* 0x00210000de28783b */ /* 0x000fe20000004200 */
[C---:B------:R-:W-:Y:S02]  /*4280*/  ISETP.GT.AND P0, PT, R3.reuse, 0x29, PT ;  /* 0x000000290300780c */ /* 0x040fe40003f04270 */
[----:B------:R-:W-:-:S02]  /*4290*/  ISETP.GT.AND P1, PT, R3, 0x30, PT ;  /* 0x000000300300780c */ /* 0x000fc40003f24270 */
[----:B------:R-:W-:Y:S02]  /*42a0*/  FMNMX.FTZ R104, R213, R104, !PT ;  /* 0x00000068d5687209 */ /* 0x000fe40007810000 */
[----:B------:R-:W-:Y:S02]  /*42b0*/  FMNMX.FTZ R5, R47, R5, !PT ;  /* 0x000000052f057209 */ /* 0x000fe40007810000 */
[----:B------:R-:W-:Y:S02]  /*42c0*/  FSEL R158, R37, -INF , P0 ;  /* 0xff800000259e7808 */ /* 0x000fe40000000000 */
[----:B------:R-:W-:Y:S02]  /*42d0*/  FSEL R173, R36, -INF , P1 ;  /* 0xff80000024ad7808 */ /* 0x000fe40000800000 */
[C---:B------:R-:W-:Y:S02]  /*42e0*/  ISETP.GT.AND P0, PT, R3.reuse, 0x31, PT ;  /* 0x000000310300780c */ /* 0x040fe40003f04270 */
[----:B------:R-:W-:-:S02]  /*42f0*/  ISETP.GT.AND P1, PT, R3, 0x38, PT ;  /* 0x000000380300780c */ /* 0x000fc40003f24270 */
[----:B------:R-:W-:Y:S02]  /*4300*/  FMNMX.FTZ R104, R219, R104, !PT ;  /* 0x00000068db687209 */ /* 0x000fe40007810000 */
[----:B------:R-:W-:Y:S02]  /*4310*/  FMNMX.FTZ R5, R82, R5, !PT ;  /* 0x0000000552057209 */ /* 0x000fe40007810000 */
[----:B------:R-:W-:Y:S02]  /*4320*/  FSEL R175, R26, -INF , P0 ;  /* 0xff8000001aaf7808 */ /* 0x000fe40000000000 */
[----:B-----5:R-:W-:Y:S02]  /*4330*/  FSEL R174, R23, -INF , P1 ;  /* 0xff80000017ae7808 */ /* 0x020fe40000800000 */
[----:B------:R-:W-:Y:S02]  /*4340*/  ISETP.GT.AND P0, PT, R3, 0x39, PT ;  /* 0x000000390300780c */ /* 0x000fe40003f04270 */
[----:B------:R-:W-:-:S02]  /*4350*/  ISETP.GT.AND P1, PT, R4, 0x9, PT ;  /* 0x000000090400780c */ /* 0x000fc40003f24270 */
[----:B------:R-:W-:Y:S02]  /*4360*/  FMNMX.FTZ R104, R215, R104, !PT ;  /* 0x00000068d7687209 */ /* 0x000fe40007810000 */
[----:B------:R-:W-:Y:S02]  /*4370*/  FMNMX.FTZ R5, R101, R5, !PT ;  /* 0x0000000565057209 */ /* 0x000fe40007810000 */
[----:B------:R-:W-:Y:S02]  /*4380*/  FSEL R208, R12, -INF , P0 ;  /* 0xff8000000cd07808 */ /* 0x000fe40000000000 */
[----:B------:R-:W-:Y:S02]  /*4390*/  FSEL R37, R69, -INF , P1 ;  /* 0xff80000045257808 */ /* 0x000fe40000800000 */
[----:B------:R-:W-:Y:S02]  /*43a0*/  FMNMX.FTZ R104, R239, R104, !PT ;  /* 0x00000068ef687209 */ /* 0x000fe40007810000 */
[----:B------:R-:W-:-:S02]  /*43b0*/  ISETP.GT.AND P1, PT, R4, 0x10, PT ;  /* 0x000000100400780c */ /* 0x000fc40003f24270 */
[----:B------:R-:W-:Y:S01]  /*43c0*/  ISETP.GT.AND P0, PT, R4, 0x11, PT ;  /* 0x000000110400780c */ /* 0x000fe20003f04270 */
[----:B------:R-:W4:Y:S01]  /*43d0*/  SHFL.BFLY PT, R8, R104, 0x2, 0x1f ;  /* 0x0c401f0068087f89 */ /* 0x000f2200000e0000 */
[----:B------:R-:W-:Y:S02]  /*43e0*/  FMNMX.FTZ R5, R103, R5, !PT ;  /* 0x0000000567057209 */ /* 0x000fe40007810000 */
        /* <DEDUP_REMOVED lines=8> */
[C---:B------:R-:W-:Y:S02]  /*4470*/  ISETP.GT.AND P1, PT, R4.reuse, 0x20, PT ;  /* 0x000000200400780c */ /* 0x040fe40003f24270 */
[----:B------:R-:W-:-:S02]  /*4480*/  ISETP.GT.AND P0, PT, R4, 0x21, PT ;  /* 0x000000210400780c */ /* 0x000fc40003f04270 */
[----:B------:R-:W-:Y:S02]  /*4490*/  FMNMX.FTZ R5, R173, R5, !PT ;  /* 0x00000005ad057209 */ /* 0x000fe40007810000 */
[----:B------:R-:W-:Y:S02]  /*44a0*/  IMNMX R3, R7, R6, PT ;  /* 0x0000000607037217 */ /* 0x000fe40003800200 */
[----:B------:R-:W-:Y:S01]  /*44b0*/  FSEL R107, R63, -INF , P1 ;  /* 0xff8000003f6b7808 */ /* 0x000fe20000800000 */
[----:B------:R5:W1:Y:S01]  /*44c0*/  MUFU.TANH R7, R10 ;  /* 0x0000000a00077308 */ /* 0x000a620000002400 */
[----:B------:R-:W-:Y:S02]  /*44d0*/  FSEL R157, R157, -INF , P0 ;  /* 0xff8000009d9d7808 */ /* 0x000fe40000000000 */
[----:B------:R-:W-:Y:S02]  /*44e0*/  FMNMX.FTZ R6, R33, R38, !PT ;  /* 0x0000002621067209 */ /* 0x000fe40007810000 */
[----:B------:R-:W-:-:S02]  /*44f0*/  ISETP.GT.AND P1, PT, R4, 0x28, PT ;  /* 0x000000280400780c */ /* 0x000fc40003f24270 */
[----:B------:R-:W-:Y:S02]  /*4500*/  ISETP.GT.AND P0, PT, R4, 0x29, PT ;  /* 0x000000290400780c */ /* 0x000fe40003f04270 */
[----:B------:R-:W-:Y:S02]  /*4510*/  FMNMX.FTZ R5, R175, R5, !PT ;  /* 0x00000005af057209 */ /* 0x000fe40007810000 */
[----:B------:R-:W-:Y:S02]  /*4520*/  FMNMX.FTZ R6, R45, R6, !PT ;  /* 0x000000062d067209 */ /* 0x000fe40007810000 */
[----:B------:R-:W-:Y:S02]  /*4530*/  FSEL R167, R167, -INF , P1 ;  /* 0xff800000a7a77808 */ /* 0x000fe40000800000 */
[----:B------:R-:W-:Y:S02]  /*4540*/  FSEL R172, R172, -INF , P0 ;  /* 0xff800000acac7808 */ /* 0x000fe40000000000 */
[----:B------:R-:W-:-:S02]  /*4550*/  ISETP.GT.AND P1, PT, R4, 0x30, PT ;  /* 0x000000300400780c */ /* 0x000fc40003f24270 */
[----:B------:R-:W-:Y:S02]  /*4560*/  ISETP.GT.AND P0, PT, R4, 0x31, PT ;  /* 0x000000310400780c */ /* 0x000fe40003f04270 */
[----:B------:R-:W-:Y:S02]  /*4570*/  FMNMX.FTZ R5, R174, R5, !PT ;  /* 0x00000005ae057209 */ /* 0x000fe40007810000 */
[----:B------:R-:W-:Y:S02]  /*4580*/  FMNMX.FTZ R6, R37, R6, !PT ;  /* 0x0000000625067209 */ /* 0x000fe40007810000 */
[----:B------:R-:W-:Y:S02]  /*4590*/  FSEL R209, R209, -INF , P1 ;  /* 0xff800000d1d17808 */ /* 0x000fe40000800000 */
[----:B------:R-:W-:Y:S02]  /*45a0*/  FSEL R210, R210, -INF , P0 ;  /* 0xff800000d2d27808 */ /* 0x000fe40000000000 */
[----:B------:R-:W-:-:S02]  /*45b0*/  FMNMX.FTZ R5, R208, R5, !PT ;  /* 0x00000005d0057209 */ /* 0x000fc40007810000 */
[C---:B------:R-:W-:Y:S02]  /*45c0*/  ISETP.GT.AND P1, PT, R4.reuse, 0x38, PT ;  /* 0x000000380400780c */ /* 0x040fe40003f24270 */
[----:B------:R-:W-:Y:S02]  /*45d0*/  ISETP.GT.AND P0, PT, R4, 0x39, PT ;  /* 0x000000390400780c */ /* 0x000fe40003f04270 */
[----:B------:R-:W-:Y:S02]  /*45e0*/  FMNMX.FTZ R4, R44, R6, !PT ;  /* 0x000000062c047209 */ /* 0x000fe40007810000 */
[----:B----4-:R-:W-:Y:S02]  /*45f0*/  FMNMX.FTZ R104, R104, R8, !PT ;  /* 0x0000000868687209 */ /* 0x010fe40007810000 */
[----:B------:R-:W4:Y:S01]  /*4600*/  SHFL.BFLY PT, R8, R5, 0x2, 0x1f ;  /* 0x0c401f0005087f89 */ /* 0x000f2200000e0000 */
[----:B------:R-:W-:Y:S02]  /*4610*/  FMNMX.FTZ R4, R80, R4, !PT ;  /* 0x0000000450047209 */ /* 0x000fe40007810000 */
[----:B------:R-:W-:Y:S01]  /*4620*/  FSEL R241, R241, -INF , P1 ;  /* 0xff800000f1f17808 */ /* 0x000fe20000800000 */
[----:B------:R-:W2:Y:S01]  /*4630*/  SHFL.BFLY PT, R9, R104, 0x1, 0x1f ;  /* 0x0c201f0068097f89 */ /* 0x000ea200000e0000 */
[----:B------:R-:W-:-:S02]  /*4640*/  FMNMX.FTZ R4, R83, R4, !PT ;  /* 0x0000000453047209 */ /* 0x000fc40007810000 */
[----:B------:R-:W-:Y:S02]  /*4650*/  ISETP.GT.AND P1, PT, R3, RZ, PT ;  /* 0x000000ff0300720c */ /* 0x000fe40003f24270 */
[----:B------:R-:W-:Y:S02]  /*4660*/  FMNMX.FTZ R4, R81, R4, !PT ;  /* 0x0000000451047209 */ /* 0x000fe40007810000 */
[----:B------:R-:W-:Y:S02]  /*4670*/  FSEL R242, R242, -INF , P0 ;  /* 0xff800000f2f27808 */ /* 0x000fe40000000000 */
[----:B------:R-:W-:Y:S02]  /*4680*/  FMNMX.FTZ R4, R107, R4, !PT ;  /* 0x000000046b047209 */ /* 0x000fe40007810000 */
[----:B------:R-:W-:Y:S02]  /*4690*/  ISETP.GT.AND P0, PT, R3, 0x1, PT ;  /* 0x000000010300780c */ /* 0x000fe40003f04270 */
[----:B------:R-:W-:-:S02]  /*46a0*/  FMNMX.FTZ R4, R157, R4, !PT ;  /* 0x000000049d047209 */ /* 0x000fc40007810000 */
[----:B------:R-:W-:Y:S02]  /*46b0*/  FSEL R36, R60, -INF , P1 ;  /* 0xff8000003c247808 */ /* 0x000fe40000800000 */
[----:B------:R-:W-:Y:S02]  /*46c0*/  FMNMX.FTZ R4, R167, R4, !PT ;  /* 0x00000004a7047209 */ /* 0x000fe40007810000 */
[----:B------:R-:W-:Y:S02]  /*46d0*/  ISETP.GT.AND P1, PT, R3, 0x8, PT ;  /* 0x000000080300780c */ /* 0x000fe40003f24270 */
[----:B-1----:R-:W-:Y:S02]  /*46e0*/  FSEL R13, R58, -INF , P0 ;  /* 0xff8000003a0d7808 */ /* 0x002fe40000000000 */
[----:B----4-:R-:W-:Y:S02]  /*46f0*/  FMNMX.FTZ R8, R5, R8, !PT ;  /* 0x0000000805087209 */ /* 0x010fe40007810000 */
[----:B------:R-:W-:-:S02]  /*4700*/  FMNMX.FTZ R4, R172, R4, !PT ;  /* 0x00000004ac047209 */ /* 0x000fc40007810000 */
[----:B------:R-:W-:Y:S01]  /*4710*/  ISETP.GT.AND P0, PT, R3, 0x9, PT ;  /* 0x000000090300780c */ /* 0x000fe20003f04270 */
[----:B------:R-:W-:Y:S01]  /*4720*/  SHFL.BFLY PT, R102, R8, 0x1, 0x1f ;  /* 0x0c201f0008667f89 */ /* 0x000fe200000e0000 */
[----:B-----5:R-:W-:Y:S02]  /*4730*/  FSEL R10, R54, -INF , P1 ;  /* 0xff800000360a7808 */ /* 0x020fe40000800000 */
[----:B------:R-:W-:Y:S02]  /*4740*/  FMNMX.FTZ R5, R36, R13, !PT ;  /* 0x0000000d24057209 */ /* 0x000fe40007810000 */
[----:B--2---:R-:W-:Y:S02]  /*4750*/  FMNMX.FTZ R104, R104, R9, !PT ;  /* 0x0000000968687209 */ /* 0x004fe40007810000 */
[----:B------:R-:W-:Y:S02]  /*4760*/  FMNMX.FTZ R4, R209, R4, !PT ;  /* 0x00000004d1047209 */ /* 0x000fe40007810000 */
[----:B------:R-:W-:Y:S01]  /*4770*/  ISETP.GT.AND P1, PT, R3, 0x10, PT ;  /* 0x000000100300780c */ /* 0x000fe20003f24270 */
[----:B------:R-:W-:Y:S01]  /*4780*/  FMUL.FTZ R12, R104, c[0x0][0x2d0] ;  /* 0x0000b400680c7a20 */ /* 0x000fe20000410000 */
[----:B------:R-:W-:-:S02]  /*4790*/  FSEL R9, R55, -INF , P0 ;  /* 0xff80000037097808 */ /* 0x000fc40000000000 */
[----:B------:R-:W-:Y:S02]  /*47a0*/  FMNMX.FTZ R5, R10, R5, !PT ;  /* 0x000000050a057209 */ /* 0x000fe40007810000 */
[----:B------:R-:W-:Y:S02]  /*47b0*/  FMNMX.FTZ R4, R210, R4, !PT ;  /* 0x00000004d2047209 */ /* 0x000fe40007810000 */
[----:B------:R-:W-:Y:S02]  /*47c0*/  ISETP.GT.AND P0, PT, R3, 0x11, PT ;  /* 0x000000110300780c */ /* 0x000fe40003f04270 */
[----:B------:R-:W-:Y:S02]  /*47d0*/  FSEL R67, R73, -INF , P1 ;  /* 0xff80000049437808 */ /* 0x000fe40000800000 */
[----:B------:R-:W-:Y:S02]  /*47e0*/  FMNMX.FTZ R5, R9, R5, !PT ;  /* 0x0000000509057209 */ /* 0x000fe40007810000 */
[----:B------:R-:W-:-:S02]  /*47f0*/  FMNMX.FTZ R4, R241, R4, !PT ;  /* 0x00000004f1047209 */ /* 0x000fc40007810000 */
[----:B------:R-:W-:Y:S02]  /*4800*/  ISETP.GT.AND P1, PT, R3, 0x18, PT ;  /* 0x000000180300780c */ /* 0x000fe40003f24270 */
[----:B------:R-:W-:Y:S02]  /*4810*/  FSEL R66, R74, -INF , P0 ;  /* 0xff8000004a427808 */ /* 0x000fe40000000000 */
[----:B------:R-:W-:Y:S02]  /*4820*/  FMNMX.FTZ R5, R67, R5, !PT ;  /* 0x0000000543057209 */ /* 0x000fe40007810000 */
[----:B------:R-:W-:Y:S02]  /*4830*/  FMNMX.FTZ R4, R242, R4, !PT ;  /* 0x00000004f2047209 */ /* 0x000fe40007810000 */
[----:B------:R-:W-:Y:S02]  /*4840*/  ISETP.GT.AND P0, PT, R3, 0x19, PT ;  /* 0x000000190300780c */ /* 0x000fe40003f04270 */
[----:B------:R-:W-:Y:S01]  /*4850*/  FSEL R65, R61, -INF , P1 ;  /* 0xff8000003d417808 */ /* 0x000fe20000800000 */
[----:B------:R-:W1:Y:S01]  /*4860*/  SHFL.BFLY PT, R6, R4, 0x2, 0x1f ;  /* 0x0c401f0004067f89 */ /* 0x000e6200000e0000 */
[----:B------:R-:W-:-:S02]  /*4870*/  FMNMX.FTZ R5, R66, R5, !PT ;  /* 0x0000000542057209 */ /* 0x000fc40007810000 */
[----:B------:R-:W-:Y:S02]  /*4880*/  ISETP.GT.AND P1, PT, R3, 0x20, PT ;  /* 0x000000200300780c */ /* 0x000fe40003f24270 */
[----:B------:R-:W-:Y:S02]  /*4890*/  FSEL R64, R62, -INF , P0 ;  /* 0xff8000003e407808 */ /* 0x000fe40000000000 */
[----:B------:R-:W-:Y:S02]  /*48a0*/  FMNMX.FTZ R5, R65, R5, !PT ;  /* 0x0000000541057209 */ /* 0x000fe40007810000 */
[----:B------:R-:W-:Y:S02]  /*48b0*/  ISETP.GT.AND P0, PT, R3, 0x21, PT ;  /* 0x000000210300780c */ /* 0x000fe40003f04270 */
[----:B------:R-:W-:Y:S02]  /*48c0*/  FSEL R154, R154, -INF , P1 ;  /* 0xff8000009a9a7808 */ /* 0x000fe40000800000 */
[----:B------:R-:W-:-:S02]  /*48d0*/  FMNMX.FTZ R5, R64, R5, !PT ;  /* 0x0000000540057209 */ /* 0x000fc40007810000 */
[----:B------:R-:W-:Y:S02]  /*48e0*/  ISETP.GT.AND P1, PT, R3, 0x28, PT ;  /* 0x000000280300780c */ /* 0x000fe40003f24270 */
[----:B------:R-:W-:Y:S02]  /*48f0*/  FSEL R153, R153, -INF , P0 ;  /* 0xff80000099997808 */ /* 0x000fe40000000000 */
[----:B------:R-:W-:Y:S02]  /*4900*/  FMNMX.FTZ R5, R154, R5, !PT ;  /* 0x000000059a057209 */ /* 0x000fe40007810000 */
[----:B------:R-:W-:Y:S02]  /*4910*/  ISETP.GT.AND P0, PT, R3, 0x29, PT ;  /* 0x000000290300780c */ /* 0x000fe40003f04270 */
[----:B------:R-:W-:Y:S02]  /*4920*/  FSEL R152, R152, -INF , P1 ;  /* 0xff80000098987808 */ /* 0x000fe40000800000 */
[----:B------:R-:W-:-:S02]  /*4930*/  FMNMX.FTZ R5, R153, R5, !PT ;  /* 0x0000000599057209 */ /* 0x000fc40007810000 */
[----:B------:R-:W-:Y:S02]  /*4940*/  FSEL R155, R24, -INF , P0 ;  /* 0xff800000189b7808 */ /* 0x000fe40000000000 */
[C---:B------:R-:W-:Y:S02]  /*4950*/  ISETP.GT.AND P0, PT, R3.reuse, 0x31, PT ;  /* 0x000000310300780c */ /* 0x040fe40003f04270 */
[----:B------:R-:W-:Y:S02]  /*4960*/  ISETP.GT.AND P1, PT, R3, 0x30, PT ;  /* 0x000000300300780c */ /* 0x000fe40003f24270 */
[----:B------:R-:W-:Y:S02]  /*4970*/  FMNMX.FTZ R5, R152, R5, !PT ;  /* 0x0000000598057209 */ /* 0x000fe40007810000 */
[----:B------:R-:W-:Y:S02]  /*4980*/  FSEL R216, R21, -INF , P0 ;  /* 0xff80000015d87808 */ /* 0x000fe40000000000 */
[----:B------:R-:W-:-:S02]  /*4990*/  FSETP.NEU.FTZ.AND P0, PT, R104, -INF , PT ;  /* 0xff8000006800780b */ /* 0x000fc40003f1d000 */
[----:B------:R-:W-:Y:S02]  /*49a0*/  FSEL R211, R19, -INF , P1 ;  /* 0xff80000013d37808 */ /* 0x000fe40000800000 */
[----:B------:R-:W-:Y:S02]  /*49b0*/  FMNMX.FTZ R5, R155, R5, !PT ;  /* 0x000000059b057209 */ /* 0x000fe40007810000 */
[----:B------:R-:W-:Y:S02]  /*49c0*/  ISETP.GT.AND P1, PT, R3, 0x38, PT ;  /* 0x000000380300780c */ /* 0x000fe40003f24270 */
[----:B------:R-:W-:Y:S02]  /*49d0*/  FSEL R12, R12, RZ, P0 ;  /* 0x000000ff0c0c7208 */ /* 0x000fe40000000000 */
[----:B------:R-:W-:Y:S02]  /*49e0*/  FMNMX.FTZ R5, R211, R5, !PT ;  /* 0x00000005d3057209 */ /* 0x000fe40007810000 */
[----:B-1----:R-:W-:Y:S01]  /*49f0*/  FMNMX.FTZ R4, R6, R4, !PT ;  /* 0x0000000406047209 */ /* 0x002fe20007810000 */
[----:B------:R-:W-:Y:S01]  /*4a00*/  FFMA.FTZ R6, R20, c[0x0][0x2d0], -R12 ;  /* 0x0000b40014067a23 */ /* 0x000fe2000001080c */
[----:B---3--:R-:W-:-:S02]  /*4a10*/  FSEL R238, R16, -INF , P1 ;  /* 0xff80000010ee7808 */ /* 0x008fc40000800000 */
[----:B------:R-:W-:Y:S01]  /*4a20*/  ISETP.GT.AND P1, PT, R3, 0x39, PT ;  /* 0x000000390300780c */ /* 0x000fe20003f24270 */
[----:B------:R-:W-:Y:S01]  /*4a30*/  FFMA.FTZ R3, R15, c[0x0][0x2d0], -R12 ;  /* 0x0000b4000f037a23 */ /* 0x000fe2000001080c */
[----:B------:R-:W-:Y:S01]  /*4a40*/  FMNMX.FTZ R5, R216, R5, !PT ;  /* 0x00000005d8057209 */ /* 0x000fe20007810000 */
[----:B------:R-:W1:Y:S01]  /*4a50*/  SHFL.BFLY PT, R106, R4, 0x1, 0x1f ;  /* 0x0c201f00046a7f89 */ /* 0x000e6200000e0000 */
[----:B------:R-:W-:Y:S01]  /*4a60*/  FSEL R240, R7, -INF , P1 ;  /* 0xff80000007f07808 */ /* 0x000fe20000800000 */
[----:B------:R2:W-:Y:S01]  /*4a70*/  MUFU.EX2 R188, R3 ;  /* 0x0000000300bc7308 */ /* 0x0005e20000000800 */
[----:B------:R-:W-:Y:S02]  /*4a80*/  FMNMX.FTZ R5, R238, R5, !PT ;  /* 0x00000005ee057209 */ /* 0x000fe40007810000 */
[----:B------:R-:W-:Y:S02]  /*4a90*/  FMNMX.FTZ R102, R102, R8, !PT ;  /* 0x0000000866667209 */ /* 0x000fe40007810000 */
[----:B------:R-:W-:-:S02]  /*4aa0*/  FMNMX.FTZ R5, R240, R5, !PT ;  /* 0x00000005f0057209 */ /* 0x000fc40007810000 */
[----:B------:R-:W-:Y:S01]  /*4ab0*/  FSETP.NEU.FTZ.AND P0, PT, R102, -INF , PT ;  /* 0xff8000006600780b */ /* 0x000fe20003f1d000 */
[----:B------:R3:W-:Y:S02]  /*4ac0*/  MUFU.EX2 R196, R6 ;  /* 0x0000000600c47308 */ /* 0x0007e40000000800 */
[----:B------:R-:W4:Y:S01]  /*4ad0*/  SHFL.BFLY PT, R7, R5, 0x2, 0x1f ;  /* 0x0c401f0005077f89 */ /* 0x000f2200000e0000 */
[----:B--2---:R-:W-:-:S05]  /*4ae0*/  FFMA.FTZ R3, R17, c[0x0][0x2d0], -R12 ;  /* 0x0000b40011037a23 */ /* 0x004fca000001080c */
[----:B------:R2:W5:Y:S01]  /*4af0*/  MUFU.EX2 R27, R3 ;  /* 0x00000003001b7308 */ /* 0x0005620000000800 */
[----:B-1----:R-:W-:Y:S01]  /*4b00*/  FMNMX.FTZ R106, R4, R106, !PT ;  /* 0x0000006a046a7209 */ /* 0x002fe20007810000 */
[----:B---3--:R-:W-:Y:S02]  /*4b10*/  FFMA.FTZ R6, R22, c[0x0][0x2d0], -R12 ;  /* 0x0000b40016067a23 */ /* 0x008fe4000001080c */
[----:B------:R-:W-:Y:S04]  /*4b20*/  LDSM.16.MT88.4 R20, [R221+0x1100] ;  /* 0x00110000dd14783b */ /* 0x000fe80000004200 */
[----:B------:R1:W3:Y:S01]  /*4b30*/  MUFU.EX2 R194, R6 ;  /* 0x0000000600c27308 */ /* 0x0002e20000000800 */
[----:B----4-:R-:W-:Y:S01]  /*4b40*/  FMNMX.FTZ R5, R5, R7, !PT ;  /* 0x0000000705057209 */ /* 0x010fe20007810000 */
[----:B--2---:R-:W-:-:S04]  /*4b50*/  FMUL.FTZ R3, R102, c[0x0][0x2d0] ;  /* 0x0000b40066037a20 */ /* 0x004fc80000410000 */
[----:B------:R-:W2:Y:S01]  /*4b60*/  SHFL.BFLY PT, R4, R5, 0x1, 0x1f ;  /* 0x0c201f0005047f89 */ /* 0x000ea200000e0000 */
[----:B------:R-:W-:Y:S02]  /*4b70*/  FSEL R3, R3, RZ, P0 ;  /* 0x000000ff03037208 */ /* 0x000fe40000000000 */
[----:B------:R-:W-:-:S03]  /*4b80*/  FSETP.NEU.FTZ.AND P0, PT, R106, -INF , PT ;  /* 0xff8000006a00780b */ /* 0x000fc60003f1d000 */
[--C-:B------:R-:W-:Y:S02]  /*4b90*/  FFMA.FTZ R0, R14, c[0x0][0x2d0], -R3.reuse ;  /* 0x0000b4000e007a23 */ /* 0x100fe40000010803 */
[----:B------:R-:W-:Y:S02]  /*4ba0*/  FFMA.FTZ R2, R32, c[0x0][0x2d0], -R3 ;  /* 0x0000b40020027a23 */ /* 0x000fe40000010803 */
[----:B------:R4:W-:Y:S01]  /*4bb0*/  MUFU.EX2 R189, R0 ;  /* 0x0000000000bd7308 */ /* 0x0009e20000000800 */
[----:B-----5:R-:W-:Y:S02]  /*4bc0*/  IMAD.MOV.U32 R14, RZ, RZ, R27 ;  /* 0x000000ffff0e7224 */ /* 0x020fe400078e001b */
[----:B------:R-:W5:Y:S01]  /*4bd0*/  LDSM.16.MT88.4 R24, [R222+0x100] ;  /* 0x00010000de18783b */ /* 0x000f620000004200 */
[----:B-1----:R-:W-:-:S04]  /*4be0*/  FFMA.FTZ R6, R11, c[0x0][0x2d0], -R3 ;  /* 0x0000b4000b067a23 */ /* 0x002fc80000010803 */
[----:B------:R-:W-:Y:S01]  /*4bf0*/  MUFU.EX2 R176, R2 ;  /* 0x0000000200b07308 */ /* 0x000fe20000000800 */
[----:B--2---:R-:W-:Y:S02]  /*4c00*/  FMNMX.FTZ R105, R5, R4, !PT ;  /* 0x0000000405697209 */ /* 0x004fe40007810000 */
[----:B------:R-:W-:Y:S01]  /*4c10*/  F2FP.BF16.PACK_AB R4, R14, R188 ;  /* 0x000000bc0e04723e */ /* 0x000fe200000010ff */
[----:B----4-:R-:W-:-:S04]  /*4c20*/  FFMA.FTZ R0, R18, c[0x0][0x2d0], -R3 ;  /* 0x0000b40012007a23 */ /* 0x010fc80000010803 */
[----:B------:R3:W1:Y:S01]  /*4c30*/  MUFU.EX2 R190, R6 ;  /* 0x0000000600be7308 */ /* 0x0006620000000800 */
[----:B------:R-:W2:Y:S07]  /*4c40*/  LDSM.16.MT88.4 R16, [R222+0x1100] ;  /* 0x00110000de10783b */ /* 0x000eae0000004200 */
[----:B------:R4:W4:Y:S01]  /*4c50*/  MUFU.EX2 R195, R0 ;  /* 0x0000000000c37308 */ /* 0x0009220000000800 */
[----:B---3--:R-:W-:Y:S02]  /*4c60*/  F2FP.BF16.PACK_AB R6, R194, R196 ;  /* 0x000000c4c206723e */ /* 0x008fe400000010ff */
[----:B-1----:R-:W-:Y:S01]  /*4c70*/  F2FP.BF16.PACK_AB R5, R189, R190 ;  /* 0x000000bebd05723e */ /* 0x002fe200000010ff */
[----:B----4-:R-:W-:Y:S01]  /*4c80*/  FMUL.FTZ R0, R106, c[0x0][0x2d0] ;  /* 0x0000b4006a007a20 */ /* 0x010fe20000410000 */
[----:B------:R-:W-:-:S04]  /*4c90*/  F2FP.BF16.PACK_AB R7, R176, R195 ;  /* 0x000000c3b007723e */ /* 0x000fc800000010ff */
[----:B------:R-:W-:Y:S02]  /*4ca0*/  FSEL R0, R0, RZ, P0 ;  /* 0x000000ff00007208 */ /* 0x000fe40000000000 */
[----:B------:R-:W-:Y:S01]  /*4cb0*/  FSETP.NEU.FTZ.AND P0, PT, R105, -INF , PT ;  /* 0xff8000006900780b */ /* 0x000fe20003f1d000 */
[C---:B------:R-:W-:Y:S02]  /*4cc0*/  HMMA.16816.F32.BF16 R120, R4.reuse, R28, RZ ;  /* 0x0000001c0478723c */ /* 0x040fe400000418ff */
[--C-:B------:R-:W-:Y:S02]  /*4cd0*/  FFMA.FTZ R2, R33, c[0x0][0x2d0], -R0.reuse ;  /* 0x0000b40021027a23 */ /* 0x100fe40000010800 */
[----:B------:R-:W1:Y:S01]  /*4ce0*/  LDSM.16.MT88.4 R32, [R221+0x2100] ;  /* 0x00210000dd20783b */ /* 0x000e620000004200 */
[--C-:B------:R-:W-:Y:S01]  /*4cf0*/  FFMA.FTZ R8, R45, c[0x0][0x2d0], -R0.reuse ;  /* 0x0000b4002d087a23 */ /* 0x100fe20000010800 */
[----:B------:R3:W-:Y:S02]  /*4d00*/  MUFU.EX2 R15, R2 ;  /* 0x00000002000f7308 */ /* 0x0007e40000000800 */
[C---:B-----5:R-:W-:Y:S06]  /*4d10*/  HMMA.16816.F32.BF16 R116, R4.reuse, R24, RZ ;  /* 0x000000180474723c */ /* 0x060fec00000418ff */
[----:B------:R4:W-:Y:S02]  /*4d20*/  MUFU.EX2 R191, R8 ;  /* 0x0000000800bf7308 */ /* 0x0009e40000000800 */
[----:B------:R-:W-:Y:S01]  /*4d30*/  HMMA.16816.F32.BF16 R112, R4, R20, RZ ;  /* 0x000000140470723c */ /* 0x000fe200000418ff */
[----:B---3--:R-:W-:-:S07]  /*4d40*/  FFMA.FTZ R2, R38, c[0x0][0x2d0], -R0 ;  /* 0x0000b40026027a23 */ /* 0x008fce0000010800 */
[----:B--2---:R-:W-:Y:S01]  /*4d50*/  HMMA.16816.F32.BF16 R108, R4, R16, RZ ;  /* 0x00000010046c723c */ /* 0x004fe200000418ff */
[----:B------:R2:W-:Y:S01]  /*4d60*/  MUFU.EX2 R252, R2 ;  /* 0x0000000200fc7308 */ /* 0x0005e20000000800 */
[----:B----4-:R-:W-:-:S06]  /*4d70*/  FFMA.FTZ R8, R37, c[0x0][0x2d0], -R0 ;  /* 0x0000b40025087a23 */ /* 0x010fcc0000010800 */
[C---:B------:R-:W-:Y:S01]  /*4d80*/  HMMA.16816.F32.BF16 R92, R4.reuse, R40, RZ ;  /* 0x00000028045c723c */ /* 0x040fe200000418ff */
[----:B------:R3:W4:Y:S07]  /*4d90*/  MUFU.EX2 R193, R8 ;  /* 0x0000000800c17308 */ /* 0x00072e0000000800 */
[----:B------:R-:W-:Y:S01]  /*4da0*/  HMMA.16816.F32.BF16 R88, R4, R30, RZ ;  /* 0x0000001e0458723c */ /* 0x000fe200000418ff */
[----:B--2---:R-:W-:-:S05]  /*4db0*/  FMUL.FTZ R2, R105, c[0x0][0x2d0] ;  /* 0x0000b40069027a20 */ /* 0x004fca0000410000 */
[----:B------:R-:W-:Y:S02]  /*4dc0*/  FSEL R2, R2, RZ, P0 ;  /* 0x000000ff02027208 */ /* 0x000fe40000000000 */
[----:B-1----:R-:W-:Y:S03]  /*4dd0*/  HMMA.16816.F32.BF16 R96, R4, R32, RZ ;  /* 0x000000200460723c */ /* 0x002fe600000418ff */
[----:B---3--:R-:W-:-:S05]  /*4de0*/  FFMA.FTZ R8, R36, c[0x0][0x2d0], -R2 ;  /* 0x0000b40024087a23 */ /* 0x008fca0000010802 */
[C---:B------:R-:W-:Y:S01]  /*4df0*/  HMMA.16816.F32.BF16 R84, R4.reuse, R26, RZ ;  /* 0x0000001a0454723c */ /* 0x040fe200000418ff */
[----:B------:R1:W-:Y:S07]  /*4e00*/  MUFU.EX2 R249, R8 ;  /* 0x0000000800f97308 */ /* 0x0003ee0000000800 */
[C---:B------:R-:W-:Y:S08]  /*4e10*/  HMMA.16816.F32.BF16 R76, R4.reuse, R22, RZ ;  /* 0x00000016044c723c */ /* 0x040ff000000418ff */
[----:B------:R-:W-:Y:S01]  /*4e20*/  HMMA.16816.F32.BF16 R72, R4, R18, RZ ;  /* 0x000000120448723c */ /* 0x000fe200000418ff */
[----:B-1----:R-:W-:-:S02]  /*4e30*/  FFMA.FTZ R8, R13, c[0x0][0x2d0], -R2 ;  /* 0x0000b4000d087a23 */ /* 0x002fc40000010802 */
[----:B------:R-:W-:Y:S02]  /*4e40*/  FFMA.FTZ R13, R158, c[0x0][0x2d0], -R3 ;  /* 0x0000b4009e0d7a23 */ /* 0x000fe40000010803 */
[----:B------:R1:W2:Y:S01]  /*4e50*/  MUFU.EX2 R248, R8 ;  /* 0x0000000800f87308 */ /* 0x0002a20000000800 */
[----:B----4-:R-:W-:Y:S02]  /*4e60*/  IMAD.MOV.U32 R158, RZ, RZ, R193 ;  /* 0x000000ffff9e7224 */ /* 0x010fe400078e00c1 */
[C---:B------:R-:W-:Y:S08]  /*4e70*/  HMMA.16816.F32.BF16 R68, R4.reuse, R34, RZ ;  /* 0x000000220444723c */ /* 0x040ff000000418ff */
[----:B------:R-:W-:Y:S01]  /*4e80*/  HMMA.16816.F32.BF16 R60, R4, R42, RZ ;  /* 0x0000002a043c723c */ /* 0x000fe200000418ff */
[----:B-1----:R-:W-:Y:S01]  /*4e90*/  FFMA.FTZ R8, R10, c[0x0][0x2d0], -R2 ;  /* 0x0000b4000a087a23 */ /* 0x002fe20000010802 */
[----:B------:R-:W-:-:S05]  /*4ea0*/  F2FP.BF16.PACK_AB R10, R193, R191 ;  /* 0x000000bfc10a723e */ /* 0x000fca00000010ff */
[----:B------:R-:W-:Y:S01]  /*4eb0*/  FFMA.FTZ R4, R48, c[0x0][0x2d0], -R12 ;  /* 0x0000b40030047a23 */ /* 0x000fe2000001080c */
[----:B------:R1:W-:Y:S08]  /*4ec0*/  MUFU.EX2 R251, R8 ;  /* 0x0000000800fb7308 */ /* 0x0003f00000000800 */
[----:B------:R3:W-:Y:S01]  /*4ed0*/  MUFU.EX2 R250, R4 ;  /* 0x0000000400fa7308 */ /* 0x0007e20000000800 */
[----:B-1----:R-:W-:Y:S01]  /*4ee0*/  FFMA.FTZ R8, R9, c[0x0][0x2d0], -R2 ;  /* 0x0000b40009087a23 */ /* 0x002fe20000010802 */
[----:B--2---:R-:W-:-:S06]  /*4ef0*/  F2FP.BF16.PACK_AB R9, R248, R249 ;  /* 0x000000f9f809723e */ /* 0x004fcc00000010ff */
[----:B------:R1:W2:Y:S01]  /*4f00*/  MUFU.EX2 R192, R8 ;  /* 0x0000000800c07308 */ /* 0x0002a20000000800 */
[----:B---3--:R-:W-:-:S07]  /*4f10*/  FFMA.FTZ R4, R50, c[0x0][0x2d0], -R12 ;  /* 0x0000b40032047a23 */ /* 0x008fce000001080c */
[----:B------:R3:W-:Y:S01]  /*4f20*/  MUFU.EX2 R179, R4 ;  /* 0x0000000400b37308 */ /* 0x0007e20000000800 */
[----:B-1----:R-:W-:Y:S02]  /*4f30*/  F2FP.BF16.PACK_AB R8, R252, R15 ;  /* 0x0000000ffc08723e */ /* 0x002fe400000010ff */
[----:B--2---:R-:W-:Y:S01]  /*4f40*/  F2FP.BF16.PACK_AB R11, R192, R251 ;  /* 0x000000fbc00b723e */ /* 0x004fe200000010ff */
[----:B---3--:R-:W-:-:S06]  /*4f50*/  FFMA.FTZ R4, R49, c[0x0][0x2d0], -R12 ;  /* 0x0000b40031047a23 */ /* 0x008fcc000001080c */
[C---:B------:R-:W-:Y:S01]  /*4f60*/  HMMA.16816.F32.BF16 R128, R8.reuse, R28, RZ ;  /* 0x0000001c0880723c */ /* 0x040fe200000418ff */
[----:B------:R1:W-:Y:S07]  /*4f70*/  MUFU.EX2 R178, R4 ;  /* 0x0000000400b27308 */ /* 0x0003ee0000000800 */
[C---:B------:R-:W-:Y:S01]  /*4f80*/  HMMA.16816.F32.BF16 R144, R8.reuse, R30, RZ ;  /* 0x0000001e0890723c */ /* 0x040fe200000418ff */
[----:B------:R-:W-:Y:S07]  /*4f90*/  LDSM.16.MT88.4 R28, [R222+0x1500] ;  /* 0x00150000de1c783b */ /* 0x000fee0000004200 */
[----:B------:R-:W-:Y:S01]  /*4fa0*/  HMMA.16816.F32.BF16 R124, R8, R24, RZ ;  /* 0x00000018087c723c */ /* 0x000fe200000418ff */
[----:B-1----:R-:W-:-:S04]  /*4fb0*/  FFMA.FTZ R4, R51, c[0x0][0x2d0], -R12 ;  /* 0x0000b40033047a23 */ /* 0x002fc8000001080c */
[----:B------:R1:W2:Y:S03]  /*4fc0*/  MUFU.EX2 R177, R4 ;  /* 0x0000000400b17308 */ /* 0x0002a60000000800 */
[C---:B------:R-:W-:Y:S01]  /*4fd0*/  HMMA.16816.F32.BF16 R140, R8.reuse, R26, RZ ;  /* 0x0000001a088c723c */ /* 0x040fe200000418ff */
[----:B------:R-:W3:Y:S07]  /*4fe0*/  LDSM.16.MT88.4 R24, [R221+0x500] ;  /* 0x00050000dd18783b */ /* 0x000eee0000004200 */
[----:B------:R-:W-:Y:S01]  /*4ff0*/  HMMA.16816.F32.BF16 R56, R8, R20, RZ ;  /* 0x000000140838723c */ /* 0x000fe200000418ff */
[----:B-1----:R-:W-:-:S07]  /*5000*/  FFMA.FTZ R4, R39, c[0x0][0x2d0], -R3 ;  /* 0x0000b40027047a23 */ /* 0x002fce0000010803 */
[C---:B------:R-:W-:Y:S01]  /*5010*/  HMMA.16816.F32.BF16 R132, R8.reuse, R22, RZ ;  /* 0x000000160884723c */ /* 0x040fe200000418ff */
[----:B------:R-:W1:Y:S01]  /*5020*/  LDSM.16.MT88.4 R20, [R222+0x500] ;  /* 0x00050000de14783b */ /* 0x000e620000004200 */
[----:B--2---:R-:W-:Y:S01]  /*5030*/  F2FP.BF16.PACK_AB R6, R177, R178 ;  /* 0x000000b2b106723e */ /* 0x004fe200000010ff */
[----:B------:R2:W-:Y:S02]  /*5040*/  MUFU.EX2 R243, R4 ;  /* 0x0000000400f37308 */ /* 0x0005e40000000800 */
[----:B------:R-:W-:Y:S03]  /*5050*/  LDSM.16.MT88.4 R36, [R222+0x2500] ;  /* 0x00250000de24783b */ /* 0x000fe60000004200 */
[C---:B------:R-:W-:Y:S08]  /*5060*/  HMMA.16816.F32.BF16 R52, R8.reuse, R16, RZ ;  /* 0x000000100834723c */ /* 0x040ff000000418ff */
[----:B------:R-:W-:Y:S01]  /*5070*/  HMMA.16816.F32.BF16 R148, R8, R18, RZ ;  /* 0x000000120894723c */ /* 0x000fe200000418ff */
[----:B------:R-:W-:Y:S01]  /*5080*/  LDSM.16.MT88.4 R16, [R221+0x1500] ;  /* 0x00150000dd10783b */ /* 0x000fe20000004200 */
[----:B--2---:R-:W-:-:S04]  /*5090*/  FFMA.FTZ R4, R46, c[0x0][0x2d0], -R3 ;  /* 0x0000b4002e047a23 */ /* 0x004fc80000010803 */
[----:B------:R2:W4:Y:S02]  /*50a0*/  MUFU.EX2 R247, R4 ;  /* 0x0000000400f77308 */ /* 0x0005240000000800 */
[C---:B------:R-:W-:Y:S08]  /*50b0*/  HMMA.16816.F32.BF16 R48, R8.reuse, R32, RZ ;  /* 0x000000200830723c */ /* 0x040ff000000418ff */
[----:B------:R-:W-:Y:S01]  /*50c0*/  HMMA.16816.F32.BF16 R160, R8, R34, RZ ;  /* 0x0000002208a0723c */ /* 0x000fe200000418ff */
[----:B------:R-:W5:Y:S01]  /*50d0*/  LDSM.16.MT88.4 R32, [R221+0x2500] ;  /* 0x00250000dd20783b */ /* 0x000f620000004200 */
[----:B--2---:R-:W-:-:S06]  /*50e0*/  FFMA.FTZ R4, R47, c[0x0][0x2d0], -R3 ;  /* 0x0000b4002f047a23 */ /* 0x004fcc0000010803 */
[----:B------:R-:W-:Y:S01]  /*50f0*/  HMMA.16816.F32.BF16 R168, R8, R42, RZ ;  /* 0x0000002a08a8723c */ /* 0x000fe200000418ff */
[----:B----4-:R-:W-:Y:S01]  /*5100*/  F2FP.BF16.PACK_AB R5, R247, R243 ;  /* 0x000000f3f705723e */ /* 0x010fe200000010ff */
[----:B------:R2:W-:Y:S02]  /*5110*/  MUFU.EX2 R246, R4 ;  /* 0x0000000400f67308 */ /* 0x0005e40000000800 */
[----:B--2---:R-:W-:-:S06]  /*5120*/  FFMA.FTZ R4, R82, c[0x0][0x2d0], -R3 ;  /* 0x0000b40052047a23 */ /* 0x004fcc0000010803 */
[----:B------:R2:W4:Y:S02]  /*5130*/  MUFU.EX2 R244, R4 ;  /* 0x0000000400f47308 */ /* 0x0005240000000800 */
[--C-:B--2---:R-:W-:Y:S01]  /*5140*/  FFMA.FTZ R4, R44, c[0x0][0x2d0], -R0.reuse ;  /* 0x0000b4002c047a23 */ /* 0x104fe20000010800 */
[----:B----4-:R-:W-:Y:S01]  /*5150*/  F2FP.BF16.PACK_AB R7, R244, R246 ;  /* 0x000000f6f407723e */ /* 0x010fe200000010ff */
[----:B------:R-:W-:Y:S04]  /*5160*/  HMMA.16816.F32.BF16 R44, R8, R40, RZ ;  /* 0x00000028082c723c */ /* 0x000fe800000418ff */
[----:B------:R2:W-:Y:S03]  /*5170*/  MUFU.EX2 R218, R4 ;  /* 0x0000000400da7308 */ /* 0x0005e60000000800 */
[----:B------:R-:W-:-:S05]  /*5180*/  FFMA.FTZ R8, R83, c[0x0][0x2d0], -R0 ;  /* 0x0000b40053087a23 */ /* 0x000fca0000010800 */
[----:B------:R4:W-:Y:S01]  /*5190*/  MUFU.EX2 R214, R8 ;  /* 0x0000000800d67308 */ /* 0x0009e20000000800 */
[----:B--2---:R-:W-:-:S07]  /*51a0*/  FFMA.FTZ R4, R80, c[0x0][0x2d0], -R0 ;  /* 0x0000b40050047a23 */ /* 0x004fce0000010800 */
[----:B------:R2:W1:Y:S01]  /*51b0*/  MUFU.EX2 R217, R4 ;  /* 0x0000000400d97308 */ /* 0x0004620000000800 */
[----:B----4-:R-:W-:-:S07]  /*51c0*/  FFMA.FTZ R8, R81, c[0x0][0x2d0], -R0 ;  /* 0x0000b40051087a23 */ /* 0x010fce0000010800 */
[----:B------:R4:W-:Y:S01]  /*51d0*/  MUFU.EX2 R212, R8 ;  /* 0x0000000800d47308 */ /* 0x0009e20000000800 */
[----:B--2---:R-:W-:-:S07]  /*51e0*/  F2FP.BF16.PACK_AB R4, R179, R250 ;  /* 0x000000fab304723e */ /* 0x004fce00000010ff */
[----:B---3--:R-:W-:Y:S01]  /*51f0*/  HMMA.16816.F32.BF16 R184, R4, R24, R120 ;  /* 0x0000001804b8723c */ /* 0x008fe20000041878 */
[----:B----4-:R-:W-:-:S04]  /*5200*/  FFMA.FTZ R8, R67, c[0x0][0x2d0], -R2 ;  /* 0x0000b40043087a23 */ /* 0x010fc80000010802 */
[----:B------:R2:W-:Y:S03]  /*5210*/  MUFU.EX2 R206, R8 ;  /* 0x0000000800ce7308 */ /* 0x0005e60000000800 */
[C---:B------:R-:W-:Y:S08]  /*5220*/  HMMA.16816.F32.BF16 R120, R4.reuse, R26, R88 ;  /* 0x0000001a0478723c */ /* 0x040ff00000041858 */
[----:B-1----:R-:W-:Y:S01]  /*5230*/  HMMA.16816.F32.BF16 R136, R4, R22, R84 ;  /* 0x000000160488723c */ /* 0x002fe20000041854 */
[----:B--2---:R-:W-:-:S07]  /*5240*/  FFMA.FTZ R8, R66, c[0x0][0x2d0], -R2 ;  /* 0x0000b40042087a23 */ /* 0x004fce0000010802 */
[C---:B-----5:R-:W-:Y:S01]  /*5250*/  HMMA.16816.F32.BF16 R80, R4.reuse, R34, R68 ;  /* 0x000000220450723c */ /* 0x060fe20000041844 */
[----:B------:R1:W2:Y:S07]  /*5260*/  MUFU.EX2 R207, R8 ;  /* 0x0000000800cf7308 */ /* 0x0002ae0000000800 */
        /* <DEDUP_REMOVED lines=8> */
[----:B------:R1:W3:Y:S07]  /*52f0*/  MUFU.EX2 R204, R8 ;  /* 0x0000000800cc7308 */ /* 0x0002ee0000000800 */
[C---:B------:R-:W-:Y:S08]  /*5300*/  HMMA.16816.F32.BF16 R88, R4.reuse, R18, R76 ;  /* 0x000000120458723c */ /* 0x040ff0000004184c */
[----:B------:R-:W-:Y:S01]  /*5310*/  HMMA.16816.F32.BF16 R84, R4, R30, R72 ;  /* 0x0000001e0454723c */ /* 0x000fe20000041848 */
[----:B-1----:R-:W-:-:S02]  /*5320*/  FFMA.FTZ R8, R165, c[0x0][0x2d0], -R12 ;  /* 0x0000b400a5087a23 */ /* 0x002fc4000001080c */
[----:B------:R-:W-:Y:S02]  /*5330*/  IMAD.MOV.U32 R165, RZ, RZ, R188 ;  /* 0x000000ffffa57224 */ /* 0x000fe400078e00bc */
[----:B------:R1:W-:Y:S03]  /*5340*/  MUFU.EX2 R199, R8 ;  /* 0x0000000800c77308 */ /* 0x0003e60000000800 */
[----:B------:R-:W-:Y:S07]  /*5350*/  HMMA.16816.F32.BF16 R68, R4, R38, R60 ;  /* 0x000000260444723c */ /* 0x000fee000004183c */
[----:B------:R-:W-:-:S02]  /*5360*/  F2FP.BF16.PACK_AB R4, R217, R218 ;  /* 0x000000dad904723e */ /* 0x000fc400000010ff */
[----:B--2---:R-:W-:Y:S02]  /*5370*/  F2FP.BF16.PACK_AB R5, R207, R206 ;  /* 0x000000cecf05723e */ /* 0x004fe400000010ff */
[----:B------:R-:W-:Y:S02]  /*5380*/  F2FP.BF16.PACK_AB R6, R212, R214 ;  /* 0x000000d6d406723e */ /* 0x000fe400000010ff */
[----:B---3--:R-:W-:Y:S01]  /*5390*/  F2FP.BF16.PACK_AB R7, R204, R205 ;  /* 0x000000cdcc07723e */ /* 0x008fe200000010ff */
[--C-:B-1----:R-:W-:Y:S02]  /*53a0*/  FFMA.FTZ R8, R164, c[0x0][0x2d0], -R12.reuse ;  /* 0x0000b400a4087a23 */ /* 0x102fe4000001080c */
[----:B------:R-:W-:Y:S02]  /*53b0*/  IMAD.MOV.U32 R164, RZ, RZ, R179 ;  /* 0x000000ffffa47224 */ /* 0x000fe400078e00b3 */
[----:B------:R1:W2:Y:S02]  /*53c0*/  MUFU.EX2 R198, R8 ;  /* 0x0000000800c67308 */ /* 0x0002a40000000800 */
[C---:B------:R-:W-:Y:S08]  /*53d0*/  HMMA.16816.F32.BF16 R200, R4.reuse, R36, R44 ;  /* 0x0000002404c8723c */ /* 0x040ff0000004182c */
[----:B------:R-:W-:Y:S01]  /*53e0*/  HMMA.16816.F32.BF16 R64, R4, R16, R56 ;  /* 0x000000100440723c */ /* 0x000fe20000041838 */
[----:B-1----:R-:W-:-:S07]  /*53f0*/  FFMA.FTZ R8, R159, c[0x0][0x2d0], -R12 ;  /* 0x0000b4009f087a23 */ /* 0x002fce000001080c */
[----:B------:R-:W-:Y:S01]  /*5400*/  HMMA.16816.F32.BF16 R44, R4, R18, R132 ;  /* 0x00000012042c723c */ /* 0x000fe20000041884 */
[----:B------:R-:W1:Y:S01]  /*5410*/  LDSM.16.MT88.4 R16, [R222+0x900] ;  /* 0x00090000de10783b */ /* 0x000e620000004200 */
[----:B------:R3:W-:Y:S01]  /*5420*/  MUFU.EX2 R197, R8 ;  /* 0x0000000800c57308 */ /* 0x0007e20000000800 */
[----:B------:R-:W-:-:S05]  /*5430*/  IMAD.MOV.U32 R159, RZ, RZ, R178 ;  /* 0x000000ffff9f7224 */ /* 0x000fca00078e00b2 */
[C---:B------:R-:W-:Y:S07]  /*5440*/  HMMA.16816.F32.BF16 R76, R4.reuse, R24, R128 ;  /* 0x00000018044c723c */ /* 0x040fee0000041880 */
[----:B------:R-:W-:Y:S01]  /*5450*/  IMAD.MOV.U32 R131, RZ, RZ, R196 ;  /* 0x000000ffff837224 */ /* 0x000fe200078e00c4 */
[----:B------:R-:W-:Y:S01]  /*5460*/  HMMA.16816.F32.BF16 R56, R4, R26, R144 ;  /* 0x0000001a0438723c */ /* 0x000fe20000041890 */
[----:B------:R-:W-:Y:S01]  /*5470*/  IMAD.MOV.U32 R130, RZ, RZ, R191 ;  /* 0x000000ffff827224 */ /* 0x000fe200078e00bf */
[----:B------:R-:W-:Y:S01]  /*5480*/  LDSM.16.MT88.4 R24, [R222+0x1900] ;  /* 0x00190000de18783b */ /* 0x000fe20000004200 */
[----:B---3--:R-:W-:-:S02]  /*5490*/  FFMA.FTZ R8, R166, c[0x0][0x2d0], -R12 ;  /* 0x0000b400a6087a23 */ /* 0x008fc4000001080c */
[----:B------:R-:W-:Y:S02]  /*54a0*/  IMAD.MOV.U32 R129, RZ, RZ, R190 ;  /* 0x000000ffff817224 */ /* 0x000fe400078e00be */
[----:B------:R3:W-:Y:S01]  /*54b0*/  MUFU.EX2 R196, R8 ;  /* 0x0000000800c47308 */ /* 0x0007e20000000800 */
[----:B------:R-:W-:Y:S01]  /*54c0*/  IMAD.MOV.U32 R128, RZ, RZ, R189 ;  /* 0x000000ffff807224 */ /* 0x000fe200078e00bd */
[----:B------:R-:W-:Y:S01]  /*54d0*/  HMMA.16816.F32.BF16 R72, R4, R20, R124 ;  /* 0x000000140448723c */ /* 0x000fe2000004187c */
[----:B------:R-:W-:-:S05]  /*54e0*/  IMAD.MOV.U32 R147, RZ, RZ, R177 ;  /* 0x000000ffff937224 */ /* 0x000fca00078e00b1 */
[----:B------:R4:W-:Y:S02]  /*54f0*/  MUFU.EX2 R189, R13 ;  /* 0x0000000d00bd7308 */ /* 0x0009e40000000800 */
[----:B------:R-:W-:Y:S01]  /*5500*/  HMMA.16816.F32.BF16 R60, R4, R28, R52 ;  /* 0x0000001c043c723c */ /* 0x000fe20000041834 */
[----:B---3--:R-:W-:-:S07]  /*5510*/  FFMA.FTZ R8, R101, c[0x0][0x2d0], -R3 ;  /* 0x0000b40065087a23 */ /* 0x008fce0000010803 */
[----:B------:R-:W-:Y:S01]  /*5520*/  HMMA.16816.F32.BF16 R124, R4, R32, R48 ;  /* 0x00000020047c723c */ /* 0x000fe20000041830 */
[----:B------:R3:W-:Y:S01]  /*5530*/  MUFU.EX2 R191, R8 ;  /* 0x0000000800bf7308 */ /* 0x0007e20000000800 */
[----:B----4-:R-:W-:-:S06]  /*5540*/  FFMA.FTZ R13, R107, c[0x0][0x2d0], -R0 ;  /* 0x0000b4006b0d7a23 */ /* 0x010fcc0000010800 */
[C---:B------:R-:W-:Y:S01]  /*5550*/  HMMA.16816.F32.BF16 R48, R4.reuse, R22, R140 ;  /* 0x000000160430723c */ /* 0x040fe2000004188c */
[----:B------:R-:W4:Y:S01]  /*5560*/  LDSM.16.MT88.4 R20, [R221+0x900] ;  /* 0x00090000dd14783b */ /* 0x000f220000004200 */
[----:B------:R5:W-:Y:S05]  /*5570*/  MUFU.EX2 R179, R13 ;  /* 0x0000000d00b37308 */ /* 0x000bea0000000800 */
[----:B------:R-:W-:Y:S01]  /*5580*/  IMAD.MOV.U32 R143, RZ, RZ, R128 ;  /* 0x000000ffff8f7224 */ /* 0x000fe200078e0080 */
[----:B------:R-:W-:Y:S01]  /*5590*/  HMMA.16816.F32.BF16 R40, R4, R30, R148 ;  /* 0x0000001e0428723c */ /* 0x000fe20000041894 */
[----:B------:R-:W1:Y:S01]  /*55a0*/  LDSM.16.MT88.4 R28, [R221+0x2900] ;  /* 0x00290000dd1c783b */ /* 0x000e620000004200 */
[----:B---3--:R-:W-:-:S02]  /*55b0*/  FFMA.FTZ R8, R103, c[0x0][0x2d0], -R3 ;  /* 0x0000b40067087a23 */ /* 0x008fc40000010803 */
[----:B------:R-:W-:Y:S02]  /*55c0*/  IMAD.MOV.U32 R142, RZ, RZ, R129 ;  /* 0x000000ffff8e7224 */ /* 0x000fe400078e0081 */
[----:B------:R3:W2:Y:S01]  /*55d0*/  MUFU.EX2 R190, R8 ;  /* 0x0000000800be7308 */ /* 0x0006a20000000800 */
[----:B------:R-:W-:Y:S01]  /*55e0*/  IMAD.MOV.U32 R141, RZ, RZ, R130 ;  /* 0x000000ffff8d7224 */ /* 0x000fe200078e0082 */
[C---:B------:R-:W-:Y:S01]  /*55f0*/  HMMA.16816.F32.BF16 R52, R4.reuse, R34, R160 ;  /* 0x000000220434723c */ /* 0x040fe200000418a0 */
[----:B------:R-:W1:Y:S01]  /*5600*/  LDSM.16.MT88.4 R32, [R222+0x2900] ;  /* 0x00290000de20783b */ /* 0x000e620000004200 */
[----:B-----5:R-:W-:Y:S02]  /*5610*/  FFMA.FTZ R13, R157, c[0x0][0x2d0], -R0 ;  /* 0x0000b4009d0d7a23 */ /* 0x020fe40000010800 */
[----:B------:R-:W-:Y:S02]  /*5620*/  IMAD.MOV.U32 R157, RZ, RZ, R192 ;  /* 0x000000ffff9d7224 */ /* 0x000fe400078e00c0 */
[----:B------:R5:W-:Y:S01]  /*5630*/  MUFU.EX2 R177, R13 ;  /* 0x0000000d00b17308 */ /* 0x000be20000000800 */
[----:B------:R-:W-:Y:S01]  /*5640*/  IMAD.MOV.U32 R140, RZ, RZ, R131 ;  /* 0x000000ffff8c7224 */ /* 0x000fe200078e0083 */
[----:B------:R-:W-:Y:S01]  /*5650*/  HMMA.16816.F32.BF16 R36, R4, R38, R168 ;  /* 0x000000260424723c */ /* 0x000fe200000418a8 */
[----:B---3--:R-:W-:-:S06]  /*5660*/  FFMA.FTZ R8, R156, c[0x0][0x2d0], -R3 ;  /* 0x0000b4009c087a23 */ /* 0x008fcc0000010803 */
[----:B--2---:R-:W-:Y:S01]  /*5670*/  F2FP.BF16.PACK_AB R4, R198, R199 ;  /* 0x000000c7c604723e */ /* 0x004fe200000010ff */
[----:B------:R-:W-:Y:S01]  /*5680*/  IMAD.MOV.U32 R156, RZ, RZ, R195 ;  /* 0x000000ffff9c7224 */ /* 0x000fe200078e00c3 */
[----:B------:R-:W-:Y:S01]  /*5690*/  F2FP.BF16.PACK_AB R5, R190, R191 ;  /* 0x000000bfbe05723e */ /* 0x000fe200000010ff */
[----:B------:R-:W2:Y:S01]  /*56a0*/  MUFU.EX2 R188, R8 ;  /* 0x0000000800bc7308 */ /* 0x000ea20000000800 */
[----:B------:R-:W-:Y:S01]  /*56b0*/  F2FP.BF16.PACK_AB R6, R196, R197 ;  /* 0x000000c5c406723e */ /* 0x000fe200000010ff */
[----:B-----5:R-:W-:-:S06]  /*56c0*/  FFMA.FTZ R13, R167, c[0x0][0x2d0], -R0 ;  /* 0x0000b400a70d7a23 */ /* 0x020fcc0000010800 */
[----:B------:R3:W-:Y:S01]  /*56d0*/  MUFU.EX2 R178, R13 ;  /* 0x0000000d00b27308 */ /* 0x0007e20000000800 */
[----:B--2---:R-:W-:Y:S01]  /*56e0*/  F2FP.BF16.PACK_AB R7, R189, R188 ;  /* 0x000000bcbd07723e */ /* 0x004fe200000010ff */
[----:B------:R-:W2:Y:S06]  /*56f0*/  LDSM.16.MT88.4 R8, [R221+0x1900] ;  /* 0x00190000dd08783b */ /* 0x000eac0000004200 */
[----:B-1----:R-:W-:Y:S01]  /*5700*/  HMMA.16816.F32.BF16 R132, R4, R16, R180 ;  /* 0x000000100484723c */ /* 0x002fe200000418b4 */
[----:B---3--:R-:W-:Y:S02]  /*5710*/  FFMA.FTZ R13, R172, c[0x0][0x2d0], -R0 ;  /* 0x0000b400ac0d7a23 */ /* 0x008fe40000010800 */
[----:B------:R-:W-:-:S02]  /*5720*/  IMAD.MOV.U32 R172, RZ, RZ, R194 ;  /* 0x000000ffffac7224 */ /* 0x000fc400078e00c2 */
[----:B------:R1:W-:Y:S02]  /*5730*/  MUFU.EX2 R180, R13 ;  /* 0x0000000d00b47308 */ /* 0x0003e40000000800 */
[----:B------:R-:W-:Y:S01]  /*5740*/  IMAD.MOV.U32 R182, RZ, RZ, R159 ;  /* 0x000000ffffb67224 */ /* 0x000fe200078e009f */
[----:B----4-:R-:W-:Y:S01]  /*5750*/  HMMA.16816.F32.BF16 R116, R4, R20, R184 ;  /* 0x000000140474723c */ /* 0x010fe200000418b8 */
[----:B------:R-:W-:Y:S02]  /*5760*/  IMAD.MOV.U32 R181, RZ, RZ, R164 ;  /* 0x000000ffffb57224 */ /* 0x000fe400078e00a4 */
[----:B------:R-:W-:Y:S02]  /*5770*/  IMAD.MOV.U32 R159, RZ, RZ, R165 ;  /* 0x000000ffff9f7224 */ /* 0x000fe400078e00a5 */
[----:B------:R-:W-:-:S03]  /*5780*/  IMAD.MOV.U32 R183, RZ, RZ, R147 ;  /* 0x000000ffffb77224 */ /* 0x000fc600078e0093 */
[----:B------:R-:W-:Y:S01]  /*5790*/  HMMA.16816.F32.BF16 R184, R4, R28, R96 ;  /* 0x0000001c04b8723c */ /* 0x000fe20000041860 */
[----:B-1----:R-:W-:Y:S02]  /*57a0*/  FFMA.FTZ R13, R154, c[0x0][0x2d0], -R2 ;  /* 0x0000b4009a0d7a23 */ /* 0x002fe40000010802 */
[----:B------:R-:W-:-:S05]  /*57b0*/  IMAD.MOV.U32 R154, RZ, RZ, R176 ;  /* 0x000000ffff9a7224 */ /* 0x000fca00078e00b0 */
[C---:B------:R-:W-:Y:S01]  /*57c0*/  HMMA.16816.F32.BF16 R164, R4.reuse, R24, R108 ;  /* 0x0000001804a4723c */ /* 0x040fe2000004186c */
[----:B------:R1:W-:Y:S07]  /*57d0*/  MUFU.EX2 R176, R13 ;  /* 0x0000000d00b07308 */ /* 0x0003ee0000000800 */
[C---:B------:R-:W-:Y:S08]  /*57e0*/  HMMA.16816.F32.BF16 R192, R4.reuse, R32, R92 ;  /* 0x0000002004c0723c */ /* 0x040ff0000004185c */
[----:B--2---:R-:W-:Y:S01]  /*57f0*/  HMMA.16816.F32.BF16 R148, R4, R8, R112 ;  /* 0x000000080494723c */ /* 0x004fe20000041870 */
        /* <DEDUP_REMOVED lines=8> */
[C---:B------:R-:W-:Y:S01]  /*5880*/  HMMA.16816.F32.BF16 R112, R4.reuse, R30, R80 ;  /* 0x0000001e0470723c */ /* 0x040fe20000041850 */
[----:B-1----:R-:W-:Y:S01]  /*5890*/  FFMA.FTZ R13, R155, c[0x0][0x2d0], -R2 ;  /* 0x0000b4009b0d7a23 */ /* 0x002fe20000010802 */
[----:B------:R-:W-:Y:S03]  /*58a0*/  LDSM.16.MT88.4 R80, [R221+0x2d00] ;  /* 0x002d0000dd50783b */ /* 0x000fe60000004200 */
[----:B------:R-:W1:Y:S03]  /*58b0*/  MUFU.EX2 R101, R13 ;  /* 0x0000000d00657308 */ /* 0x000e660000000800 */
[----:B------:R-:W-:Y:S07]  /*58c0*/  HMMA.16816.F32.BF16 R96, R4, R34, R68 ;  /* 0x000000220460723c */ /* 0x000fee0000041844 */
[----:B------:R-:W-:-:S02]  /*58d0*/  F2FP.BF16.PACK_AB R4, R177, R179 ;  /* 0x000000b3b104723e */ /* 0x000fc400000010ff */
[----:B--2---:R-:W-:Y:S02]  /*58e0*/  F2FP.BF16.PACK_AB R5, R107, R176 ;  /* 0x000000b06b05723e */ /* 0x004fe400000010ff */
[----:B------:R-:W-:Y:S02]  /*58f0*/  F2FP.BF16.PACK_AB R6, R180, R178 ;  /* 0x000000b2b406723e */ /* 0x000fe400000010ff */
[----:B-1----:R-:W-:Y:S01]  /*5900*/  F2FP.BF16.PACK_AB R7, R101, R103 ;  /* 0x000000676507723e */ /* 0x002fe200000010ff */
[----:B------:R-:W-:Y:S02]  /*5910*/  FFMA.FTZ R13, R213, c[0x0][0x2d0], -R12 ;  /* 0x0000b400d50d7a23 */ /* 0x000fe4000001080c */
[----:B------:R-:W-:-:S04]  /*5920*/  IMAD.MOV.U32 R213, RZ, RZ, R157 ;  /* 0x000000ffffd57224 */ /* 0x000fc800078e009d */
[C---:B------:R-:W-:Y:S07]  /*5930*/  HMMA.16816.F32.BF16 R64, R4.reuse, R8, R64 ;  /* 0x000000080440723c */ /* 0x040fee0000041840 */
[----:B------:R-:W-:Y:S01]  /*5940*/  FFMA.FTZ R8, R219, c[0x0][0x2d0], -R12 ;  /* 0x0000b400db087a23 */ /* 0x000fe2000001080c */
[----:B------:R-:W-:Y:S01]  /*5950*/  HMMA.16816.F32.BF16 R108, R4, R18, R48 ;  /* 0x00000012046c723c */ /* 0x000fe20000041830 */
[----:B------:R-:W-:Y:S01]  /*5960*/  IMAD.MOV.U32 R219, RZ, RZ, R158 ;  /* 0x000000ffffdb7224 */ /* 0x000fe200078e009e */
[----:B------:R-:W-:Y:S01]  /*5970*/  MUFU.EX2 R49, R13 ;  /* 0x0000000d00317308 */ /* 0x000fe20000000800 */
[----:B------:R-:W-:-:S04]  /*5980*/  IMAD.MOV.U32 R9, RZ, RZ, R156 ;  /* 0x000000ffff097224 */ /* 0x000fc800078e009c */
[----:B------:R-:W-:Y:S01]  /*5990*/  IMAD.MOV.U32 R50, RZ, RZ, R172 ;  /* 0x000000ffff327224 */ /* 0x000fe200078e00ac */
[C---:B------:R-:W-:Y:S01]  /*59a0*/  HMMA.16816.F32.BF16 R144, R4.reuse, R22, R56 ;  /* 0x000000160490723c */ /* 0x040fe20000041838 */
[----:B------:R-:W-:Y:S01]  /*59b0*/  IMAD.MOV.U32 R51, RZ, RZ, R154 ;  /* 0x000000ffff337224 */ /* 0x000fe200078e009a */
[----:B------:R1:W2:Y:S06]  /*59c0*/  MUFU.EX2 R48, R8 ;  /* 0x0000000800307308 */ /* 0x0002ac0000000800 */
[C---:B------:R-:W-:Y:S07]  /*59d0*/  HMMA.16816.F32.BF16 R56, R4.reuse, R10, R44 ;  /* 0x0000000a0438723c */ /* 0x040fee000004182c */
[----:B------:R-:W-:Y:S01]  /*59e0*/  IMAD.MOV.U32 R10, RZ, RZ, R159 ;  /* 0x000000ffff0a7224 */ /* 0x000fe200078e009f */
[----:B------:R-:W-:Y:S01]  /*59f0*/  HMMA.16816.F32.BF16 R60, R4, R24, R60 ;  /* 0x00000018043c723c */ /* 0x000fe2000004183c */
[----:B------:R-:W-:Y:S01]  /*5a00*/  IMAD.MOV.U32 R47, RZ, RZ, R140 ;  /* 0x000000ffff2f7224 */ /* 0x000fe200078e008c */
[----:B------:R-:W3:Y:S01]  /*5a10*/  LDSM.16.MT88.4 R156, [R221+0x1d00] ;  /* 0x001d0000dd9c783b */ /* 0x000ee20000004200 */
[----:B-1----:R-:W-:Y:S01]  /*5a20*/  FFMA.FTZ R8, R215, c[0x0][0x2d0], -R12 ;  /* 0x0000b400d7087a23 */ /* 0x002fe2000001080c */
[----:B--2---:R-:W-:Y:S01]  /*5a30*/  F2FP.BF16.PACK_AB R92, R48, R49 ;  /* 0x00000031305c723e */ /* 0x004fe200000010ff */
[----:B------:R-:W-:-:S02]  /*5a40*/  IMAD.MOV.U32 R46, RZ, RZ, R141 ;  /* 0x000000ffff2e7224 */ /* 0x000fc400078e008d */
[----:B------:R1:W-:Y:S01]  /*5a50*/  MUFU.EX2 R44, R8 ;  /* 0x00000008002c7308 */ /* 0x0003e20000000800 */
[C---:B------:R-:W-:Y:S01]  /*5a60*/  HMMA.16816.F32.BF16 R160, R4.reuse, R20, R76 ;  /* 0x0000001404a0723c */ /* 0x040fe2000004184c */
[----:B------:R-:W-:Y:S02]  /*5a70*/  IMAD.MOV.U32 R45, RZ, RZ, R142 ;  /* 0x000000ffff2d7224 */ /* 0x000fe400078e008e */
[----:B------:R-:W-:Y:S02]  /*5a80*/  IMAD.MOV.U32 R11, RZ, RZ, R143 ;  /* 0x000000ffff0b7224 */ /* 0x000fe400078e008f */
[----:B------:R-:W-:Y:S01]  /*5a90*/  LDSM.16.MT88.4 R140, [R222+0xd00] ;  /* 0x000d0000de8c783b */ /* 0x000fe20000004200 */
[----:B------:R-:W-:Y:S02]  /*5aa0*/  IMAD.MOV.U32 R215, RZ, RZ, R14 ;  /* 0x000000ffffd77224 */ /* 0x000fe400078e000e */
[----:B------:R-:W-:Y:S01]  /*5ab0*/  HMMA.16816.F32.BF16 R128, R4, R16, R72 ;  /* 0x000000100480723c */ /* 0x000fe20000041848 */
[----:B------:R-:W-:-:S02]  /*5ac0*/  IMAD.MOV.U32 R25, RZ, RZ, R15 ;  /* 0x000000ffff197224 */ /* 0x000fc400078e000f */
[----:B-1----:R-:W-:-:S05]  /*5ad0*/  FFMA.FTZ R8, R239, c[0x0][0x2d0], -R12 ;  /* 0x0000b400ef087a23 */ /* 0x002fca000001080c */
[C---:B------:R-:W-:Y:S01]  /*5ae0*/  HMMA.16816.F32.BF16 R40, R4.reuse, R26, R40 ;  /* 0x0000001a0428723c */ /* 0x040fe20000041828 */
[----:B------:R1:W2:Y:S07]  /*5af0*/  MUFU.EX2 R24, R8 ;  /* 0x0000000800187308 */ /* 0x0002ae0000000800 */
[C---:B------:R-:W-:Y:S01]  /*5b00*/  HMMA.16816.F32.BF16 R68, R4.reuse, R28, R124 ;  /* 0x0000001c0444723c */ /* 0x040fe2000004187c */
[----:B------:R-:W4:Y:S07]  /*5b10*/  LDSM.16.MT88.4 R124, [R221+0xd00] ;  /* 0x000d0000dd7c783b */ /* 0x000f2e0000004200 */
[----:B------:R-:W-:Y:S01]  /*5b20*/  HMMA.16816.F32.BF16 R52, R4, R30, R52 ;  /* 0x0000001e0434723c */ /* 0x000fe20000041834 */
[----:B-1----:R-:W-:Y:S01]  /*5b30*/  FFMA.FTZ R8, R173, c[0x0][0x2d0], -R3 ;  /* 0x0000b400ad087a23 */ /* 0x002fe20000010803 */
[----:B--2---:R-:W-:-:S03]  /*5b40*/  F2FP.BF16.PACK_AB R94, R24, R44 ;  /* 0x0000002c185e723e */ /* 0x004fc600000010ff */
[----:B------:R1:W-:Y:S03]  /*5b50*/  MUFU.EX2 R21, R8 ;  /* 0x0000000800157308 */ /* 0x0003e60000000800 */
[C---:B------:R-:W-:Y:S08]  /*5b60*/  HMMA.16816.F32.BF16 R84, R4.reuse, R32, R200 ;  /* 0x000000200454723c */ /* 0x040ff000000418c8 */
[----:B------:R-:W-:Y:S01]  /*5b70*/  HMMA.16816.F32.BF16 R36, R4, R34, R36 ;  /* 0x000000220424723c */ /* 0x000fe20000041824 */
[----:B------:R-:W-:Y:S01]  /*5b80*/  LDSM.16.MT88.4 R4, [R222+0x2d00] ;  /* 0x002d0000de04783b */ /* 0x000fe20000004200 */
[----:B-1----:R-:W-:-:S04]  /*5b90*/  FFMA.FTZ R8, R175, c[0x0][0x2d0], -R3 ;  /* 0x0000b400af087a23 */ /* 0x002fc80000010803 */
[----:B------:R1:W2:Y:S02]  /*5ba0*/  MUFU.EX2 R23, R8 ;  /* 0x0000000800177308 */ /* 0x0002a40000000800 */
[--C-:B-1----:R-:W-:Y:S01]  /*5bb0*/  FFMA.FTZ R8, R174, c[0x0][0x2d0], -R3.reuse ;  /* 0x0000b400ae087a23 */ /* 0x102fe20000010803 */
[----:B--2---:R-:W-:Y:S01]  /*5bc0*/  F2FP.BF16.PACK_AB R93, R23, R21 ;  /* 0x00000015175d723e */ /* 0x004fe200000010ff */
[----:B------:R-:W-:Y:S01]  /*5bd0*/  FFMA.FTZ R3, R208, c[0x0][0x2d0], -R3 ;  /* 0x0000b400d0037a23 */ /* 0x000fe20000010803 */
[----:B------:R-:W1:Y:S03]  /*5be0*/  LDSM.16.MT88.4 R172, [R222+0x1d00] ;  /* 0x001d0000deac783b */ /* 0x000e660000004200 */
[----:B------:R2:W-:Y:S08]  /*5bf0*/  MUFU.EX2 R20, R8 ;  /* 0x0000000800147308 */ /* 0x0005f00000000800 */
[----:B------:R5:W3:Y:S01]  /*5c00*/  MUFU.EX2 R22, R3 ;  /* 0x0000000300167308 */ /* 0x000ae20000000800 */
[----:B--2---:R-:W-:-:S02]  /*5c10*/  FADD.FTZ R8, R249, R248 ;  /* 0x000000f8f9087221 */ /* 0x004fc40000010000 */
[----:B-----5:R-:W-:Y:S01]  /*5c20*/  FFMA.FTZ R3, R209, c[0x0][0x2d0], -R0 ;  /* 0x0000b400d1037a23 */ /* 0x020fe20000010800 */
[----:B---3--:R-:W-:-:S04]  /*5c30*/  F2FP.BF16.PACK_AB R95, R22, R20 ;  /* 0x00000014165f723e */ /* 0x008fc800000010ff */
[----:B------:R2:W-:Y:S03]  /*5c40*/  MUFU.EX2 R19, R3 ;  /* 0x0000000300137308 */ /* 0x0005e60000000800 */
[C---:B------:R-:W-:Y:S08]  /*5c50*/  HMMA.16816.F32.BF16 R152, R92.reuse, R158, R88 ;  /* 0x0000009e5c98723c */ /* 0x040ff00000041858 */
[----:B----4-:R-:W-:Y:S01]  /*5c60*/  HMMA.16816.F32.BF16 R116, R92, R124, R116 ;  /* 0x0000007c5c74723c */ /* 0x010fe20000041874 */
[----:B--2---:R-:W-:-:S04]  /*5c70*/  FFMA.FTZ R3, R210, c[0x0][0x2d0], -R0 ;  /* 0x0000b400d2037a23 */ /* 0x004fc80000010800 */
[----:B------:R2:W3:Y:S03]  /*5c80*/  MUFU.EX2 R18, R3 ;  /* 0x0000000300127308 */ /* 0x0004e60000000800 */
[C---:B------:R-:W-:Y:S08]  /*5c90*/  HMMA.16816.F32.BF16 R120, R92.reuse, R126, R120 ;  /* 0x0000007e5c78723c */ /* 0x040ff00000041878 */
[----:B------:R-:W-:Y:S01]  /*5ca0*/  HMMA.16816.F32.BF16 R132, R92, R140, R132 ;  /* 0x0000008c5c84723c */ /* 0x000fe20000041884 */
[----:B--2---:R-:W-:-:S07]  /*5cb0*/  FFMA.FTZ R3, R241, c[0x0][0x2d0], -R0 ;  /* 0x0000b400f1037a23 */ /* 0x004fce0000010800 */
[C---:B------:R-:W-:Y:S01]  /*5cc0*/  HMMA.16816.F32.BF16 R136, R92.reuse, R142, R136 ;  /* 0x0000008e5c88723c */ /* 0x040fe20000041888 */
[----:B------:R-:W-:Y:S01]  /*5cd0*/  FFMA.FTZ R0, R242, c[0x0][0x2d0], -R0 ;  /* 0x0000b400f2007a23 */ /* 0x000fe20000010800 */
[----:B------:R2:W-:Y:S06]  /*5ce0*/  MUFU.EX2 R17, R3 ;  /* 0x0000000300117308 */ /* 0x0005ec0000000800 */
[C---:B------:R-:W-:Y:S02]  /*5cf0*/  HMMA.16816.F32.BF16 R148, R92.reuse, R156, R148 ;  /* 0x0000009c5c94723c */ /* 0x040fe40000041894 */
[----:B------:R4:W5:Y:S06]  /*5d00*/  MUFU.EX2 R16, R0 ;  /* 0x0000000000107308 */ /* 0x00096c0000000800 */
[----:B-1----:R-:W-:Y:S01]  /*5d10*/  HMMA.16816.F32.BF16 R164, R92, R172, R164 ;  /* 0x000000ac5ca4723c */ /* 0x002fe200000418a4 */
[----:B--2---:R-:W-:-:S04]  /*5d20*/  FADD.FTZ R3, R10, R215 ;  /* 0x000000d70a037221 */ /* 0x004fc80000010000 */
[----:B------:R-:W-:-:S03]  /*5d30*/  FADD.FTZ R10, R47, R3 ;  /* 0x000000032f0a7221 */ /* 0x000fc60000010000 */
[----:B------:R-:W-:Y:S01]  /*5d40*/  HMMA.16816.F32.BF16 R168, R92, R174, R168 ;  /* 0x000000ae5ca8723c */ /* 0x000fe200000418a8 */
[----:B----4-:R-:W-:-:S04]  /*5d50*/  FFMA.FTZ R0, R211, c[0x0][0x2d0], -R2 ;  /* 0x0000b400d3007a23 */ /* 0x010fc80000010802 */
[----:B------:R1:W-:Y:S03]  /*5d60*/  MUFU.EX2 R12, R0 ;  /* 0x00000000000c7308 */ /* 0x0003e60000000800 */
[C---:B------:R-:W-:Y:S08]  /*5d70*/  HMMA.16816.F32.BF16 R72, R92.reuse, R80, R184 ;  /* 0x000000505c48723c */ /* 0x040ff000000418b8 */
[----:B------:R-:W-:Y:S01]  /*5d80*/  HMMA.16816.F32.BF16 R76, R92, R82, R112 ;  /* 0x000000525c4c723c */ /* 0x000fe20000041870 */
[----:B-1----:R-:W-:-:S07]  /*5d90*/  FFMA.FTZ R0, R216, c[0x0][0x2d0], -R2 ;  /* 0x0000b400d8007a23 */ /* 0x002fce0000010802 */
[C---:B------:R-:W-:Y:S01]  /*5da0*/  HMMA.16816.F32.BF16 R88, R92.reuse, R4, R192 ;  /* 0x000000045c58723c */ /* 0x040fe200000418c0 */
[----:B------:R1:W2:Y:S07]  /*5db0*/  MUFU.EX2 R13, R0 ;  /* 0x00000000000d7308 */ /* 0x0002ae0000000800 */
[----:B------:R-:W-:Y:S07]  /*5dc0*/  HMMA.16816.F32.BF16 R92, R92, R6, R96 ;  /* 0x000000065c5c723c */ /* 0x000fee0000041860 */
[----:B---3--:R-:W-:-:S02]  /*5dd0*/  F2FP.BF16.PACK_AB R96, R18, R19 ;  /* 0x000000131260723e */ /* 0x008fc400000010ff */
[----:B-----5:R-:W-:Y:S01]  /*5de0*/  F2FP.BF16.PACK_AB R98, R16, R17 ;  /* 0x000000111062723e */ /* 0x020fe200000010ff */
[--C-:B-1----:R-:W-:Y:S01]  /*5df0*/  FFMA.FTZ R0, R238, c[0x0][0x2d0], -R2.reuse ;  /* 0x0000b400ee007a23 */ /* 0x102fe20000010802 */
[----:B--2---:R-:W-:Y:S01]  /*5e00*/  F2FP.BF16.PACK_AB R97, R13, R12 ;  /* 0x0000000c0d61723e */ /* 0x004fe200000010ff */
[----:B------:R-:W-:Y:S02]  /*5e10*/  FFMA.FTZ R2, R240, c[0x0][0x2d0], -R2 ;  /* 0x0000b400f0027a23 */ /* 0x000fe40000010802 */
[----:B------:R1:W-:Y:S01]  /*5e20*/  MUFU.EX2 R14, R0 ;  /* 0x00000000000e7308 */ /* 0x0003e20000000800 */
[----:B------:R-:W-:-:S05]  /*5e30*/  IMAD.U32 R238, RZ, RZ, UR6 ;  /* 0x00000006ffee7e24 */ /* 0x000fca000f8e00ff */
[----:B------:R-:W-:Y:S02]  /*5e40*/  ISETP.GE.AND P0, PT, R238, UR4, PT ;  /* 0x00000004ee007c0c */ /* 0x000fe4000bf06270 */
        /* <DEDUP_REMOVED lines=65> */
[----:B------:R-:W-:Y:S02]  /*6260*/  FADD.FTZ R0, R44, R0 ;  /* 0x000000002c007221 */ /* 0x000fe40000010000 */
[----:B------:R-:W-:Y:S02]  /*6270*/  FADD.FTZ R4, R20, R4 ;  /* 0x0000000414047221 */ /* 0x000fe40000010000 */
[----:B------:R-:W-:Y:S02]  /*6280*/  FADD.FTZ R5, R16, R3 ;  /* 0x0000000310057221 */ /* 0x000fe40000010000 */
[----:B------:R-:W-:Y:S02]  /*6290*/  FADD.FTZ R3, R15, R2 ;  /* 0x000000020f037221 */ /* 0x000fe40000010000 */
[----:B------:R-:W-:Y:S01]  /*62a0*/  FADD.FTZ R2, R24, R0 ;  /* 0x0000000018027221 */ /* 0x000fe20000010000 */
[----:B------:R1:W-:Y:S01]  /*62b0*/  STL [R1+0x44], R5 ;  /* 0x0000440501007387 */ /* 0x0003e20000100800 */
[----:B------:R-:W-:-:S03]  /*62c0*/  FADD.FTZ R0, R22, R4 ;  /* 0x0000000416007221 */ /* 0x000fc60000010000 */
[----:B------:R1:W-:Y:S04]  /*62d0*/  STL [R1+0x48], R3 ;  /* 0x0000480301007387 */ /* 0x0003e80000100800 */
[----:B------:R1:W-:Y:S04]  /*62e0*/  STL [R1+0x50], R0 ;  /* 0x0000500001007387 */ /* 0x0003e80000100800 */
[----:B------:R1:W-:Y:S01]  /*62f0*/  STL [R1+0x4c], R2 ;  /* 0x00004c0201007387 */ /* 0x0003e20000100800 */
[----:B------:R-:W-:Y:S05]  /*6300*/  @!P0 BRA `(.L_x_714) ;  /* 0x0000498000008947 */ /* 0x000fea0003800000 */
[----:B------:R-:W2:Y:S04]  /*6310*/  LDL R181, [R1+0x54] ;  /* 0x0000540001b57983 */ /* 0x000ea80000100800 */
[----:B------:R-:W3:Y:S04]  /*6320*/  LDL R51, [R1+0x5c] ;  /* 0x00005c0001337983 */ /* 0x000ee80000100800 */
[----:B------:R-:W4:Y:S04]  /*6330*/  LDL R183, [R1+0x58] ;  /* 0x0000580001b77983 */ /* 0x000f280000100800 */
[----:B------:R-:W4:Y:S01]  /*6340*/  LDL R182, [R1+0x60] ;  /* 0x0000600001b67983 */ /* 0x000f220000100800 */
[----:B------:R-:W-:Y:S01]  /*6350*/  SHF.R.S32.HI R50, RZ, 0x1f, R100 ;  /* 0x0000001fff327819 */ /* 0x000fe20000011464 */
[----:B-1----:R-:W-:-:S03]  /*6360*/  IMAD.SHL.U32 R0, R100, 0x2, RZ ;  /* 0x0000000264007824 */ /* 0x002fc600078e00ff */
[----:B------:R-:W-:-:S05]  /*6370*/  SHF.L.U64.HI R2, R100, 0x1, R50 ;  /* 0x0000000164027819 */ /* 0x000fca0000010232 */
[----:B------:R-:W-:Y:S04]  /*6380*/  STL [R1+0x34], R2 ;  /* 0x0000340201007387 */ /* 0x000fe80000100800 */
[----:B------:R2:W-:Y:S01]  /*6390*/  STL [R1+0x30], R0 ;  /* 0x0000300001007387 */ /* 0x0005e20000100800 */
[----:B------:R-:W-:Y:S01]  /*63a0*/  IMAD.MOV.U32 R103, RZ, RZ, R105 ;  /* 0x000000ffff677224 */ /* 0x000fe200078e0069 */
[----:B------:R-:W-:Y:S01]  /*63b0*/  MOV R108, R102 ;  /* 0x00000066006c7202 */ /* 0x000fe20000000f00 */
[----:B------:R-:W-:Y:S01]  /*63c0*/  IMAD.MOV.U32 R100, RZ, RZ, R106 ;  /* 0x000000ffff647224 */ /* 0x000fe200078e006a */
[----:B------:R-:W-:Y:S01]  /*63d0*/  SEL R3, RZ, 0x10, P5 ;  /* 0x00000010ff037807 */ /* 0x000fe20002800000 */
[----:B------:R-:W-:Y:S02]  /*63e0*/  IMAD.MOV.U32 R107, RZ, RZ, R104 ;  /* 0x000000ffff6b7224 */ /* 0x000fe400078e0068 */
[C---:B--2---:R-:W-:Y:S01]  /*63f0*/  IMAD.SHL.U32 R0, R181.reuse, 0x2, RZ ;  /* 0x00000002b5007824 */ /* 0x044fe200078e00ff */
[----:B---3--:R-:W-:-:S05]  /*6400*/  SHF.L.U64.HI R2, R181, 0x1, R51 ;  /* 0x00000001b5027819 */ /* 0x008fca0000010233 */
[----:B------:R4:W-:Y:S04]  /*6410*/  STL [R1+0x2c], R2 ;  /* 0x00002c0201007387 */ /* 0x0009e80000100800 */
[----:B------:R1:W-:Y:S01]  /*6420*/  STL [R1+0x28], R0 ;  /* 0x0000280001007387 */ /* 0x0003e20000100800 */
[C---:B----4-:R-:W-:Y:S02]  /*6430*/  SHF.L.U64.HI R2, R183.reuse, 0x1, R182 ;  /* 0x00000001b7027819 */ /* 0x050fe400000102b6 */
[----:B-1----:R-:W-:-:S05]  /*6440*/  SHF.L.U32 R0, R183, 0x1, RZ ;  /* 0x00000001b7007819 */ /* 0x002fca00000006ff */
[----:B------:R1:W-:Y:S04]  /*6450*/  STL [R1+0x20], R0 ;  /* 0x0000200001007387 */ /* 0x0003e80000100800 */
[----:B------:R1:W-:Y:S02]  /*6460*/  STL [R1+0x24], R2 ;  /* 0x0000240201007387 */ /* 0x0003e40000100800 */
.L_x_717:
[----:B------:R2:W5:Y:S01]  /*6470*/  LDL R247, [R1+0x28] ;  /* 0x0000280001f77983 */ /* 0x0005620000100800 */
[----:B------:R-:W-:Y:S04]  /*6480*/  DEPBAR.LE SB0, 0x0 ;  /* 0x000080000000791a */ /* 0x000fe80000000000 */
[----:B------:R-:W-:Y:S01]  /*6490*/  BAR.SYNC.DEFER_BLOCKING 0x0 ;  /* 0x0000000000007b1d */ /* 0x000fe20000010000 */
[----:B------:R-:W-:Y:S02]  /*64a0*/  ISETP.GE.AND P0, PT, R238, RZ, PT ;  /* 0x000000ffee00720c */ /* 0x000fe40003f06270 */
[----:B------:R-:W-:Y:S02]  /*64b0*/  SEL R239, RZ, 0x10, P4 ;  /* 0x00000010ffef7807 */ /* 0x000fe40002000000 */
[----:B------:R-:W-:Y:S01]  /*64c0*/  SEL R241, RZ, 0x10, P5 ;  /* 0x00000010fff17807 */ /* 0x000fe20002800000 */
[----:B------:R2:W5:Y:S04]  /*64d0*/  LDL R246, [R1+0x20] ;  /* 0x0000200001f67983 */ /* 0x0005680000100800 */
[----:B------:R2:W5:Y:S04]  /*64e0*/  LDL R244, [R1+0x2c] ;  /* 0x00002c0001f47983 */ /* 0x0005680000100800 */
[----:B------:R2:W5:Y:S04]  /*64f0*/  LDL R243, [R1+0x30] ;  /* 0x0000300001f37983 */ /* 0x0005680000100800 */
[----:B------:R2:W5:Y:S04]  /*6500*/  LDL R242, [R1+0x24] ;  /* 0x0000240001f27983 */ /* 0x0005680000100800 */
[----:B------:R2:W5:Y:S04]  /*6510*/  LDL R240, [R1+0x34] ;  /* 0x0000340001f07983 */ /* 0x0005680000100800 */
[----:B------:R2:W3:Y:S04]  /*6520*/  LDSM.16.M88.4 R64, [R223+0x6100] ;  /* 0x00610000df40783b */ /* 0x0004e80000000200 */
[----:B------:R2:W4:Y:S04]  /*6530*/  LDSM.16.M88.4 R60, [R223+0x7100] ;  /* 0x00710000df3c783b */ /* 0x0005280000000200 */
[----:B-1----:R2:W1:Y:S04]  /*6540*/  LDSM.16.M88.4 R16, [R220+0x3100] ;  /* 0x00310000dc10783b */ /* 0x0024680000000200 */
[----:B------:R2:W1:Y:S04]  /*6550*/  LDSM.16.M88.4 R32, [R220+0x3500] ;  /* 0x00350000dc20783b */ /* 0x0004680000000200 */
[----:B------:R2:W1:Y:S04]  /*6560*/  LDSM.16.M88.4 R48, [R220+0x3900] ;  /* 0x00390000dc30783b */ /* 0x0004680000000200 */
[----:B------:R2:W1:Y:S04]  /*6570*/  LDSM.16.M88.4 R176, [R220+0x3d00] ;  /* 0x003d0000dcb0783b */ /* 0x0004680000000200 */
[----:B------:R2:W1:Y:S04]  /*6580*/  LDSM.16.M88.4 R180, [R224+0x6100] ;  /* 0x00610000e0b4783b */ /* 0x0004680000000200 */
[----:B------:R2:W1:Y:S04]  /*6590*/  LDSM.16.M88.4 R188, [R224+0x7100] ;  /* 0x00710000e0bc783b */ /* 0x0004680000000200 */
[----:B------:R2:W1:Y:S04]  /*65a0*/  LDSM.16.M88.4 R184, [R225] ;  /* 0x00000000e1b8783b */ /* 0x0004680000000200 */
[----:B------:R2:W1:Y:S04]  /*65b0*/  LDSM.16.M88.4 R192, [R236] ;  /* 0x00000000ecc0783b */ /* 0x0004680000000200 */
[----:B------:R2:W1:Y:S04]  /*65c0*/  LDSM.16.M88.4 R196, [R235] ;  /* 0x00000000ebc4783b */ /* 0x0004680000000200 */
[----:B------:R2:W1:Y:S01]  /*65d0*/  LDSM.16.M88.4 R200, [R234] ;  /* 0x00000000eac8783b */ /* 0x0004620000000200 */
[----:B------:R-:W-:-:S05]  /*65e0*/  @!P0 BRA `(.L_x_715) ;  /* 0x000002a000008947 */ /* 0x000fca0003800000 */
[----:B---34-:R-:W3:Y:S01]  /*65f0*/  LDL R5, [R1+0x1c] ;  /* 0x00001c0001057983 */ /* 0x018ee20000100800 */
[----:B-1----:R-:W-:Y:S01]  /*6600*/  SHF.R.S32.HI R0, RZ, 0x1f, R245 ;  /* 0x0000001fff007819 */ /* 0x002fe200000114f5 */
[----:B------:R-:W-:Y:S01]  /*6610*/  IMAD.WIDE.U32 R2, R245, c[0x0][0x208], RZ ;  /* 0x00008200f5027a25 */ /* 0x000fe200078e00ff */
[----:B------:R-:W-:Y:S02]  /*6620*/  SHF.R.S32.HI R4, RZ, 0x1f, R237 ;  /* 0x0000001fff047819 */ /* 0x000fe400000114ed */
[----:B------:R-:W-:Y:S01]  /*6630*/  IADD3 R12, -R241, 0x10, RZ ;  /* 0x00000010f10c7810 */ /* 0x000fe20007ffe1ff */
[----:B------:R-:W-:Y:S01]  /*6640*/  IMAD R0, R0, c[0x0][0x208], RZ ;  /* 0x0000820000007a24 */ /* 0x000fe200078e02ff */
[----:B------:R-:W-:Y:S01]  /*6650*/  IADD3 R10, -R239, 0x10, RZ ;  /* 0x00000010ef0a7810 */ /* 0x000fe20007ffe1ff */
[----:B------:R-:W-:Y:S01]  /*6660*/  IMAD R4, R4, c[0x0][0x218], RZ ;  /* 0x0000860004047a24 */ /* 0x000fe200078e02ff */
[----:B------:R-:W-:Y:S01]  /*6670*/  LOP3.LUT R12, R12, 0xf, RZ, 0xc0, !PT ;  /* 0x0000000f0c0c7812 */ /* 0x000fe200078ec0ff */
[----:B------:R-:W-:Y:S01]  /*6680*/  IMAD R0, R245, c[0x0][0x20c], R0 ;  /* 0x00008300f5007a24 */ /* 0x000fe200078e0200 */
[----:B------:R-:W-:Y:S01]  /*6690*/  LOP3.LUT R10, R10, 0xf, RZ, 0xc0, !PT ;  /* 0x0000000f0a0a7812 */ /* 0x000fe200078ec0ff */
[----:B------:R-:W-:Y:S02]  /*66a0*/  IMAD R4, R237, c[0x0][0x21c], R4 ;  /* 0x00008700ed047a24 */ /* 0x000fe400078e0204 */
[----:B------:R-:W-:Y:S04]  /*66b0*/  IMAD.IADD R3, R3, 0x1, R0 ;  /* 0x0000000103037824 */ /* 0x000fe800078e0200 */
[----:B------:R-:W-:Y:S05]  /*66c0*/  IMAD.WIDE.U32 R2, R237, c[0x0][0x218], R2 ;  /* 0x00008600ed027a25 */ /* 0x000fea00078e0002 */
[----:B------:R-:W-:Y:S04]  /*66d0*/  IADD3 R0, P0, R2, UR22, RZ ;  /* 0x0000001602007c10 */ /* 0x000fe8000ff1e0ff */
[----:B------:R-:W-:Y:S02]  /*66e0*/  IADD3.X R4, R3, UR17, R4, P0, !PT ;  /* 0x0000001103047c10 */ /* 0x000fe400087fe404 */
[C---:B------:R-:W-:Y:S04]  /*66f0*/  LEA R3, P0, R0.reuse, c[0x0][0x1f8], 0x1 ;  /* 0x00007e0000037a11 */ /* 0x040fe800078008ff */
[----:B------:R-:W-:Y:S02]  /*6700*/  LEA.HI.X R4, R0, c[0x0][0x1fc], R4, 0x1, P0 ;  /* 0x00007f0000047a11 */ /* 0x000fe400000f0c04 */
[----:B------:R-:W1:Y:S04]  /*6710*/  SHFL.IDX PT, R0, R3, 0x1, 0x1c1f ;  /* 0x003c1f0003007f89 */ /* 0x000e6800000e0000 */
[----:B------:R-:W4:Y:S04]  /*6720*/  SHFL.IDX PT, R2, R4, 0x1, 0x1c1f ;  /* 0x003c1f0004027f89 */ /* 0x000f2800000e0000 */
[----:B------:R-:W2:Y:S04]  /*6730*/  SHFL.IDX PT, R3, R3, RZ, 0x1c1f ;  /* 0x001c1fff03037589 */ /* 0x000ea800000e0000 */
[----:B------:R-:W2:Y:S01]  /*6740*/  SHFL.IDX PT, R4, R4, RZ, 0x1c1f ;  /* 0x001c1fff04047589 */ /* 0x000ea200000e0000 */
[----:B-1---5:R-:W-:Y:S04]  /*6750*/  IADD3 R12, P1, P0, R12, R0, R247 ;  /* 0x000000000c0c7210 */ /* 0x022fe8000783e0f7 */
[----:B----4-:R-:W-:Y:S02]  /*6760*/  IADD3.X R13, RZ, R2, R244, P1, P0 ;  /* 0x00000002ff0d7210 */ /* 0x010fe40000fe04f4 */
[----:B------:R-:W-:Y:S04]  /*6770*/  IADD3 R10, P1, P0, R10, R0, R246 ;  /* 0x000000000a0a7210 */ /* 0x000fe8000783e0f6 */
[----:B------:R-:W-:Y:S02]  /*6780*/  IADD3.X R11, RZ, R2, R242, P1, P0 ;  /* 0x00000002ff0b7210 */ /* 0x000fe40000fe04f2 */
[C---:B--2---:R-:W-:Y:S02]  /*6790*/  IADD3 R20, P1, R3.reuse, R243, RZ ;  /* 0x000000f303147210 */ /* 0x044fe40007f3e0ff */
[C---:B------:R-:W-:Y:S03]  /*67a0*/  IADD3 R14, P0, R3.reuse, R247, RZ ;  /* 0x000000f7030e7210 */ /* 0x040fe60007f1e0ff */
[C---:B------:R-:W-:Y:S01]  /*67b0*/  IMAD.X R21, R4.reuse, 0x1, R240, P1 ;  /* 0x0000000104157824 */ /* 0x040fe200008e06f0 */
[----:B------:R-:W-:Y:S01]  /*67c0*/  IADD3 R8, P1, R3, R246, RZ ;  /* 0x000000f603087210 */ /* 0x000fe20007f3e0ff */
[----:B------:R-:W-:Y:S01]  /*67d0*/  IMAD.X R15, R4, 0x1, R244, P0 ;  /* 0x00000001040f7824 */ /* 0x000fe200000e06f4 */
[----:B------:R-:W-:Y:S03]  /*67e0*/  IADD3 R6, P0, R0, R243, RZ ;  /* 0x000000f300067210 */ /* 0x000fe60007f1e0ff */
[----:B------:R-:W-:Y:S01]  /*67f0*/  IMAD.X R9, R4, 0x1, R242, P1 ;  /* 0x0000000104097824 */ /* 0x000fe200008e06f2 */
[----:B------:R-:W-:Y:S01]  /*6800*/  ISETP.NE.U32.AND P1, PT, R241, RZ, PT ;  /* 0x000000fff100720c */ /* 0x000fe20003f25070 */
[----:B------:R-:W-:Y:S01]  /*6810*/  IMAD.X R7, R2, 0x1, R240, P0 ;  /* 0x0000000102077824 */ /* 0x000fe200000e06f0 */
[----:B------:R-:W-:Y:S01]  /*6820*/  ISETP.NE.U32.AND P0, PT, R239, RZ, PT ;  /* 0x000000ffef00720c */ /* 0x000fe20003f05070 */
[----:B---3--:R1:W-:Y:S04]  /*6830*/  LDGSTS.E.BYPASS.LTC128B.128 [R5], [R20.64], !P6 ;  /* 0x0000000014057fae */ /* 0x0083e8000f101d4e */
[----:B------:R1:W-:Y:S04]  /*6840*/  LDGSTS.E.BYPASS.LTC128B.128 [R5+0x1000], [R14.64], !P5 ;  /* 0x010000000e057fae */ /* 0x0003e8000e901d4e */
[----:B------:R1:W-:Y:S04]  /*6850*/  LDGSTS.E.BYPASS.LTC128B.128 [R5+0x2000], [R8.64], !P4 ;  /* 0x0200000008057fae */ /* 0x0003e8000e101d4e */
[----:B------:R1:W-:Y:S04]  /*6860*/  LDGSTS.E.BYPASS.LTC128B.128 [R5+0x800], [R6.64], !P6 ;  /* 0x0080000006057fae */ /* 0x0003e8000f101d4e */
[----:B------:R1:W-:Y:S04]  /*6870*/  LDGSTS.E.BYPASS.LTC128B.128.ZFILL [R5+0x1800], [R12.64], P1 ;  /* 0x018000000c057fae */ /* 0x0003e80008941d4e */
[----:B------:R1:W-:Y:S02]  /*6880*/  LDGSTS.E.BYPASS.LTC128B.128.ZFILL [R5+0x2800], [R10.64], P0 ;  /* 0x028000000a057fae */ /* 0x0003e40008141d4e */
.L_x_715:
[-C--:B-1-34-:R-:W-:Y:S01]  /*6890*/  HMMA.16816.F32.BF16 R4, R64, R16.reuse, RZ ;  /* 0x000000104004723c */ /* 0x09afe200000418ff */
[----:B------:R-:W-:Y:S02]  /*68a0*/  LDSM.16.M88.4 R204, [R220+0x4100] ;  /* 0x00410000dccc783b */ /* 0x000fe40000000200 */
[----:B------:R-:W-:Y:S05]  /*68b0*/  ISETP.GE.AND P0, PT, R238, 0x1, PT ;  /* 0x00000001ee00780c */ /* 0x000fea0003f06270 */
[C---:B------:R-:W-:Y:S01]  /*68c0*/  HMMA.16816.F32.BF16 R8, R60.reuse, R16, RZ ;  /* 0x000000103c08723c */ /* 0x040fe200000418ff */
[----:B------:R-:W0:Y:S07]  /*68d0*/  LDGDEPBAR ;  /* 0x00000000000079af */ /* 0x000e2e0000000000 */
[-C--:B------:R-:W-:Y:S01]  /*68e0*/  HMMA.16816.F32.BF16 R12, R60, R18.reuse, RZ ;  /* 0x000000123c0c723c */ /* 0x080fe200000418ff */
[----:B------:R-:W-:Y:S07]  /*68f0*/  LDSM.16.M88.4 R208, [R223+0x9100] ;  /* 0x00910000dfd0783b */ /* 0x000fee0000000200 */
[C---:B------:R-:W-:Y:S01]  /*6900*/  HMMA.16816.F32.BF16 R16, R64.reuse, R18, RZ ;  /* 0x000000124010723c */ /* 0x040fe200000418ff */
[----:B------:R-:W-:Y:S07]  /*6910*/  LDSM.16.M88.4 R212, [R232] ;  /* 0x00000000e8d4783b */ /* 0x000fee0000000200 */
[-C--:B------:R-:W-:Y:S01]  /*6920*/  HMMA.16816.F32.BF16 R20, R64, R32.reuse, RZ ;  /* 0x000000204014723c */ /* 0x080fe200000418ff */
[----:B------:R-:W-:Y:S07]  /*6930*/  LDSM.16.M88.4 R216, [R229] ;  /* 0x00000000e5d8783b */ /* 0x000fee0000000200 */
        /* <DEDUP_REMOVED lines=30> */
[----:B------:R-:W-:Y:S07]  /*6b20*/  LDSM.16.M88.4 R188, [R220+0x4d00] ;  /* 0x004d0000dcbc783b */ /* 0x000fee0000000200 */
[----:B------:R-:W-:Y:S01]  /*6b30*/  HMMA.16816.F32.BF16 R64, R180, R202, R64 ;  /* 0x000000cab440723c */ /* 0x000fe20000041840 */
[----:B------:R-:W4:Y:S08]  /*6b40*/  LDSM.16.M88.4 R180, [R220+0x4900] ;  /* 0x00490000dcb4783b */ /* 0x000f300000000200 */
[----:B------:R-:W2:Y:S01]  /*6b50*/  LDSM.16.M88.4 R200, [R224+0x9100] ;  /* 0x00910000e0c8783b */ /* 0x000ea20000000200 */
[-C--:B-1----:R-:W-:Y:S08]  /*6b60*/  HMMA.16816.F32.BF16 R4, R176, R204.reuse, R4 ;  /* 0x000000ccb004723c */ /* 0x082ff00000041804 */
[C---:B------:R-:W-:Y:S08]  /*6b70*/  HMMA.16816.F32.BF16 R8, R208.reuse, R204, R8 ;  /* 0x000000ccd008723c */ /* 0x040ff00000041808 */
[-C--:B------:R-:W-:Y:S08]  /*6b80*/  HMMA.16816.F32.BF16 R12, R208, R206.reuse, R12 ;  /* 0x000000ced00c723c */ /* 0x080ff0000004180c */
[C---:B------:R-:W-:Y:S01]  /*6b90*/  HMMA.16816.F32.BF16 R16, R176.reuse, R206, R16 ;  /* 0x000000ceb010723c */ /* 0x040fe20000041810 */
[----:B------:R-:W1:Y:S07]  /*6ba0*/  LDSM.16.M88.4 R204, [R231] ;  /* 0x00000000e7cc783b */ /* 0x000e6e0000000200 */
[-C--:B---3--:R-:W-:Y:S08]  /*6bb0*/  HMMA.16816.F32.BF16 R20, R176, R184.reuse, R20 ;  /* 0x000000b8b014723c */ /* 0x088ff00000041814 */
[C---:B------:R-:W-:Y:S08]  /*6bc0*/  HMMA.16816.F32.BF16 R24, R208.reuse, R184, R24 ;  /* 0x000000b8d018723c */ /* 0x040ff00000041818 */
[-C--:B------:R-:W-:Y:S08]  /*6bd0*/  HMMA.16816.F32.BF16 R28, R208, R186.reuse, R28 ;  /* 0x000000bad01c723c */ /* 0x080ff0000004181c */
[C---:B------:R-:W-:Y:S01]  /*6be0*/  HMMA.16816.F32.BF16 R32, R176.reuse, R186, R32 ;  /* 0x000000bab020723c */ /* 0x040fe20000041820 */
[----:B------:R-:W3:Y:S07]  /*6bf0*/  LDSM.16.M88.4 R184, [R230] ;  /* 0x00000000e6b8783b */ /* 0x000eee0000000200 */
[-C--:B----4-:R-:W-:Y:S08]  /*6c00*/  HMMA.16816.F32.BF16 R36, R176, R180.reuse, R36 ;  /* 0x000000b4b024723c */ /* 0x090ff00000041824 */
        /* <DEDUP_REMOVED lines=10> */
[-C--:B------:R-:W-:Y:S01]  /*6cb0*/  HMMA.16816.F32.BF16 R4, R192, R196.reuse, R4 ;  /* 0x000000c4c004723c */ /* 0x080fe20000041804 */
        /* <DEDUP_REMOVED lines=10> */
[-C--:B-1----:R-:W-:Y:S08]  /*6d60*/  HMMA.16816.F32.BF16 R36, R192, R204.reuse, R36 ;  /* 0x000000ccc024723c */ /* 0x082ff00000041824 */
[C---:B------:R-:W-:Y:S08]  /*6d70*/  HMMA.16816.F32.BF16 R40, R200.reuse, R204, R40 ;  /* 0x000000ccc828723c */ /* 0x040ff00000041828 */
[-C--:B------:R-:W-:Y:S08]  /*6d80*/  HMMA.16816.F32.BF16 R44, R200, R206.reuse, R44 ;  /* 0x000000cec82c723c */ /* 0x080ff0000004182c */
[C---:B------:R-:W-:Y:S01]  /*6d90*/  HMMA.16816.F32.BF16 R48, R192.reuse, R206, R48 ;  /* 0x000000cec030723c */ /* 0x040fe20000041830 */
[----:B------:R-:W1:Y:S07]  /*6da0*/  LDSM.16.M88.4 R204, [R220+0x5900] ;  /* 0x00590000dccc783b */ /* 0x000e6e0000000200 */
[-C--:B---3--:R-:W-:Y:S08]  /*6db0*/  HMMA.16816.F32.BF16 R52, R192, R184.reuse, R52 ;  /* 0x000000b8c034723c */ /* 0x088ff00000041834 */
[C---:B------:R-:W-:Y:S08]  /*6dc0*/  HMMA.16816.F32.BF16 R56, R200.reuse, R184, R56 ;  /* 0x000000b8c838723c */ /* 0x040ff00000041838 */
[-C--:B------:R-:W-:Y:S08]  /*6dd0*/  HMMA.16816.F32.BF16 R60, R200, R186.reuse, R60 ;  /* 0x000000bac83c723c */ /* 0x080ff0000004183c */
[----:B------:R-:W-:Y:S08]  /*6de0*/  HMMA.16816.F32.BF16 R64, R192, R186, R64 ;  /* 0x000000bac040723c */ /* 0x000ff00000041840 */
        /* <DEDUP_REMOVED lines=46> */
[----:B------:R-:W2:Y:S10]  /*70d0*/  MUFU.TANH R179, R18 ;  /* 0x0000001200b37308 */ /* 0x000eb40000002400 */
[----:B------:R-:W2:Y:S01]  /*70e0*/  MUFU.TANH R197, R12 ;  /* 0x0000000c00c57308 */ /* 0x000ea20000002400 */
[----:B-1----:R-:W1:Y:S01]  /*70f0*/  LDSM.16.M88.4 R8, [R227] ;  /* 0x00000000e308783b */ /* 0x002e620000000200 */
[-C--:B----4-:R-:W-:Y:S08]  /*7100*/  HMMA.16816.F32.BF16 R20, R212, R4.reuse, R20 ;  /* 0x00000004d414723c */ /* 0x090ff00000041814 */
[----:B------:R-:W4:Y:S01]  /*7110*/  MUFU.TANH R196, R13 ;  /* 0x0000000d00c47308 */ /* 0x000f220000002400 */
[C---:B------:R-:W-:Y:S09]  /*7120*/  HMMA.16816.F32.BF16 R24, R180.reuse, R4, R24 ;  /* 0x00000004b418723c */ /* 0x040ff20000041818 */
[----:B------:R-:W1:Y:S01]  /*7130*/  MUFU.TANH R200, R14 ;  /* 0x0000000e00c87308 */ /* 0x000e620000002400 */
[-C--:B------:R-:W-:Y:S08]  /*7140*/  HMMA.16816.F32.BF16 R28, R180, R6.reuse, R28 ;  /* 0x00000006b41c723c */ /* 0x080ff0000004181c */
[C---:B------:R-:W-:Y:S01]  /*7150*/  HMMA.16816.F32.BF16 R32, R212.reuse, R6, R32 ;  /* 0x00000006d420723c */ /* 0x040fe20000041820 */
[----:B------:R-:W2:Y:S01]  /*7160*/  MUFU.TANH R206, R15 ;  /* 0x0000000f00ce7308 */ /* 0x000ea20000002400 */
[----:B------:R-:W2:Y:S01]  /*7170*/  LDSM.16.M88.4 R4, [R226] ;  /* 0x00000000e204783b */ /* 0x000ea20000000200 */
        /* <DEDUP_REMOVED lines=18> */
[C---:B------:R-:W-:Y:S01]  /*72a0*/  HMMA.16816.F32.BF16 R48, R212.reuse, R10, R48 ;  /* 0x0000000ad430723c */ /* 0x040fe20000041830 */
[----:B------:R-:W1:Y:S03]  /*72b0*/  MUFU.TANH R186, R24 ;  /* 0x0000001800ba7308 */ /* 0x000e660000002400 */
[----:B------:R-:W-:Y:S02]  /*72c0*/  FMUL.FTZ R31, R31, c[0x0][0x320] ;  /* 0x0000c8001f1f7a20 */ /* 0x000fe40000410000 */
[----:B------:R-:W-:Y:S02]  /*72d0*/  FMUL.FTZ R32, R32, c[0x0][0x320] ;  /* 0x0000c80020207a20 */ /* 0x000fe40000410000 */
[-C--:B--2---:R-:W-:Y:S03]  /*72e0*/  HMMA.16816.F32.BF16 R52, R212, R4.reuse, R52 ;  /* 0x00000004d434723c */ /* 0x084fe60000041834 */
[----:B------:R-:W2:Y:S01]  /*72f0*/  MUFU.TANH R187, R25 ;  /* 0x0000001900bb7308 */ /* 0x000ea20000002400 */
        /* <DEDUP_REMOVED lines=14> */
[----:B------:R3:W3:Y:S03]  /*73e0*/  MUFU.TANH R110, R16 ;  /* 0x00000010006e7308 */ /* 0x0006e60000002400 */
[----:B------:R-:W-:Y:S02]  /*73f0*/  FMUL.FTZ R46, R46, c[0x0][0x320] ;  /* 0x0000c8002e2e7a20 */ /* 0x000fe40000410000 */
[----:B------:R-:W-:Y:S02]  /*7400*/  FMUL.FTZ R47, R47, c[0x0][0x320] ;  /* 0x0000c8002f2f7a20 */ /* 0x000fe40000410000 */
[----:B-1----:R-:W-:Y:S02]  /*7410*/  FMUL.FTZ R26, R49, c[0x0][0x320] ;  /* 0x0000c800311a7a20 */ /* 0x002fe40000410000 */
[----:B------:R-:W-:Y:S01]  /*7420*/  FMUL.FTZ R50, R50, c[0x0][0x320] ;  /* 0x0000c80032327a20 */ /* 0x000fe20000410000 */
        /* <DEDUP_REMOVED lines=65> */
[----:B------:R-:W1:Y:S01]  /*7840*/  MUFU.TANH R23, R23 ;  /* 0x0000001700177308 */ /* 0x000e620000002400 */
[----:B------:R-:W-:-:S05]  /*7850*/  @!P0 BRA `(.L_x_716) ;  /* 0x0000038000008947 */ /* 0x000fca0003800000 */
[----:B--234-:R-:W-:Y:S01]  /*7860*/  LEA R2, R238, UR11, 0x6 ;  /* 0x0000000bee027c11 */ /* 0x01cfe2000f8e30ff */
[----:B------:R-:W2:Y:S01]  /*7870*/  LDL R0, [R1+0x38] ;  /* 0x0000380001007983 */ /* 0x000ea20000100800 */
[----:B------:R-:W-:Y:S01]  /*7880*/  IADD3 R12, -R241, 0x10, RZ ;  /* 0x00000010f10c7810 */ /* 0x000fe20007ffe1ff */
[----:B------:R-:W-:Y:S01]  /*7890*/  IMAD.MOV.U32 R237, RZ, RZ, RZ ;  /* 0x000000ffffed7224 */ /* 0x000fe200078e00ff */
[----:B------:R-:W-:Y:S01]  /*78a0*/  IADD3 R10, -R239, 0x10, RZ ;  /* 0x00000010ef0a7810 */ /* 0x000fe20007ffe1ff */
[----:B------:R-:W3:Y:S01]  /*78b0*/  LDL R19, [R1+0x18] ;  /* 0x0000180001137983 */ /* 0x000ee20000100800 */
[----:B------:R-:W-:Y:S02]  /*78c0*/  LOP3.LUT R12, R12, 0xf, RZ, 0xc0, !PT ;  /* 0x0000000f0c0c7812 */ /* 0x000fe400078ec0ff */
[----:B------:R-:W-:Y:S02]  /*78d0*/  LOP3.LUT R10, R10, 0xf, RZ, 0xc0, !PT ;  /* 0x0000000f0a0a7812 */ /* 0x000fe400078ec0ff */
[----:B--2---:R-:W-:Y:S05]  /*78e0*/  IADD3 R2, R2, -0x40, R0 ;  /* 0xffffffc002027810 */ /* 0x004fea0007ffe000 */
        /* <DEDUP_REMOVED lines=11> */
[----:B------:R-:W2:Y:S04]  /*79a0*/  @!P2 LDG.E R237, [R4.64] ;  /* 0x0000000e04eda981 */ /* 0x000ea8000c1e1900 */
[----:B------:R-:W-:Y:S04]  /*79b0*/  IMAD R0, R0, c[0x0][0x1e0], RZ ;  /* 0x0000780000007a24 */ /* 0x000fe800078e02ff */
[----:B------:R-:W-:Y:S04]  /*79c0*/  IMAD R0, R245, c[0x0][0x1e4], R0 ;  /* 0x00007900f5007a24 */ /* 0x000fe800078e0200 */
[----:B------:R-:W-:Y:S01]  /*79d0*/  IMAD.IADD R3, R3, 0x1, R0 ;  /* 0x0000000103037824 */ /* 0x000fe200078e0200 */
[----:B--2---:R-:W-:Y:S03]  /*79e0*/  SHF.R.S32.HI R4, RZ, 0x1f, R237 ;  /* 0x0000001fff047819 */ /* 0x004fe600000114ed */
[C---:B------:R-:W-:Y:S04]  /*79f0*/  IMAD.WIDE.U32 R2, R237.reuse, c[0x0][0x1f0], R2 ;  /* 0x00007c00ed027a25 */ /* 0x040fe800078e0002 */
[----:B------:R-:W-:Y:S01]  /*7a00*/  IMAD R4, R4, c[0x0][0x1f0], RZ ;  /* 0x00007c0004047a24 */ /* 0x000fe200078e02ff */
[----:B------:R-:W-:Y:S03]  /*7a10*/  IADD3 R0, P0, R2, UR20, RZ ;  /* 0x0000001402007c10 */ /* 0x000fe6000ff1e0ff */
[----:B------:R-:W-:Y:S05]  /*7a20*/  IMAD R4, R237, c[0x0][0x1f4], R4 ;  /* 0x00007d00ed047a24 */ /* 0x000fea00078e0204 */
[----:B------:R-:W-:Y:S02]  /*7a30*/  IADD3.X R4, R3, UR8, R4, P0, !PT ;  /* 0x0000000803047c10 */ /* 0x000fe400087fe404 */
[C---:B------:R-:W-:Y:S04]  /*7a40*/  LEA R3, P0, R0.reuse, c[0x0][0x1c8], 0x1 ;  /* 0x0000720000037a11 */ /* 0x040fe800078008ff */
[----:B------:R-:W-:Y:S02]  /*7a50*/  LEA.HI.X R4, R0, c[0x0][0x1cc], R4, 0x1, P0 ;  /* 0x0000730000047a11 */ /* 0x000fe400000f0c04 */
[----:B------:R-:W2:Y:S04]  /*7a60*/  SHFL.IDX PT, R0, R3, 0x1, 0x1c1f ;  /* 0x003c1f0003007f89 */ /* 0x000ea800000e0000 */
[----:B------:R-:W4:Y:S04]  /*7a70*/  SHFL.IDX PT, R2, R4, 0x1, 0x1c1f ;  /* 0x003c1f0004027f89 */ /* 0x000f2800000e0000 */
[----:B------:R-:W1:Y:S04]  /*7a80*/  SHFL.IDX PT, R3, R3, RZ, 0x1c1f ;  /* 0x001c1fff03037589 */ /* 0x000e6800000e0000 */
[----:B------:R-:W1:Y:S01]  /*7a90*/  SHFL.IDX PT, R4, R4, RZ, 0x1c1f ;  /* 0x001c1fff04047589 */ /* 0x000e6200000e0000 */
[----:B--2--5:R-:W-:Y:S04]  /*7aa0*/  IADD3 R12, P1, P0, R12, R0, R247 ;  /* 0x000000000c0c7210 */ /* 0x024fe8000783e0f7 */
[----:B----4-:R-:W-:Y:S02]  /*7ab0*/  IADD3.X R13, RZ, R2, R244, P1, P0 ;  /* 0x00000002ff0d7210 */ /* 0x010fe40000fe04f4 */
[----:B------:R-:W-:Y:S04]  /*7ac0*/  IADD3 R10, P1, P0, R10, R0, R246 ;  /* 0x000000000a0a7210 */ /* 0x000fe8000783e0f6 */
[----:B------:R-:W-:Y:S02]  /*7ad0*/  IADD3.X R11, RZ, R2, R242, P1, P0 ;  /* 0x00000002ff0b7210 */ /* 0x000fe40000fe04f2 */
[C---:B-1----:R-:W-:Y:S02]  /*7ae0*/  IADD3 R16, P1, R3.reuse, R243, RZ ;  /* 0x000000f303107210 */ /* 0x042fe40007f3e0ff */
[C---:B------:R-:W-:Y:S03]  /*7af0*/  IADD3 R14, P0, R3.reuse, R247, RZ ;  /* 0x000000f7030e7210 */ /* 0x040fe60007f1e0ff */
[C---:B------:R-:W-:Y:S01]  /*7b00*/  IMAD.X R17, R4.reuse, 0x1, R240, P1 ;  /* 0x0000000104117824 */ /* 0x040fe200008e06f0 */
[----:B------:R-:W-:Y:S01]  /*7b10*/  IADD3 R8, P1, R3, R246, RZ ;  /* 0x000000f603087210 */ /* 0x000fe20007f3e0ff */
[----:B------:R-:W-:Y:S01]  /*7b20*/  IMAD.X R15, R4, 0x1, R244, P0 ;  /* 0x00000001040f7824 */ /* 0x000fe200000e06f4 */
[----:B------:R-:W-:Y:S02]  /*7b30*/  IADD3 R6, P0, R0, R243, RZ ;  /* 0x000000f300067210 */ /* 0x000fe40007f1e0ff */
[----:B---3--:R1:W-:Y:S01]  /*7b40*/  LDGSTS.E.BYPASS.LTC128B.128 [R19+0x3100], [R16.64], !P6 ;  /* 0x0310000010137fae */ /* 0x0083e2000f101d4e */
[----:B------:R-:W-:Y:S01]  /*7b50*/  IMAD.X R9, R4, 0x1, R242, P1 ;  /* 0x0000000104097824 */ /* 0x000fe200008e06f2 */
[----:B------:R-:W-:Y:S01]  /*7b60*/  ISETP.NE.U32.AND P1, PT, R241, RZ, PT ;  /* 0x000000fff100720c */ /* 0x000fe20003f25070 */
[----:B------:R-:W-:Y:S01]  /*7b70*/  IMAD.X R7, R2, 0x1, R240, P0 ;  /* 0x0000000102077824 */ /* 0x000fe200000e06f0 */
[----:B------:R1:W-:Y:S01]  /*7b80*/  LDGSTS.E.BYPASS.LTC128B.128 [R19+0x4100], [R14.64], !P5 ;  /* 0x041000000e137fae */ /* 0x0003e2000e901d4e */
[----:B------:R-:W-:Y:S03]  /*7b90*/  ISETP.NE.U32.AND P0, PT, R239, RZ, PT ;  /* 0x000000ffef00720c */ /* 0x000fe60003f05070 */
[----:B------:R1:W-:Y:S04]  /*7ba0*/  LDGSTS.E.BYPASS.LTC128B.128 [R19+0x5100], [R8.64], !P4 ;  /* 0x0510000008137fae */ /* 0x0003e8000e101d4e */
[----:B------:R1:W-:Y:S04]  /*7bb0*/  LDGSTS.E.BYPASS.LTC128B.128 [R19+0x3900], [R6.64], !P6 ;  /* 0x0390000006137fae */ /* 0x0003e8000f101d4e */
[----:B------:R1:W-:Y:S04]  /*7bc0*/  LDGSTS.E.BYPASS.LTC128B.128.ZFILL [R19+0x4900], [R12.64], P1 ;  /* 0x049000000c137fae */ /* 0x0003e80008941d4e */
[----:B------:R1:W-:Y:S02]  /*7bd0*/  LDGSTS.E.BYPASS.LTC128B.128.ZFILL [R19+0x5900], [R10.64], P0 ;  /* 0x059000000a137fae */ /* 0x0003e40008141d4e */
.L_x_716:
[----:B--234-:R-:W2:Y:S01]  /*7be0*/  LDL R3, [R1+0x3c] ;  /* 0x00003c0001037983 */ /* 0x01cea20000100800 */
[----:B------:R-:W-:Y:S01]  /*7bf0*/  PLOP3.LUT P1, PT, PT, PT, UP1, 0x80, 0x0 ;  /* 0x000000000000781c */ /* 0x000fe20003f2f018 */
[----:B------:R-:W-:Y:S01]  /*7c00*/  IMAD.MOV.U32 R4, RZ, RZ, 0x1 ;  /* 0x00000001ff047424 */ /* 0x000fe200078e00ff */
[----:B------:R-:W-:Y:S01]  /*7c10*/  PLOP3.LUT P0, PT, PT, PT, UP1, 0x80, 0x0 ;  /* 0x000000000000781c */ /* 0x000fe20003f0f018 */
[----:B------:R-:W3:Y:S02]  /*7c20*/  LDL R2, [R1+0x40] ;  /* 0x0000400001027983 */ /* 0x000ee40000100800 */
[----:B------:R-:W-:Y:S02]  /*7c30*/  IMAD R4, R238, -0x40, R4 ;  /* 0xffffffc0ee047824 */ /* 0x000fe400078e0204 */
[----:B------:R-:W0:Y:S03]  /*7c40*/  LDGDEPBAR ;  /* 0x00000000000079af */ /* 0x000e260000000000 */
[----:B---3--:R-:W-:Y:S03]  /*7c50*/  IADD3 R4, R4, UR7, -R2 ;  /* 0x0000000704047c10 */ /* 0x008fe6000fffe802 */
[----:B--2---:R-:W-:Y:S01]  /*7c60*/  @P1 IMAD.HI.U32 R0, R3, c[0x0][0x2c8], RZ ;  /* 0x0000b20003001a27 */ /* 0x004fe200078e00ff */
[----:B------:R-:W-:Y:S04]  /*7c70*/  IADD3 R4, R4, -UR12, RZ ;  /* 0x8000000c04047c10 */ /* 0x000fe8000fffe0ff */
[----:B------:R-:W-:Y:S05]  /*7c80*/  @P0 SHF.R.U32.HI R3, RZ, c[0x0][0x2cc], R0 ;  /* 0x0000b300ff030a19 */ /* 0x000fea0000011600 */
[----:B------:R-:W2:Y:S08]  /*7c90*/  SHFL.IDX PT, R0, R3, RZ, 0x1c1f ;  /* 0x001c1fff03007589 */ /* 0x000eb000000e0000 */
[----:B-1----:R-:W-:Y:S08]  /*7ca0*/  SHFL.IDX PT, R6, R3, 0x1, 0x1c1f ;  /* 0x003c1f0003067f89 */ /* 0x002ff000000e0000 */
[----:B------:R-:W-:Y:S01]  /*7cb0*/  SHFL.IDX PT, R7, R3, 0x2, 0x1c1f ;  /* 0x005c1f0003077f89 */ /* 0x000fe200000e0000 */
[----:B--2---:R-:W-:Y:S07]  /*7cc0*/  IMAD.IADD R0, R4, 0x1, R0 ;  /* 0x0000000104007824 */ /* 0x004fee00078e0200 */
[----:B------:R-:W1:Y:S01]  /*7cd0*/  SHFL.IDX PT, R3, R3, 0x3, 0x1c1f ;  /* 0x007c1f0003037f89 */ /* 0x000e6200000e0000 */
[C---:B------:R-:W-:Y:S02]  /*7ce0*/  ISETP.GT.AND P0, PT, R0.reuse, RZ, PT ;  /* 0x000000ff0000720c */ /* 0x040fe40003f04270 */
[----:B------:R-:W-:Y:S02]  /*7cf0*/  ISETP.GT.AND P1, PT, R0, 0x1, PT ;  /* 0x000000010000780c */ /* 0x000fe40003f24270 */
[----:B------:R-:W-:Y:S02]  /*7d00*/  FSEL R5, R185, -INF , P0 ;  /* 0xff800000b9057808 */ /* 0x000fe40000000000 */
[----:B------:R-:W-:Y:S02]  /*7d10*/  FSEL R16, R184, -INF , P1 ;  /* 0xff800000b8107808 */ /* 0x000fe40000800000 */
[C---:B------:R-:W-:Y:S02]  /*7d20*/  ISETP.GT.AND P0, PT, R0.reuse, 0x8, PT ;  /* 0x000000080000780c */ /* 0x040fe40003f04270 */
[----:B------:R-:W-:Y:S02]  /*7d30*/  FMNMX.FTZ R2, R5, R100, !PT ;  /* 0x0000006405027209 */ /* 0x000fe40007810000 */
[----:B------:R-:W-:Y:S02]  /*7d40*/  ISETP.GT.AND P1, PT, R0, 0x9, PT ;  /* 0x000000090000780c */ /* 0x000fe40003f24270 */
[----:B------:R-:W-:Y:S02]  /*7d50*/  FSEL R19, R110, -INF , P0 ;  /* 0xff8000006e137808 */ /* 0x000fe40000000000 */
[----:B------:R-:W-:Y:S02]  /*7d60*/  FMNMX.FTZ R2, R16, R2, !PT ;  /* 0x0000000210027209 */ /* 0x000fe40007810000 */
[----:B------:R-:W-:Y:S02]  /*7d70*/  FSEL R21, R106, -INF , P1 ;  /* 0xff8000006a157808 */ /* 0x000fe40000800000 */
[----:B------:R-:W-:Y:S01]  /*7d80*/  FMNMX.FTZ R2, R19, R2, !PT ;  /* 0x0000000213027209 */ /* 0x000fe20007810000 */
[----:B-1----:R-:W-:Y:S01]  /*7d90*/  IMAD.IADD R3, R4, 0x1, R3 ;  /* 0x0000000104037824 */ /* 0x002fe200078e0203 */
[C---:B------:R-:W-:Y:S02]  /*7da0*/  ISETP.GT.AND P0, PT, R0.reuse, 0x10, PT ;  /* 0x000000100000780c */ /* 0x040fe40003f04270 */
[----:B------:R-:W-:Y:S02]  /*7db0*/  FMNMX.FTZ R2, R21, R2, !PT ;  /* 0x0000000215027209 */ /* 0x000fe40007810000 */
[----:B------:R-:W-:Y:S02]  /*7dc0*/  FSEL R40, R105, -INF , P0 ;  /* 0xff80000069287808 */ /* 0x000fe40000000000 */
[C---:B------:R-:W-:Y:S02]  /*7dd0*/  ISETP.GT.AND P1, PT, R0.reuse, 0x11, PT ;  /* 0x000000110000780c */ /* 0x040fe40003f24270 */
        /* <DEDUP_REMOVED lines=10> */
[----:B------:R-:W-:Y:S02]  /*7e80*/  FSEL R201, R37, -INF , P1 ;  /* 0xff80000025c97808 */ /* 0x000fe40000800000 */
[----:B------:R-:W-:Y:S02]  /*7e90*/  FMNMX.FTZ R2, R56, R2, !PT ;  /* 0x0000000238027209 */ /* 0x000fe40007810000 */
[C---:B------:R-:W-:Y:S02]  /*7ea0*/  ISETP.GT.AND P0, PT, R0.reuse, 0x28, PT ;  /* 0x000000280000780c */ /* 0x040fe40003f04270 */
[C---:B------:R-:W-:Y:S02]  /*7eb0*/  ISETP.GT.AND P1, PT, R0.reuse, 0x29, PT ;  /* 0x000000290000780c */ /* 0x040fe40003f24270 */
[----:B------:R-:W-:Y:S02]  /*7ec0*/  FSEL R204, R27, -INF , P0 ;  /* 0xff8000001bcc7808 */ /* 0x000fe40000000000 */
[----:B------:R-:W-:Y:S02]  /*7ed0*/  ISETP.GT.AND P0, PT, R0, 0x30, PT ;  /* 0x000000300000780c */ /* 0x000fe40003f04270 */
[----:B------:R-:W-:Y:S02]  /*7ee0*/  FSEL R205, R26, -INF , P1 ;  /* 0xff8000001acd7808 */ /* 0x000fe40000800000 */
[----:B------:R-:W-:Y:S02]  /*7ef0*/  ISETP.GT.AND P1, PT, R0, 0x31, PT ;  /* 0x000000310000780c */ /* 0x000fe40003f24270 */
[----:B------:R-:W-:Y:S02]  /*7f00*/  FMNMX.FTZ R2, R57, R2, !PT ;  /* 0x0000000239027209 */ /* 0x000fe40007810000 */
[----:B------:R-:W-:Y:S02]  /*7f10*/  FSEL R64, R25, -INF , P0 ;  /* 0xff80000019407808 */ /* 0x000fe40000000000 */
[----:B------:R-:W-:Y:S02]  /*7f20*/  FSEL R65, R24, -INF , P1 ;  /* 0xff80000018417808 */ /* 0x000fe40000800000 */
[C---:B------:R-:W-:Y:S02]  /*7f30*/  ISETP.GT.AND P0, PT, R0.reuse, 0x38, PT ;  /* 0x000000380000780c */ /* 0x040fe40003f04270 */
[----:B------:R-:W-:Y:S02]  /*7f40*/  ISETP.GT.AND P1, PT, R0, 0x39, PT ;  /* 0x000000390000780c */ /* 0x000fe40003f24270 */
[----:B------:R-:W-:Y:S02]  /*7f50*/  FMNMX.FTZ R0, R198, R2, !PT ;  /* 0x00000002c6007209 */ /* 0x000fe40007810000 */
[----:B------:R-:W-:Y:S02]  /*7f60*/  IADD3 R2, R4, R6, RZ ;  /* 0x0000000604027210 */ /* 0x000fe40007ffe0ff */
[----:B------:R-:W-:Y:S02]  /*7f70*/  FMNMX.FTZ R0, R201, R0, !PT ;  /* 0x00000000c9007209 */ /* 0x000fe40007810000 */
[----:B------:R-:W-:Y:S02]  /*7f80*/  FSEL R67, R20, -INF , P0 ;  /* 0xff80000014437808 */ /* 0x000fe40000000000 */
[----:B------:R-:W-:Y:S02]  /*7f90*/  ISETP.GT.AND P0, PT, R2, RZ, PT ;  /* 0x000000ff0200720c */ /* 0x000fe40003f04270 */
[----:B------:R-:W-:Y:S02]  /*7fa0*/  FMNMX.FTZ R0, R204, R0, !PT ;  /* 0x00000000cc007209 */ /* 0x000fe40007810000 */
[----:B------:R-:W-:Y:S02]  /*7fb0*/  FSEL R6, R195, -INF , P0 ;  /* 0xff800000c3067808 */ /* 0x000fe40000000000 */
[----:B------:R-:W-:Y:S02]  /*7fc0*/  ISETP.GT.AND P0, PT, R2, 0x8, PT ;  /* 0x000000080200780c */ /* 0x000fe40003f04270 */
[----:B------:R-:W-:Y:S01]  /*7fd0*/  FMNMX.FTZ R106, R205, R0, !PT ;  /* 0x00000000cd6a7209 */ /* 0x000fe20007810000 */
[----:B------:R-:W-:Y:S01]  /*7fe0*/  IMAD.IADD R0, R4, 0x1, R7 ;  /* 0x0000000104007824 */ /* 0x000fe200078e0207 */
[----:B------:R-:W-:Y:S02]  /*7ff0*/  FSEL R217, R18, -INF , P1 ;  /* 0xff80000012d97808 */ /* 0x000fe40000800000 */
[----:B------:R-:W-:Y:S02]  /*8000*/  FSEL R18, R179, -INF , P0 ;  /* 0xff800000b3127808 */ /* 0x000fe40000000000 */
[----:B------:R-:W-:Y:S02]  /*8010*/  ISETP.GT.AND P0, PT, R2, 0x10, PT ;  /* 0x000000100200780c */ /* 0x000fe40003f04270 */
[----:B------:R-:W-:Y:S02]  /*8020*/  FMNMX.FTZ R106, R64, R106, !PT ;  /* 0x0000006a406a7209 */ /* 0x000fe40007810000 */
[----:B------:R-:W-:Y:S02]  /*8030*/  FSEL R44, R177, -INF , P0 ;  /* 0xff800000b12c7808 */ /* 0x000fe40000000000 */
[C---:B------:R-:W-:Y:S02]  /*8040*/  ISETP.GT.AND P0, PT, R2.reuse, 0x18, PT ;  /* 0x000000180200780c */ /* 0x040fe40003f04270 */
[----:B------:R-:W-:Y:S02]  /*8050*/  FMNMX.FTZ R106, R65, R106, !PT ;  /* 0x0000006a416a7209 */ /* 0x000fe40007810000 */
[----:B------:R-:W-:Y:S02]  /*8060*/  ISETP.GT.AND P1, PT, R2, 0x1, PT ;  /* 0x000000010200780c */ /* 0x000fe40003f24270 */
        /* <DEDUP_REMOVED lines=10> */
[----:B------:R-:W-:Y:S01]  /*8110*/  ISETP.GT.AND P1, PT, R2, 0x11, PT ;  /* 0x000000110200780c */ /* 0x000fe20003f24270 */
[----:B------:R-:W1:Y:S01]  /*8120*/  SHFL.BFLY PT, R8, R106, 0x2, 0x1f ;  /* 0x0c401f006a087f89 */ /* 0x000e6200000e0000 */
        /* <DEDUP_REMOVED lines=8> */
[----:B------:R-:W-:Y:S02]  /*81b0*/  FSEL R61, R35, -INF , P1 ;  /* 0xff800000233d7808 */ /* 0x000fe40000800000 */
[----:B------:R-:W-:Y:S02]  /*81c0*/  ISETP.GT.AND P1, PT, R2, 0x21, PT ;  /* 0x000000210200780c */ /* 0x000fe40003f24270 */
[----:B------:R-:W-:Y:S02]  /*81d0*/  FSEL R48, R55, -INF , P0 ;  /* 0xff80000037307808 */ /* 0x000fe40000000000 */
[----:B------:R-:W-:Y:S01]  /*81e0*/  FMNMX.FTZ R7, R20, R7, !PT ;  /* 0x0000000714077209 */ /* 0x000fe20007810000 */
[----:B------:R-:W-:Y:S01]  /*81f0*/  LDSM.16.MT88.4 R52, [R221+0x1100] ;  /* 0x00110000dd34783b */ /* 0x000fe20000004200 */
[C---:B------:R-:W-:Y:S02]  /*8200*/  ISETP.GT.AND P0, PT, R2.reuse, 0x38, PT ;  /* 0x000000380200780c */ /* 0x040fe40003f04270 */
[----:B------:R-:W-:Y:S02]  /*8210*/  FSEL R195, R39, -INF , P1 ;  /* 0xff80000027c37808 */ /* 0x000fe40000800000 */
[----:B------:R-:W-:Y:S02]  /*8220*/  ISETP.GT.AND P1, PT, R2, 0x29, PT ;  /* 0x000000290200780c */ /* 0x000fe40003f24270 */
[----:B------:R-:W-:Y:S01]  /*8230*/  FSEL R210, R22, -INF , P0 ;  /* 0xff80000016d27808 */ /* 0x000fe20000000000 */
[----:B------:R-:W-:Y:S01]  /*8240*/  LDSM.16.MT88.4 R36, [R222+0x100] ;  /* 0x00010000de24783b */ /* 0x000fe20000004200 */
[----:B------:R-:W-:Y:S02]  /*8250*/  ISETP.GT.AND P0, PT, R2, 0x39, PT ;  /* 0x000000390200780c */ /* 0x000fe40003f04270 */
[----:B------:R-:W-:Y:S02]  /*8260*/  FMNMX.FTZ R2, R44, R7, !PT ;  /* 0x000000072c027209 */ /* 0x000fe40007810000 */
[----:B------:R-:W-:Y:S02]  /*8270*/  FSEL R203, R51, -INF , P1 ;  /* 0xff80000033cb7808 */ /* 0x000fe40000800000 */
[C---:B------:R-:W-:Y:S02]  /*8280*/  ISETP.GT.AND P1, PT, R0.reuse, RZ, PT ;  /* 0x000000ff0000720c */ /* 0x040fe40003f24270 */
[----:B------:R-:W-:Y:S02]  /*8290*/  FMNMX.FTZ R2, R45, R2, !PT ;  /* 0x000000022d027209 */ /* 0x000fe40007810000 */
[----:B------:R-:W-:Y:S02]  /*82a0*/  FSEL R4, R207, -INF , P1 ;  /* 0xff800000cf047808 */ /* 0x000fe40000800000 */
[----:B------:R-:W-:Y:S02]  /*82b0*/  ISETP.GT.AND P1, PT, R0, 0x1, PT ;  /* 0x000000010000780c */ /* 0x000fe40003f24270 */
[----:B------:R-:W-:Y:S02]  /*82c0*/  FMNMX.FTZ R2, R60, R2, !PT ;  /* 0x000000023c027209 */ /* 0x000fe40007810000 */
[----:B------:R-:W-:Y:S02]  /*82d0*/  FSEL R17, R199, -INF , P1 ;  /* 0xff800000c7117808 */ /* 0x000fe40000800000 */
[----:B------:R-:W-:Y:S02]  /*82e0*/  ISETP.GT.AND P1, PT, R0, 0x8, PT ;  /* 0x000000080000780c */ /* 0x000fe40003f24270 */
[----:B------:R-:W-:Y:S02]  /*82f0*/  FMNMX.FTZ R2, R61, R2, !PT ;  /* 0x000000023d027209 */ /* 0x000fe40007810000 */
[----:B-1----:R-:W-:Y:S02]  /*8300*/  FMNMX.FTZ R106, R8, R106, !PT ;  /* 0x0000006a086a7209 */ /* 0x002fe40007810000 */
[----:B------:R-:W-:Y:S02]  /*8310*/  FSEL R8, R197, -INF , P1 ;  /* 0xff800000c5087808 */ /* 0x000fe40000800000 */
[----:B------:R-:W-:Y:S01]  /*8320*/  ISETP.GT.AND P1, PT, R0, 0x9, PT ;  /* 0x000000090000780c */ /* 0x000fe20003f24270 */
[----:B------:R-:W1:Y:S01]  /*8330*/  SHFL.BFLY PT, R22, R106, 0x1, 0x1f ;  /* 0x0c201f006a167f89 */ /* 0x000e6200000e0000 */
[----:B------:R-:W-:Y:S02]  /*8340*/  FMNMX.FTZ R2, R194, R2, !PT ;  /* 0x00000002c2027209 */ /* 0x000fe40007810000 */
[----:B------:R-:W-:Y:S02]  /*8350*/  FSEL R14, R196, -INF , P1 ;  /* 0xff800000c40e7808 */ /* 0x000fe40000800000 */
[C---:B------:R-:W-:Y:S02]  /*8360*/  ISETP.GT.AND P1, PT, R0.reuse, 0x11, PT ;  /* 0x000000110000780c */ /* 0x040fe40003f24270 */
[----:B------:R-:W-:Y:S02]  /*8370*/  FMNMX.FTZ R2, R195, R2, !PT ;  /* 0x00000002c3027209 */ /* 0x000fe40007810000 */
[----:B------:R-:W-:Y:S02]  /*8380*/  FSEL R212, R23, -INF , P0 ;  /* 0xff80000017d47808 */ /* 0x000fe40000000000 */
[C---:B------:R-:W-:Y:S02]  /*8390*/  ISETP.GT.AND P0, PT, R0.reuse, 0x10, PT ;  /* 0x000000100000780c */ /* 0x040fe40003f04270 */
[----:B------:R-:W-:Y:S02]  /*83a0*/  FSEL R187, R187, -INF , P1 ;  /* 0xff800000bbbb7808 */ /* 0x000fe40000800000 */
[----:B------:R-:W-:Y:S02]  /*83b0*/  ISETP.GT.AND P1, PT, R0, 0x18, PT ;  /* 0x000000180000780c */ /* 0x000fe40003f24270 */
[----:B------:R-:W-:Y:S02]  /*83c0*/  FMNMX.FTZ R2, R202, R2, !PT ;  /* 0x00000002ca027209 */ /* 0x000fe40007810000 */
[----:B------:R-:W-:Y:S02]  /*83d0*/  FSEL R186, R186, -INF , P0 ;  /* 0xff800000baba7808 */ /* 0x000fe40000000000 */
[----:B------:R-:W-:Y:S02]  /*83e0*/  ISETP.GT.AND P0, PT, R3, RZ, PT ;  /* 0x000000ff0300720c */ /* 0x000fe40003f04270 */
        /* <DEDUP_REMOVED lines=27> */
[----:B------:R-:W-:Y:S01]  /*85a0*/  FSEL R190, R190, -INF , P0 ;  /* 0xff800000bebe7808 */ /* 0x000fe20000000000 */
[----:B------:R-:W2:Y:S01]  /*85b0*/  SHFL.BFLY PT, R105, R2, 0x2, 0x1f ;  /* 0x0c401f0002697f89 */ /* 0x000ea200000e0000 */
[----:B------:R-:W-:Y:S02]  /*85c0*/  ISETP.GT.AND P0, PT, R3, 0x11, PT ;  /* 0x000000110300780c */ /* 0x000fe40003f04270 */
[----:B-----5:R-:W-:Y:S02]  /*85d0*/  FSEL R240, R42, -INF , P1 ;  /* 0xff8000002af07808 */ /* 0x020fe40000800000 */
        /* <DEDUP_REMOVED lines=23> */
[----:B-1----:R-:W-:Y:S02]  /*8750*/  FMNMX.FTZ R106, R106, R22, !PT ;  /* 0x000000166a6a7209 */ /* 0x002fe40007810000 */
[----:B------:R-:W-:Y:S02]  /*8760*/  FMNMX.FTZ R13, R10, R13, !PT ;  /* 0x0000000d0a0d7209 */ /* 0x000fe40007810000 */
[----:B------:R-:W-:Y:S01]  /*8770*/  FMNMX.FTZ R12, R199, R12, !PT ;  /* 0x0000000cc70c7209 */ /* 0x000fe20007810000 */
[----:B------:R-:W-:Y:S01]  /*8780*/  FMUL.FTZ R110, R106, c[0x0][0x2d0] ;  /* 0x0000b4006a6e7a20 */ /* 0x000fe20000410000 */
[----:B------:R-:W-:Y:S02]  /*8790*/  FSEL R241, R28, -INF , P0 ;  /* 0xff8000001cf17808 */ /* 0x000fe40000000000 */
[C---:B------:R-:W-:Y:S02]  /*87a0*/  ISETP.GT.AND P0, PT, R3.reuse, 0x29, PT ;  /* 0x000000290300780c */ /* 0x040fe40003f04270 */
[----:B------:R-:W-:Y:S02]  /*87b0*/  FSEL R215, R46, -INF , P1 ;  /* 0xff8000002ed77808 */ /* 0x000fe40000800000 */
[----:B------:R-:W-:Y:S02]  /*87c0*/  ISETP.GT.AND P1, PT, R3, 0x30, PT ;  /* 0x000000300300780c */ /* 0x000fe40003f24270 */
[----:B------:R-:W-:Y:S02]  /*87d0*/  FMNMX.FTZ R13, R9, R13, !PT ;  /* 0x0000000d090d7209 */ /* 0x000fe40007810000 */
[----:B------:R-:W-:Y:S02]  /*87e0*/  FMNMX.FTZ R12, R200, R12, !PT ;  /* 0x0000000cc80c7209 */ /* 0x000fe40007810000 */
[----:B------:R-:W-:Y:S02]  /*87f0*/  FSEL R216, R47, -INF , P0 ;  /* 0xff8000002fd87808 */ /* 0x000fe40000000000 */
[----:B------:R-:W-:Y:S02]  /*8800*/  FSETP.NEU.FTZ.AND P0, PT, R106, -INF , PT ;  /* 0xff8000006a00780b */ /* 0x000fe40003f1d000 */
[----:B------:R-:W-:Y:S02]  /*8810*/  FSEL R58, R58, -INF , P1 ;  /* 0xff8000003a3a7808 */ /* 0x000fe40000800000 */
[----:B------:R-:W-:Y:S02]  /*8820*/  ISETP.GT.AND P1, PT, R3, 0x31, PT ;  /* 0x000000310300780c */ /* 0x000fe40003f24270 */
[----:B--2---:R-:W-:Y:S02]  /*8830*/  FMNMX.FTZ R105, R2, R105, !PT ;  /* 0x0000006902697209 */ /* 0x004fe40007810000 */
[----:B------:R-:W-:Y:S02]  /*8840*/  FMNMX.FTZ R2, R190, R13, !PT ;  /* 0x0000000dbe027209 */ /* 0x000fe40007810000 */
[----:B------:R-:W-:Y:S02]  /*8850*/  FMNMX.FTZ R0, R219, R12, !PT ;  /* 0x0000000cdb007209 */ /* 0x000fe40007810000 */
[----:B------:R-:W-:Y:S02]  /*8860*/  FSEL R110, R110, RZ, P0 ;  /* 0x000000ff6e6e7208 */ /* 0x000fe40000000000 */
[----:B------:R-:W-:Y:S02]  /*8870*/  FSEL R59, R59, -INF , P1 ;  /* 0xff8000003b3b7808 */ /* 0x000fe40000800000 */
[----:B------:R-:W-:Y:S01]  /*8880*/  ISETP.GT.AND P1, PT, R3, 0x38, PT ;  /* 0x000000380300780c */ /* 0x000fe20003f24270 */
[--C-:B------:R-:W-:Y:S01]  /*8890*/  FFMA.FTZ R5, R5, c[0x0][0x2d0], -R110.reuse ;  /* 0x0000b40005057a23 */ /* 0x100fe2000001086e */
[----:B------:R-:W-:Y:S02]  /*88a0*/  FMNMX.FTZ R2, R191, R2, !PT ;  /* 0x00000002bf027209 */ /* 0x000fe40007810000 */
[----:B------:R-:W-:Y:S01]  /*88b0*/  FMNMX.FTZ R0, R240, R0, !PT ;  /* 0x00000000f0007209 */ /* 0x000fe20007810000 */
[----:B------:R-:W-:Y:S01]  /*88c0*/  MUFU.EX2 R209, R5 ;  /* 0x0000000500d17308 */ /* 0x000fe20000000800 */
[----:B------:R-:W-:Y:S02]  /*88d0*/  FSEL R62, R62, -INF , P1 ;  /* 0xff8000003e3e7808 */ /* 0x000fe40000800000 */
[----:B------:R-:W-:Y:S01]  /*88e0*/  ISETP.GT.AND P1, PT, R3, 0x39, PT ;  /* 0x000000390300780c */ /* 0x000fe20003f24270 */
[--C-:B------:R-:W-:Y:S01]  /*88f0*/  FFMA.FTZ R3, R16, c[0x0][0x2d0], -R110.reuse ;  /* 0x0000b40010037a23 */ /* 0x100fe2000001086e */
[----:B------:R-:W-:Y:S02]  /*8900*/  FMNMX.FTZ R12, R192, R2, !PT ;  /* 0x00000002c00c7209 */ /* 0x000fe40007810000 */
[----:B------:R-:W-:Y:S02]  /*8910*/  FMNMX.FTZ R2, R239, R0, !PT ;  /* 0x00000000ef027209 */ /* 0x000fe40007810000 */
[----:B------:R-:W-:Y:S01]  /*8920*/  FMNMX.FTZ R0, R193, R12, !PT ;  /* 0x0000000cc1007209 */ /* 0x000fe20007810000 */
[----:B------:R1:W2:Y:S01]  /*8930*/  MUFU.EX2 R206, R3 ;  /* 0x0000000300ce7308 */ /* 0x0002a20000000800 */
[----:B------:R-:W-:Y:S01]  /*8940*/  FMNMX.FTZ R2, R246, R2, !PT ;  /* 0x00000002f6027209 */ /* 0x000fe20007810000 */
[----:B------:R-:W3:Y:S01]  /*8950*/  SHFL.BFLY PT, R12, R105, 0x1, 0x1f ;  /* 0x0c201f00690c7f89 */ /* 0x000ee200000e0000 */
[----:B------:R-:W-:Y:S02]  /*8960*/  FMNMX.FTZ R0, R197, R0, !PT ;  /* 0x00000000c5007209 */ /* 0x000fe40007810000 */
[----:B------:R-:W-:Y:S02]  /*8970*/  FMNMX.FTZ R2, R211, R2, !PT ;  /* 0x00000002d3027209 */ /* 0x000fe40007810000 */
[----:B------:R-:W-:Y:S02]  /*8980*/  FMNMX.FTZ R0, R196, R0, !PT ;  /* 0x00000000c4007209 */ /* 0x000fe40007810000 */
[----:B------:R-:W-:Y:S02]  /*8990*/  FMNMX.FTZ R2, R241, R2, !PT ;  /* 0x00000002f1027209 */ /* 0x000fe40007810000 */
[----:B------:R-:W-:Y:S02]  /*89a0*/  FMNMX.FTZ R0, R215, R0, !PT ;  /* 0x00000000d7007209 */ /* 0x000fe40007810000 */
[----:B------:R-:W-:Y:S01]  /*89b0*/  FSEL R109, R63, -INF , P1 ;  /* 0xff8000003f6d7808 */ /* 0x000fe20000800000 */
[----:B------:R-:W4:Y:S01]  /*89c0*/  SHFL.BFLY PT, R104, R2, 0x2, 0x1f ;  /* 0x0c401f0002687f89 */ /* 0x000f2200000e0000 */
[----:B------:R-:W-:Y:S04]  /*89d0*/  FMNMX.FTZ R0, R216, R0, !PT ;  /* 0x00000000d8007209 */ /* 0x000fe80007810000 */
[----:B------:R-:W-:Y:S04]  /*89e0*/  FMNMX.FTZ R0, R58, R0, !PT ;  /* 0x000000003a007209 */ /* 0x000fe80007810000 */
[----:B------:R-:W-:Y:S01]  /*89f0*/  FMNMX.FTZ R0, R59, R0, !PT ;  /* 0x000000003b007209 */ /* 0x000fe20007810000 */
[--C-:B-1----:R-:W-:Y:S01]  /*8a00*/  FFMA.FTZ R3, R19, c[0x0][0x2d0], -R110.reuse ;  /* 0x0000b40013037a23 */ /* 0x102fe2000001086e */
[----:B--2---:R-:W-:Y:S02]  /*8a10*/  F2FP.BF16.PACK_AB R176, R206, R209 ;  /* 0x000000d1ceb0723e */ /* 0x004fe400000010ff */
[----:B------:R-:W-:Y:S01]  /*8a20*/  FMNMX.FTZ R0, R62, R0, !PT ;  /* 0x000000003e007209 */ /* 0x000fe20007810000 */
[----:B------:R1:W-:Y:S01]  /*8a30*/  MUFU.EX2 R247, R3 ;  /* 0x0000000300f77308 */ /* 0x0003e20000000800 */
[----:B---3--:R-:W-:Y:S02]  /*8a40*/  FMNMX.FTZ R105, R105, R12, !PT ;  /* 0x0000000c69697209 */ /* 0x008fe40007810000 */
[----:B------:R-:W-:Y:S02]  /*8a50*/  FMNMX.FTZ R0, R109, R0, !PT ;  /* 0x000000006d007209 */ /* 0x000fe40007810000 */
[C---:B------:R-:W-:Y:S01]  /*8a60*/  FSETP.NEU.FTZ.AND P1, PT, R105.reuse, -INF , PT ;  /* 0xff8000006900780b */ /* 0x040fe20003f3d000 */
[----:B------:R-:W-:Y:S01]  /*8a70*/  FMUL.FTZ R111, R105, c[0x0][0x2d0] ;  /* 0x0000b400696f7a20 */ /* 0x000fe20000410000 */
[----:B----4-:R-:W-:Y:S02]  /*8a80*/  FMNMX.FTZ R104, R2, R104, !PT ;  /* 0x0000006802687209 */ /* 0x010fe40007810000 */
[----:B------:R-:W2:Y:S02]  /*8a90*/  SHFL.BFLY PT, R2, R0, 0x2, 0x1f ;  /* 0x0c401f0000027f89 */ /* 0x000ea400000e0000 */
[----:B------:R-:W-:Y:S05]  /*8aa0*/  FSEL R111, R111, RZ, P1 ;  /* 0x000000ff6f6f7208 */ /* 0x000fea0000800000 */
[--C-:B------:R-:W-:Y:S01]  /*8ab0*/  FFMA.FTZ R6, R6, c[0x0][0x2d0], -R111.reuse ;  /* 0x0000b40006067a23 */ /* 0x100fe2000001086f */
[----:B------:R-:W3:Y:S03]  /*8ac0*/  SHFL.BFLY PT, R5, R104, 0x1, 0x1f ;  /* 0x0c201f0068057f89 */ /* 0x000ee600000e0000 */
[----:B------:R-:W-:Y:S01]  /*8ad0*/  MUFU.EX2 R208, R6 ;  /* 0x0000000600d07308 */ /* 0x000fe20000000800 */
[----:B-1----:R-:W-:Y:S09]  /*8ae0*/  FFMA.FTZ R3, R21, c[0x0][0x2d0], -R110 ;  /* 0x0000b40015037a23 */ /* 0x002ff2000001086e */
[----:B------:R1:W4:Y:S01]  /*8af0*/  MUFU.EX2 R244, R3 ;  /* 0x0000000300f47308 */ /* 0x0003220000000800 */
[----:B--2---:R-:W-:Y:S01]  /*8b00*/  FMNMX.FTZ R0, R0, R2, !PT ;  /* 0x0000000200007209 */ /* 0x004fe20007810000 */
[--C-:B------:R-:W-:Y:S08]  /*8b10*/  FFMA.FTZ R2, R18, c[0x0][0x2d0], -R111.reuse ;  /* 0x0000b40012027a23 */ /* 0x100ff0000001086f */
[----:B------:R2:W-:Y:S01]  /*8b20*/  MUFU.EX2 R63, R2 ;  /* 0x00000002003f7308 */ /* 0x0005e20000000800 */
[----:B---3--:R-:W-:Y:S01]  /*8b30*/  FMNMX.FTZ R104, R104, R5, !PT ;  /* 0x0000000568687209 */ /* 0x008fe20007810000 */
[--C-:B------:R-:W-:Y:S02]  /*8b40*/  FFMA.FTZ R5, R20, c[0x0][0x2d0], -R111.reuse ;  /* 0x0000b40014057a23 */ /* 0x100fe4000001086f */
[----:B------:R-:W-:Y:S02]  /*8b50*/  LDSM.16.MT88.4 R20, [R221+0x100] ;  /* 0x00010000dd14783b */ /* 0x000fe40000004200 */
[----:B------:R-:W-:Y:S04]  /*8b60*/  FMUL.FTZ R184, R104, c[0x0][0x2d0] ;  /* 0x0000b40068b87a20 */ /* 0x000fe80000410000 */
[----:B------:R-:W3:Y:S01]  /*8b70*/  MUFU.EX2 R207, R5 ;  /* 0x0000000500cf7308 */ /* 0x000ee20000000800 */
[----:B-1----:R-:W-:Y:S01]  /*8b80*/  FFMA.FTZ R3, R15, c[0x0][0x2d0], -R111 ;  /* 0x0000b4000f037a23 */ /* 0x002fe2000001086f */
[----:B----4-:R-:W-:Y:S08]  /*8b90*/  F2FP.BF16.PACK_AB R178, R244, R247 ;  /* 0x000000f7f4b2723e */ /* 0x010ff000000010ff */
[----:B------:R1:W4:Y:S01]  /*8ba0*/  MUFU.EX2 R242, R3 ;  /* 0x0000000300f27308 */ /* 0x0003220000000800 */
[----:B--2---:R-:W2:Y:S01]  /*8bb0*/  SHFL.BFLY PT, R2, R0, 0x1, 0x1f ;  /* 0x0c201f0000027f89 */ /* 0x004ea200000e0000 */
[----:B---3--:R-:W-:Y:S02]  /*8bc0*/  F2FP.BF16.PACK_AB R179, R207, R63 ;  /* 0x0000003fcfb3723e */ /* 0x008fe400000010ff */
[----:B-1----:R-:W-:Y:S02]  /*8bd0*/  FSEL R3, R106, RZ, P0 ;  /* 0x000000ff6a037208 */ /* 0x002fe40000000000 */
[----:B------:R-:W-:Y:S02]  /*8be0*/  FSETP.NEU.FTZ.AND P0, PT, R104, -INF , PT ;  /* 0xff8000006800780b */ /* 0x000fe40003f1d000 */
[----:B--2---:R-:W-:Y:S02]  /*8bf0*/  FMNMX.FTZ R102, R2, R0, !PT ;  /* 0x0000000002667209 */ /* 0x004fe40007810000 */
[----:B------:R-:W-:Y:S02]  /*8c00*/  FSEL R184, R184, RZ, P0 ;  /* 0x000000ffb8b87208 */ /* 0x000fe40000000000 */
[----:B------:R-:W-:Y:S01]  /*8c10*/  FSEL R2, R105, RZ, P1 ;  /* 0x000000ff69027208 */ /* 0x000fe20000800000 */
[C---:B------:R-:W-:Y:S01]  /*8c20*/  FMUL.FTZ R185, R102.reuse, c[0x0][0x2d0] ;  /* 0x0000b40066b97a20 */ /* 0x040fe20000410000 */
[----:B------:R-:W-:Y:S01]  /*8c30*/  FSETP.NEU.FTZ.AND P1, PT, R102, -INF , PT ;  /* 0xff8000006600780b */ /* 0x000fe20003f3d000 */
[--C-:B------:R-:W-:Y:S01]  /*8c40*/  FFMA.FTZ R0, R14, c[0x0][0x2d0], -R184.reuse ;  /* 0x0000b4000e007a23 */ /* 0x100fe200000108b8 */
[----:B----4-:R-:W-:Y:S01]  /*8c50*/  F2FP.BF16.PACK_AB R177, R242, R208 ;  /* 0x000000d0f2b1723e */ /* 0x010fe200000010ff */
[--C-:B------:R-:W-:Y:S01]  /*8c60*/  FFMA.FTZ R4, R4, c[0x0][0x2d0], -R184.reuse ;  /* 0x0000b40004047a23 */ /* 0x100fe200000108b8 */
[----:B------:R-:W-:Y:S01]  /*8c70*/  FSEL R185, R185, RZ, P1 ;  /* 0x000000ffb9b97208 */ /* 0x000fe20000800000 */
[----:B------:R1:W-:Y:S01]  /*8c80*/  MUFU.EX2 R51, R0 ;  /* 0x0000000000337308 */ /* 0x0003e20000000800 */
[----:B------:R-:W-:Y:S03]  /*8c90*/  FFMA.FTZ R8, R8, c[0x0][0x2d0], -R184 ;  /* 0x0000b40008087a23 */ /* 0x000fe600000108b8 */
[--C-:B------:R-:W-:Y:S02]  /*8ca0*/  FFMA.FTZ R10, R10, c[0x0][0x2d0], -R185.reuse ;  /* 0x0000b4000a0a7a23 */ /* 0x100fe400000108b9 */
[--C-:B------:R-:W-:Y:S02]  /*8cb0*/  FFMA.FTZ R9, R9, c[0x0][0x2d0], -R185.reuse ;  /* 0x0000b40009097a23 */ /* 0x100fe400000108b9 */
[--C-:B------:R-:W-:Y:S02]  /*8cc0*/  FFMA.FTZ R7, R7, c[0x0][0x2d0], -R185.reuse ;  /* 0x0000b40007077a23 */ /* 0x100fe400000108b9 */
[----:B------:R-:W-:Y:S01]  /*8cd0*/  MUFU.EX2 R213, R10 ;  /* 0x0000000a00d57308 */ /* 0x000fe20000000800 */
[----:B------:R-:W-:Y:S09]  /*8ce0*/  FFMA.FTZ R11, R11, c[0x0][0x2d0], -R185 ;  /* 0x0000b4000b0b7a23 */ /* 0x000ff200000108b9 */
[----:B------:R-:W2:Y:S01]  /*8cf0*/  MUFU.EX2 R249, R9 ;  /* 0x0000000900f97308 */ /* 0x000ea20000000800 */
[----:B-1----:R-:W-:Y:S04]  /*8d00*/  FADD.FTZ R0, -R3, R100 ;  /* 0x0000006403007221 */ /* 0x002fe80000010100 */
[----:B------:R-:W-:Y:S05]  /*8d10*/  FMUL.FTZ R0, R0, c[0x0][0x2d0] ;  /* 0x0000b40000007a20 */ /* 0x000fea0000410000 */
[----:B------:R-:W-:Y:S10]  /*8d20*/  MUFU.EX2 R243, R7 ;  /* 0x0000000700f37308 */ /* 0x000ff40000000800 */
[----:B------:R1:W3:Y:S01]  /*8d30*/  MUFU.EX2 R101, R0 ;  /* 0x0000000000657308 */ /* 0x0002e20000000800 */
[----:B--2---:R-:W-:Y:S09]  /*8d40*/  F2FP.BF16.PACK_AB R183, R249, R213 ;  /* 0x000000d5f9b7723e */ /* 0x004ff200000010ff */
[----:B------:R-:W2:Y:S10]  /*8d50*/  MUFU.EX2 R248, R11 ;  /* 0x0000000b00f87308 */ /* 0x000eb40000000800 */
[----:B------:R4:W-:Y:S01]  /*8d60*/  MUFU.EX2 R49, R4 ;  /* 0x0000000400317308 */ /* 0x0009e20000000800 */
[----:B-1----:R-:W-:Y:S01]  /*8d70*/  FADD.FTZ R0, -R2, R103 ;  /* 0x0000006702007221 */ /* 0x002fe20000010100 */
[----:B------:R-:W-:Y:S01]  /*8d80*/  FSEL R2, R104, RZ, P0 ;  /* 0x000000ff68027208 */ /* 0x000fe20000000000 */
[C---:B---3--:R-:W-:Y:S01]  /*8d90*/  FMUL.FTZ R33, R101.reuse, R141 ;  /* 0x0000008d65217220 */ /* 0x048fe20000410000 */
[----:B------:R-:W-:Y:S01]  /*8da0*/  ISETP.GT.AND P0, PT, R238, UR4, PT ;  /* 0x00000004ee007c0c */ /* 0x000fe2000bf04270 */
[----:B------:R-:W-:Y:S01]  /*8db0*/  FMUL.FTZ R0, R0, c[0x0][0x2d0] ;  /* 0x0000b40000007a20 */ /* 0x000fe20000410000 */
[----:B------:R-:W-:Y:S01]  /*8dc0*/  IADD3 R238, R238, -0x1, RZ ;  /* 0xffffffffeeee7810 */ /* 0x000fe20007ffe0ff */
[C---:B------:R-:W-:Y:S03]  /*8dd0*/  FMUL.FTZ R32, R101.reuse, R140 ;  /* 0x0000008c65207220 */ /* 0x040fe60000410000 */
[----:B------:R-:W1:Y:S01]  /*8de0*/  MUFU.EX2 R214, R8 ;  /* 0x0000000800d67308 */ /* 0x000e620000000800 */
[----:B------:R-:W-:Y:S01]  /*8df0*/  IMAD.MOV.U32 R140, RZ, RZ, R247 ;  /* 0x000000ffff8c7224 */ /* 0x000fe200078e00f7 */
[----:B--2---:R-:W-:Y:S01]  /*8e00*/  F2FP.BF16.PACK_AB R181, R248, R243 ;  /* 0x000000f3f8b5723e */ /* 0x004fe200000010ff */
[----:B------:R-:W-:Y:S02]  /*8e10*/  IMAD.MOV.U32 R141, RZ, RZ, R248 ;  /* 0x000000ffff8d7224 */ /* 0x000fe400078e00f8 */
[C---:B------:R-:W-:Y:S02]  /*8e20*/  FMUL.FTZ R5, R101.reuse, R113 ;  /* 0x0000007165057220 */ /* 0x040fe40000410000 */
[----:B------:R-:W-:Y:S03]  /*8e30*/  FMUL.FTZ R16, R101, R124 ;  /* 0x0000007c65107220 */ /* 0x000fe60000410000 */
[----:B------:R2:W3:Y:S01]  /*8e40*/  MUFU.EX2 R100, R0 ;  /* 0x0000000000647308 */ /* 0x0004e20000000800 */
[----:B------:R-:W-:Y:S02]  /*8e50*/  IMAD.MOV.U32 R103, RZ, RZ, R48 ;  /* 0x000000ffff677224 */ /* 0x000fe400078e0030 */
[----:B----4-:R-:W-:Y:S02]  /*8e60*/  FFMA.FTZ R4, R17, c[0x0][0x2d0], -R184 ;  /* 0x0000b40011047a23 */ /* 0x010fe400000108b8 */
[C---:B------:R-:W-:Y:S02]  /*8e70*/  FMUL.FTZ R17, R101.reuse, R125 ;  /* 0x0000007d65117220 */ /* 0x040fe40000410000 */
[C---:B------:R-:W-:Y:S01]  /*8e80*/  FMUL.FTZ R48, R101.reuse, R156 ;  /* 0x0000009c65307220 */ /* 0x040fe20000410000 */
[----:B------:R-:W-:Y:S01]  /*8e90*/  MOV R156, R217 ;  /* 0x000000d9009c7202 */ /* 0x000fe20000000f00 */
[C---:B------:R-:W-:Y:S01]  /*8ea0*/  FMUL.FTZ R68, R101.reuse, R68 ;  /* 0x0000004465447220 */ /* 0x040fe20000410000 */
[----:B------:R4:W4:Y:S01]  /*8eb0*/  MUFU.EX2 R218, R4 ;  /* 0x0000000400da7308 */ /* 0x0009220000000800 */
[C---:B------:R-:W-:Y:S02]  /*8ec0*/  FMUL.FTZ R69, R101.reuse, R69 ;  /* 0x0000004565457220 */ /* 0x040fe40000410000 */
[----:B------:R-:W-:Y:S01]  /*8ed0*/  FMUL.FTZ R80, R101, R80 ;  /* 0x0000005065507220 */ /* 0x000fe20000410000 */
[----:B-1----:R-:W-:Y:S01]  /*8ee0*/  F2FP.BF16.PACK_AB R182, R51, R214 ;  /* 0x000000d633b6723e */ /* 0x002fe200000010ff */
[C---:B------:R-:W-:Y:S02]  /*8ef0*/  FMUL.FTZ R81, R101.reuse, R81 ;  /* 0x0000005165517220 */ /* 0x040fe40000410000 */
[C---:B------:R-:W-:Y:S02]  /*8f00*/  FMUL.FTZ R84, R101.reuse, R84 ;  /* 0x0000005465547220 */ /* 0x040fe40000410000 */
[C---:B------:R-:W-:Y:S02]  /*8f10*/  FMUL.FTZ R85, R101.reuse, R85 ;  /* 0x0000005565557220 */ /* 0x040fe40000410000 */
[C---:B------:R-:W-:Y:S02]  /*8f20*/  FMUL.FTZ R96, R101.reuse, R96 ;  /* 0x0000006065607220 */ /* 0x040fe40000410000 */
[C---:B------:R-:W-:Y:S02]  /*8f30*/  FMUL.FTZ R97, R101.reuse, R97 ;  /* 0x0000006165617220 */ /* 0x040fe40000410000 */
[----:B--2---:R-:W-:Y:S01]  /*8f40*/  FADD.FTZ R0, -R2, R107 ;  /* 0x0000006b02007221 */ /* 0x004fe20000010100 */
[----:B------:R-:W-:Y:S01]  /*8f50*/  FSEL R2, R102, RZ, P1 ;  /* 0x000000ff66027208 */ /* 0x000fe20000800000 */
[----:B---3--:R-:W-:Y:S01]  /*8f60*/  FMUL.FTZ R35, R100, R143 ;  /* 0x0000008f64237220 */ /* 0x008fe20000410000 */
[----:B------:R-:W-:Y:S01]  /*8f70*/  MOV R143, R244 ;  /* 0x000000f4008f7202 */ /* 0x000fe20000000f00 */
[----:B------:R-:W-:Y:S01]  /*8f80*/  FMUL.FTZ R0, R0, c[0x0][0x2d0] ;  /* 0x0000b40000007a20 */ /* 0x000fe20000410000 */
[----:B------:R-:W-:Y:S01]  /*8f90*/  MOV R107, R211 ;  /* 0x000000d3006b7202 */ /* 0x000fe20000000f00 */
[C---:B------:R-:W-:Y:S02]  /*8fa0*/  FMUL.FTZ R34, R100.reuse, R142 ;  /* 0x0000008e64227220 */ /* 0x040fe40000410000 */
[----:B------:R1:W2:Y:S01]  /*8fb0*/  MUFU.EX2 R3, R0 ;  /* 0x0000000000037308 */ /* 0x0002a20000000800 */
[----:B------:R-:W-:Y:S02]  /*8fc0*/  IMAD.MOV.U32 R142, RZ, RZ, R242 ;  /* 0x000000ffff8e7224 */ /* 0x000fe400078e00f2 */
[----:B----4-:R-:W-:Y:S02]  /*8fd0*/  FMUL.FTZ R4, R101, R112 ;  /* 0x0000007065047220 */ /* 0x010fe40000410000 */
[C---:B------:R-:W-:Y:S02]  /*8fe0*/  FMUL.FTZ R6, R100.reuse, R114 ;  /* 0x0000007264067220 */ /* 0x040fe40000410000 */
[C---:B------:R-:W-:Y:S02]  /*8ff0*/  FMUL.FTZ R7, R100.reuse, R115 ;  /* 0x0000007364077220 */ /* 0x040fe40000410000 */
[----:B------:R-:W3:Y:S01]  /*9000*/  LDSM.16.MT88.4 R112, [R222+0x1100] ;  /* 0x00110000de70783b */ /* 0x000ee20000004200 */
[C---:B------:R-:W-:Y:S02]  /*9010*/  FMUL.FTZ R18, R100.reuse, R126 ;  /* 0x0000007e64127220 */ /* 0x040fe40000410000 */
[C---:B------:R-:W-:Y:S02]  /*9020*/  FMUL.FTZ R19, R100.reuse, R127 ;  /* 0x0000007f64137220 */ /* 0x040fe40000410000 */
[-C--:B------:R-:W-:Y:S01]  /*9030*/  HMMA.16816.F32.BF16 R4, R176, R20.reuse, R4 ;  /* 0x00000014b004723c */ /* 0x080fe20000041804 */
[C---:B------:R-:W-:Y:S01]  /*9040*/  FMUL.FTZ R50, R100.reuse, R158 ;  /* 0x0000009e64327220 */ /* 0x040fe20000410000 */
[----:B------:R-:W-:Y:S01]  /*9050*/  MOV R158, R103 ;  /* 0x00000067009e7202 */ /* 0x000fe20000000f00 */
[----:B------:R-:W-:Y:S01]  /*9060*/  FFMA.FTZ R103, R205, c[0x0][0x2d0], -R110 ;  /* 0x0000b400cd677a23 */ /* 0x000fe2000001086e */
[----:B------:R-:W-:Y:S01]  /*9070*/  LDSM.16.MT88.4 R124, [R222+0x500] ;  /* 0x00050000de7c783b */ /* 0x000fe20000004200 */
[C---:B------:R-:W-:Y:S02]  /*9080*/  FMUL.FTZ R70, R100.reuse, R70 ;  /* 0x0000004664467220 */ /* 0x040fe40000410000 */
[C---:B------:R-:W-:Y:S02]  /*9090*/  FMUL.FTZ R71, R100.reuse, R71 ;  /* 0x0000004764477220 */ /* 0x040fe40000410000 */
[----:B------:R-:W-:Y:S03]  /*90a0*/  FMUL.FTZ R82, R100, R82 ;  /* 0x0000005264527220 */ /* 0x000fe60000410000 */
[----:B-1----:R-:W-:Y:S01]  /*90b0*/  FADD.FTZ R0, -R2, R108 ;  /* 0x0000006c02007221 */ /* 0x002fe20000010100 */
[----:B------:R-:W-:Y:S01]  /*90c0*/  MOV R108, R49 ;  /* 0x00000031006c7202 */ /* 0x000fe20000000f00 */
[----:B------:R-:W-:Y:S02]  /*90d0*/  FFMA.FTZ R2, R40, c[0x0][0x2d0], -R110 ;  /* 0x0000b40028027a23 */ /* 0x000fe4000001086e */
[----:B------:R-:W-:Y:S01]  /*90e0*/  FMUL.FTZ R0, R0, c[0x0][0x2d0] ;  /* 0x0000b40000007a20 */ /* 0x000fe20000410000 */
[----:B------:R-:W-:Y:S01]  /*90f0*/  F2FP.BF16.PACK_AB R180, R218, R108 ;  /* 0x0000006cdab4723e */ /* 0x000fe200000010ff */
[----:B------:R1:W-:Y:S01]  /*9100*/  MUFU.EX2 R46, R2 ;  /* 0x00000002002e7308 */ /* 0x0003e20000000800 */
[C---:B--2---:R-:W-:Y:S01]  /*9110*/  FMUL.FTZ R24, R3.reuse, R132 ;  /* 0x0000008403187220 */ /* 0x044fe20000410000 */
[----:B------:R-:W-:Y:S01]  /*9120*/  MOV R132, R241 ;  /* 0x000000f100847202 */ /* 0x000fe20000000f00 */
[C---:B------:R-:W-:Y:S02]  /*9130*/  FMUL.FTZ R8, R3.reuse, R116 ;  /* 0x0000007403087220 */ /* 0x040fe40000410000 */
[C---:B------:R-:W-:Y:S02]  /*9140*/  FMUL.FTZ R9, R3.reuse, R117 ;  /* 0x0000007503097220 */ /* 0x040fe40000410000 */
[C---:B------:R-:W-:Y:S02]  /*9150*/  FMUL.FTZ R12, R3.reuse, R120 ;  /* 0x00000078030c7220 */ /* 0x040fe40000410000 */
[C---:B------:R-:W-:Y:S01]  /*9160*/  FMUL.FTZ R13, R3.reuse, R121 ;  /* 0x00000079030d7220 */ /* 0x040fe20000410000 */
[----:B------:R-:W2:Y:S01]  /*9170*/  MUFU.EX2 R0, R0 ;  /* 0x0000000000007308 */ /* 0x000ea20000000800 */
[C---:B------:R-:W-:Y:S02]  /*9180*/  FMUL.FTZ R25, R3.reuse, R133 ;  /* 0x0000008503197220 */ /* 0x040fe40000410000 */
[C---:B------:R-:W-:Y:S01]  /*9190*/  FMUL.FTZ R29, R3.reuse, R137 ;  /* 0x00000089031d7220 */ /* 0x040fe20000410000 */
[----:B------:R-:W-:Y:S01]  /*91a0*/  MOV R137, R209 ;  /* 0x000000d100897202 */ /* 0x000fe20000000f00 */
[C---:B------:R-:W-:Y:S02]  /*91b0*/  FMUL.FTZ R28, R3.reuse, R136 ;  /* 0x00000088031c7220 */ /* 0x040fe40000410000 */
[----:B------:R-:W-:Y:S02]  /*91c0*/  IMAD.MOV.U32 R136, RZ, RZ, R208 ;  /* 0x000000ffff887224 */ /* 0x000fe400078e00d0 */
[----:B------:R-:W-:Y:S01]  /*91d0*/  FMUL.FTZ R40, R3, R148 ;  /* 0x0000009403287220 */ /* 0x000fe20000410000 */
[----:B------:R-:W-:Y:S01]  /*91e0*/  MOV R148, R51 ;  /* 0x0000003300947202 */ /* 0x000fe20000000f00 */
[----:B------:R-:W-:Y:S02]  /*91f0*/  FMUL.FTZ R49, R101, R157 ;  /* 0x0000009d65317220 */ /* 0x000fe40000410000 */
[----:B------:R-:W-:Y:S01]  /*9200*/  FMUL.FTZ R51, R100, R159 ;  /* 0x0000009f64337220 */ /* 0x000fe20000410000 */
[----:B------:R-:W-:Y:S01]  /*9210*/  MOV R159, R66 ;  /* 0x00000042009f7202 */ /* 0x000fe20000000f00 */
[----:B-1----:R-:W-:Y:S02]  /*9220*/  FFMA.FTZ R2, R41, c[0x0][0x2d0], -R110 ;  /* 0x0000b40029027a23 */ /* 0x002fe4000001086e */
[C---:B------:R-:W-:Y:S02]  /*9230*/  FMUL.FTZ R41, R3.reuse, R149 ;  /* 0x0000009503297220 */ /* 0x040fe40000410000 */
[----:B------:R1:W4:Y:S01]  /*9240*/  MUFU.EX2 R252, R2 ;  /* 0x0000000200fc7308 */ /* 0x0003220000000800 */
[----:B------:R-:W-:Y:S02]  /*9250*/  IMAD.MOV.U32 R149, RZ, RZ, R249 ;  /* 0x000000ffff957224 */ /* 0x000fe400078e00f9 */
[----:B------:R-:W-:Y:S02]  /*9260*/  IMAD.MOV.U32 R133, RZ, RZ, R59 ;  /* 0x000000ffff857224 */ /* 0x000fe400078e003b */
[C---:B--2---:R-:W-:Y:S02]  /*9270*/  FMUL.FTZ R31, R0.reuse, R139 ;  /* 0x0000008b001f7220 */ /* 0x044fe40000410000 */
[----:B------:R-:W-:Y:S02]  /*9280*/  IMAD.MOV.U32 R139, RZ, RZ, R243 ;  /* 0x000000ffff8b7224 */ /* 0x000fe400078e00f3 */
[C---:B------:R-:W-:Y:S02]  /*9290*/  FMUL.FTZ R27, R0.reuse, R135 ;  /* 0x00000087001b7220 */ /* 0x040fe40000410000 */
[----:B------:R-:W-:Y:S02]  /*92a0*/  IMAD.MOV.U32 R135, RZ, RZ, R218 ;  /* 0x000000ffff877224 */ /* 0x000fe400078e00da */
[C---:B------:R-:W-:Y:S02]  /*92b0*/  FMUL.FTZ R10, R0.reuse, R118 ;  /* 0x00000076000a7220 */ /* 0x040fe40000410000 */
[----:B------:R-:W-:Y:S02]  /*92c0*/  FMUL.FTZ R11, R0, R119 ;  /* 0x00000077000b7220 */ /* 0x000fe40000410000 */
[----:B------:R-:W2:Y:S01]  /*92d0*/  LDSM.16.MT88.4 R116, [R221+0x2100] ;  /* 0x00210000dd74783b */ /* 0x000ea20000004200 */
[----:B------:R-:W-:Y:S02]  /*92e0*/  IMAD.MOV.U32 R157, RZ, RZ, R67 ;  /* 0x000000ffff9d7224 */ /* 0x000fe400078e0043 */
[----:B------:R-:W-:Y:S02]  /*92f0*/  FMUL.FTZ R66, R100, R174 ;  /* 0x000000ae64427220 */ /* 0x000fe40000410000 */
[C---:B------:R-:W-:Y:S01]  /*9300*/  HMMA.16816.F32.BF16 R8, R180.reuse, R20, R8 ;  /* 0x00000014b408723c */ /* 0x040fe20000041808 */
[----:B------:R-:W-:Y:S02]  /*9310*/  FMUL.FTZ R14, R0, R122 ;  /* 0x0000007a000e7220 */ /* 0x000fe40000410000 */
[--C-:B-1----:R-:W-:Y:S02]  /*9320*/  FFMA.FTZ R2, R44, c[0x0][0x2d0], -R111.reuse ;  /* 0x0000b4002c027a23 */ /* 0x102fe4000001086f */
[----:B------:R-:W-:Y:S02]  /*9330*/  FMUL.FTZ R44, R3, R152 ;  /* 0x00000098032c7220 */ /* 0x000fe40000410000 */
[----:B------:R1:W-:Y:S01]  /*9340*/  MUFU.EX2 R251, R2 ;  /* 0x0000000200fb7308 */ /* 0x0003e20000000800 */
[----:B------:R-:W-:Y:S04]  /*9350*/  IMAD.MOV.U32 R152, RZ, RZ, R246 ;  /* 0x000000ffff987224 */ /* 0x000fe800078e00f6 */
[----:B------:R-:W-:Y:S02]  /*9360*/  FMUL.FTZ R15, R0, R123 ;  /* 0x0000007b000f7220 */ /* 0x000fe40000410000 */
[C---:B------:R-:W-:Y:S02]  /*9370*/  FMUL.FTZ R20, R101.reuse, R128 ;  /* 0x0000008065147220 */ /* 0x040fe40000410000 */
[----:B------:R-:W-:Y:S02]  /*9380*/  FMUL.FTZ R21, R101, R129 ;  /* 0x0000008165157220 */ /* 0x000fe40000410000 */
[----:B------:R-:W-:Y:S01]  /*9390*/  FMUL.FTZ R67, R100, R175 ;  /* 0x000000af64437220 */ /* 0x000fe20000410000 */
[-C--:B------:R-:W-:Y:S01]  /*93a0*/  HMMA.16816.F32.BF16 R12, R180, R22.reuse, R12 ;  /* 0x00000016b40c723c */ /* 0x080fe2000004180c */
[C---:B------:R-:W-:Y:S02]  /*93b0*/  FMUL.FTZ R26, R0.reuse, R134 ;  /* 0x00000086001a7220 */ /* 0x040fe40000410000 */
[----:B------:R-:W-:Y:S02]  /*93c0*/  IMAD.MOV.U32 R134, RZ, RZ, R58 ;  /* 0x000000ffff867224 */ /* 0x000fe400078e003a */
[C---:B------:R-:W-:Y:S02]  /*93d0*/  FMUL.FTZ R43, R0.reuse, R151 ;  /* 0x00000097002b7220 */ /* 0x040fe40000410000 */
[----:B------:R-:W-:Y:S01]  /*93e0*/  FMUL.FTZ R30, R0, R138 ;  /* 0x0000008a001e7220 */ /* 0x000fe20000410000 */
[C---:B------:R-:W-:Y:S01]  /*93f0*/  HMMA.16816.F32.BF16 R16, R176.reuse, R22, R16 ;  /* 0x00000016b010723c */ /* 0x040fe20000041810 */
[----:B------:R-:W-:Y:S03]  /*9400*/  IMAD.MOV.U32 R151, RZ, RZ, R46 ;  /* 0x000000ffff977224 */ /* 0x000fe600078e002e */
[----:B-1----:R-:W-:Y:S02]  /*9410*/  FFMA.FTZ R2, R45, c[0x0][0x2d0], -R111 ;  /* 0x0000b4002d027a23 */ /* 0x002fe4000001086f */
[C---:B------:R-:W-:Y:S02]  /*9420*/  FMUL.FTZ R45, R3.reuse, R153 ;  /* 0x00000099032d7220 */ /* 0x040fe40000410000 */
[----:B------:R1:W1:Y:S01]  /*9430*/  MUFU.EX2 R250, R2 ;  /* 0x0000000200fa7308 */ /* 0x0002620000000800 */
[----:B------:R-:W-:Y:S03]  /*9440*/  IMAD.MOV.U32 R153, RZ, RZ, R239 ;  /* 0x000000ffff997224 */ /* 0x000fe600078e00ef */
[C---:B------:R-:W-:Y:S02]  /*9450*/  FMUL.FTZ R22, R100.reuse, R130 ;  /* 0x0000008264167220 */ /* 0x040fe40000410000 */
[----:B------:R-:W-:Y:S02]  /*9460*/  FMUL.FTZ R23, R100, R131 ;  /* 0x0000008364177220 */ /* 0x000fe40000410000 */
[----:B------:R-:W-:Y:S01]  /*9470*/  LDSM.16.MT88.4 R128, [R221+0x1500] ;  /* 0x00150000dd80783b */ /* 0x000fe20000004200 */
[C---:B------:R-:W-:Y:S01]  /*9480*/  FMUL.FTZ R46, R0.reuse, R154 ;  /* 0x0000009a002e7220 */ /* 0x040fe20000410000 */
[----:B------:R-:W-:Y:S01]  /*9490*/  MOV R154, R212 ;  /* 0x000000d4009a7202 */ /* 0x000fe20000000f00 */
[C---:B------:R-:W-:Y:S01]  /*94a0*/  FMUL.FTZ R42, R0.reuse, R150 ;  /* 0x00000096002a7220 */ /* 0x040fe20000410000 */
[----:B------:R-:W-:Y:S01]  /*94b0*/  MOV R150, R62 ;  /* 0x0000003e00967202 */ /* 0x000fe20000000f00 */
[-C--:B------:R-:W-:Y:S01]  /*94c0*/  HMMA.16816.F32.BF16 R20, R176, R36.reuse, R20 ;  /* 0x00000024b014723c */ /* 0x080fe20000041814 */
[C---:B------:R-:W-:Y:S01]  /*94d0*/  FMUL.FTZ R47, R0.reuse, R155 ;  /* 0x0000009b002f7220 */ /* 0x040fe20000410000 */
[----:B------:R-:W-:Y:S01]  /*94e0*/  MOV R155, R210 ;  /* 0x000000d2009b7202 */ /* 0x000fe20000000f00 */
[C---:B------:R-:W-:Y:S01]  /*94f0*/  FMUL.FTZ R58, R0.reuse, R166 ;  /* 0x000000a6003a7220 */ /* 0x040fe20000410000 */
[----:B------:R-:W-:Y:S01]  /*9500*/  MUFU.EX2 R210, R103 ;  /* 0x0000006700d27308 */ /* 0x000fe20000000800 */
[C---:B------:R-:W-:Y:S02]  /*9510*/  FMUL.FTZ R59, R0.reuse, R167 ;  /* 0x000000a7003b7220 */ /* 0x040fe40000410000 */
[----:B------:R-:W-:Y:S01]  /*9520*/  FMUL.FTZ R62, R0, R170 ;  /* 0x000000aa003e7220 */ /* 0x000fe20000410000 */
[C---:B------:R-:W-:Y:S01]  /*9530*/  HMMA.16816.F32.BF16 R24, R180.reuse, R36, R24 ;  /* 0x00000024b418723c */ /* 0x040fe20000041818 */
[C---:B------:R-:W-:Y:S03]  /*9540*/  FMUL.FTZ R72, R3.reuse, R72 ;  /* 0x0000004803487220 */ /* 0x040fe60000410000 */
[----:B-1----:R-:W-:Y:S02]  /*9550*/  FFMA.FTZ R2, R56, c[0x0][0x2d0], -R110 ;  /* 0x0000b40038027a23 */ /* 0x002fe4000001086e */
[----:B------:R-:W-:Y:S02]  /*9560*/  FMUL.FTZ R56, R3, R164 ;  /* 0x000000a403387220 */ /* 0x000fe40000410000 */
[-C--:B------:R-:W-:Y:S01]  /*9570*/  HMMA.16816.F32.BF16 R28, R180, R38.reuse, R28 ;  /* 0x00000026b41c723c */ /* 0x080fe2000004181c */
[----:B------:R1:W-:Y:S03]  /*9580*/  MUFU.EX2 R249, R2 ;  /* 0x0000000200f97308 */ /* 0x0003e60000000800 */
[C---:B------:R-:W-:Y:S02]  /*9590*/  FMUL.FTZ R37, R101.reuse, R145 ;  /* 0x0000009165257220 */ /* 0x040fe40000410000 */
[----:B------:R-:W-:Y:S02]  /*95a0*/  IMAD.MOV.U32 R145, RZ, RZ, R214 ;  /* 0x000000ffff917224 */ /* 0x000fe400078e00d6 */
[C---:B------:R-:W-:Y:S01]  /*95b0*/  HMMA.16816.F32.BF16 R32, R176.reuse, R38, R32 ;  /* 0x00000026b020723c */ /* 0x040fe20000041820 */
[----:B------:R-:W-:Y:S03]  /*95c0*/  FMUL.FTZ R36, R101, R144 ;  /* 0x0000009065247220 */ /* 0x000fe60000410000 */
[----:B------:R-:W-:Y:S02]  /*95d0*/  IMAD.MOV.U32 R144, RZ, RZ, R213 ;  /* 0x000000ffff907224 */ /* 0x000fe400078e00d5 */
[----:B------:R-:W-:Y:S02]  /*95e0*/  IMAD.MOV.U32 R138, RZ, RZ, R206 ;  /* 0x000000ffff8a7224 */ /* 0x000fe400078e00ce */
[C---:B------:R-:W-:Y:S04]  /*95f0*/  FMUL.FTZ R39, R100.reuse, R147 ;  /* 0x0000009364277220 */ /* 0x040fe80000410000 */
[----:B------:R-:W-:Y:S02]  /*9600*/  IMAD.MOV.U32 R147, RZ, RZ, R207 ;  /* 0x000000ffff937224 */ /* 0x000fe400078e00cf */
[----:B------:R-:W-:Y:S02]  /*9610*/  FMUL.FTZ R38, R100, R146 ;  /* 0x0000009264267220 */ /* 0x000fe40000410000 */
[----:B------:R-:W-:Y:S02]  /*9620*/  FMUL.FTZ R73, R3, R73 ;  /* 0x0000004903497220 */ /* 0x000fe40000410000 */
[----:B-1----:R-:W-:Y:S02]  /*9630*/  FFMA.FTZ R2, R57, c[0x0][0x2d0], -R110 ;  /* 0x0000b40039027a23 */ /* 0x002fe4000001086e */
[C---:B------:R-:W-:Y:S01]  /*9640*/  FMUL.FTZ R57, R3.reuse, R165 ;  /* 0x000000a503397220 */ /* 0x040fe20000410000 */
[-C--:B------:R-:W-:Y:S01]  /*9650*/  HMMA.16816.F32.BF16 R36, R176, R52.reuse, R36 ;  /* 0x00000034b024723c */ /* 0x080fe20000041824 */
[----:B------:R1:W1:Y:S01]  /*9660*/  MUFU.EX2 R248, R2 ;  /* 0x0000000200f87308 */ /* 0x0002620000000800 */
[C---:B------:R-:W-:Y:S02]  /*9670*/  FMUL.FTZ R74, R0.reuse, R74 ;  /* 0x0000004a004a7220 */ /* 0x040fe40000410000 */
[C---:B------:R-:W-:Y:S02]  /*9680*/  FMUL.FTZ R75, R0.reuse, R75 ;  /* 0x0000004b004b7220 */ /* 0x040fe40000410000 */
[C---:B------:R-:W-:Y:S02]  /*9690*/  FMUL.FTZ R76, R3.reuse, R76 ;  /* 0x0000004c034c7220 */ /* 0x040fe40000410000 */
[C---:B------:R-:W-:Y:S01]  /*96a0*/  HMMA.16816.F32.BF16 R40, R180.reuse, R52, R40 ;  /* 0x00000034b428723c */ /* 0x040fe20000041828 */
[----:B------:R-:W-:Y:S03]  /*96b0*/  FMUL.FTZ R77, R3, R77 ;  /* 0x0000004d034d7220 */ /* 0x000fe60000410000 */
[C---:B------:R-:W-:Y:S02]  /*96c0*/  FMUL.FTZ R78, R0.reuse, R78 ;  /* 0x0000004e004e7220 */ /* 0x040fe40000410000 */
[----:B------:R-:W-:Y:S02]  /*96d0*/  FMUL.FTZ R79, R0, R79 ;  /* 0x0000004f004f7220 */ /* 0x000fe40000410000 */
[-C--:B------:R-:W-:Y:S01]  /*96e0*/  HMMA.16816.F32.BF16 R44, R180, R54.reuse, R44 ;  /* 0x00000036b42c723c */ /* 0x080fe2000004182c */
[C---:B------:R-:W-:Y:S03]  /*96f0*/  FMUL.FTZ R52, R101.reuse, R160 ;  /* 0x000000a065347220 */ /* 0x040fe60000410000 */
[C---:B------:R-:W-:Y:S01]  /*9700*/  FMUL.FTZ R53, R101.reuse, R161 ;  /* 0x000000a165357220 */ /* 0x040fe20000410000 */
[----:B------:R-:W-:Y:S01]  /*9710*/  MOV R161, R64 ;  /* 0x0000004000a17202 */ /* 0x000fe20000000f00 */
[----:B------:R-:W-:Y:S02]  /*9720*/  FMUL.FTZ R64, R101, R172 ;  /* 0x000000ac65407220 */ /* 0x000fe40000410000 */
[C---:B------:R-:W-:Y:S01]  /*9730*/  HMMA.16816.F32.BF16 R48, R176.reuse, R54, R48 ;  /* 0x00000036b030723c */ /* 0x040fe20000041830 */
[----:B-1----:R-:W-:Y:S03]  /*9740*/  FFMA.FTZ R2, R60, c[0x0][0x2d0], -R111 ;  /* 0x0000b4003c027a23 */ /* 0x002fe6000001086f */
[----:B------:R-:W-:Y:S01]  /*9750*/  FMUL.FTZ R60, R3, R168 ;  /* 0x000000a8033c7220 */ /* 0x000fe20000410000 */
[----:B------:R1:W-:Y:S01]  /*9760*/  MUFU.EX2 R247, R2 ;  /* 0x0000000200f77308 */ /* 0x0003e20000000800 */
[----:B------:R-:W-:Y:S02]  /*9770*/  IMAD.MOV.U32 R146, RZ, RZ, R63 ;  /* 0x000000ffff927224 */ /* 0x000fe400078e003f */
[C---:B------:R-:W-:Y:S04]  /*9780*/  FMUL.FTZ R54, R100.reuse, R162 ;  /* 0x000000a264367220 */ /* 0x040fe80000410000 */
[----:B------:R-:W-:Y:S02]  /*9790*/  FMUL.FTZ R55, R100, R163 ;  /* 0x000000a364377220 */ /* 0x000fe40000410000 */
[----:B------:R-:W-:Y:S02]  /*97a0*/  FMUL.FTZ R63, R0, R171 ;  /* 0x000000ab003f7220 */ /* 0x000fe40000410000 */
[----:B------:R-:W-:Y:S02]  /*97b0*/  IMAD.MOV.U32 R160, RZ, RZ, R65 ;  /* 0x000000ffffa07224 */ /* 0x000fe400078e0041 */
[----:B------:R-:W-:Y:S01]  /*97c0*/  FMUL.FTZ R65, R101, R173 ;  /* 0x000000ad65417220 */ /* 0x000fe20000410000 */
[-C--:B---3--:R-:W-:Y:S01]  /*97d0*/  HMMA.16816.F32.BF16 R52, R176, R112.reuse, R52 ;  /* 0x00000070b034723c */ /* 0x088fe20000041834 */
[----:B------:R-:W-:Y:S01]  /*97e0*/  LDSM.16.MT88.4 R172, [R222+0x1d00] ;  /* 0x001d0000deac783b */ /* 0x000fe20000004200 */
[C---:B------:R-:W-:Y:S02]  /*97f0*/  FMUL.FTZ R83, R100.reuse, R83 ;  /* 0x0000005364537220 */ /* 0x040fe40000410000 */
[C---:B------:R-:W-:Y:S02]  /*9800*/  FMUL.FTZ R88, R3.reuse, R88 ;  /* 0x0000005803587220 */ /* 0x040fe40000410000 */
[----:B------:R-:W-:Y:S02]  /*9810*/  FMUL.FTZ R89, R3, R89 ;  /* 0x0000005903597220 */ /* 0x000fe40000410000 */
[C---:B------:R-:W-:Y:S01]  /*9820*/  HMMA.16816.F32.BF16 R56, R180.reuse, R112, R56 ;  /* 0x00000070b438723c */ /* 0x040fe20000041838 */
[----:B------:R-:W-:Y:S03]  /*9830*/  FMUL.FTZ R86, R100, R86 ;  /* 0x0000005664567220 */ /* 0x000fe60000410000 */
[----:B-1----:R-:W-:Y:S02]  /*9840*/  FFMA.FTZ R2, R61, c[0x0][0x2d0], -R111 ;  /* 0x0000b4003d027a23 */ /* 0x002fe4000001086f */
[C---:B------:R-:W-:Y:S02]  /*9850*/  FMUL.FTZ R61, R3.reuse, R169 ;  /* 0x000000a9033d7220 */ /* 0x040fe40000410000 */
[----:B------:R1:W3:Y:S01]  /*9860*/  MUFU.EX2 R246, R2 ;  /* 0x0000000200f67308 */ /* 0x0002e20000000800 */
[C---:B------:R-:W-:Y:S03]  /*9870*/  FMUL.FTZ R90, R0.reuse, R90 ;  /* 0x0000005a005a7220 */ /* 0x040fe60000410000 */
[C---:B------:R-:W-:Y:S01]  /*9880*/  FMUL.FTZ R91, R0.reuse, R91 ;  /* 0x0000005b005b7220 */ /* 0x040fe20000410000 */
[-C--:B------:R-:W-:Y:S01]  /*9890*/  HMMA.16816.F32.BF16 R60, R180, R114.reuse, R60 ;  /* 0x00000072b43c723c */ /* 0x080fe2000004183c */
[C---:B------:R-:W-:Y:S02]  /*98a0*/  FMUL.FTZ R92, R3.reuse, R92 ;  /* 0x0000005c035c7220 */ /* 0x040fe40000410000 */
[----:B------:R-:W-:Y:S02]  /*98b0*/  FMUL.FTZ R93, R3, R93 ;  /* 0x0000005d035d7220 */ /* 0x000fe40000410000 */
[C---:B------:R-:W-:Y:S02]  /*98c0*/  FMUL.FTZ R94, R0.reuse, R94 ;  /* 0x0000005e005e7220 */ /* 0x040fe40000410000 */
[----:B------:R-:W-:Y:S01]  /*98d0*/  FMUL.FTZ R95, R0, R95 ;  /* 0x0000005f005f7220 */ /* 0x000fe20000410000 */
[C---:B------:R-:W-:Y:S01]  /*98e0*/  HMMA.16816.F32.BF16 R64, R176.reuse, R114, R64 ;  /* 0x00000072b040723c */ /* 0x040fe20000041840 */
[----:B------:R-:W3:Y:S03]  /*98f0*/  LDSM.16.MT88.4 R112, [R222+0x2100] ;  /* 0x00210000de70783b */ /* 0x000ee60000004200 */
[--C-:B------:R-:W-:Y:S02]  /*9900*/  FFMA.FTZ R103, R200, c[0x0][0x2d0], -R184.reuse ;  /* 0x0000b400c8677a23 */ /* 0x100fe400000108b8 */
[C---:B------:R-:W-:Y:S02]  /*9910*/  FMUL.FTZ R87, R100.reuse, R87 ;  /* 0x0000005764577220 */ /* 0x040fe40000410000 */
[-C--:B--2---:R-:W-:Y:S01]  /*9920*/  HMMA.16816.F32.BF16 R68, R176, R116.reuse, R68 ;  /* 0x00000074b044723c */ /* 0x084fe20000041844 */
[----:B------:R-:W-:Y:S03]  /*9930*/  FMUL.FTZ R98, R100, R98 ;  /* 0x0000006264627220 */ /* 0x000fe60000410000 */
[--C-:B-1----:R-:W-:Y:S02]  /*9940*/  FFMA.FTZ R2, R186, c[0x0][0x2d0], -R184.reuse ;  /* 0x0000b400ba027a23 */ /* 0x102fe400000108b8 */
[----:B------:R-:W-:Y:S02]  /*9950*/  FMUL.FTZ R99, R100, R99 ;  /* 0x0000006364637220 */ /* 0x000fe40000410000 */
[C---:B------:R-:W-:Y:S01]  /*9960*/  HMMA.16816.F32.BF16 R72, R180.reuse, R116, R72 ;  /* 0x00000074b448723c */ /* 0x040fe20000041848 */
[----:B------:R1:W-:Y:S07]  /*9970*/  MUFU.EX2 R244, R2 ;  /* 0x0000000200f47308 */ /* 0x0003ee0000000800 */
[-C--:B------:R-:W-:Y:S08]  /*9980*/  HMMA.16816.F32.BF16 R76, R180, R118.reuse, R76 ;  /* 0x00000076b44c723c */ /* 0x080ff0000004184c */
[C---:B------:R-:W-:Y:S01]  /*9990*/  HMMA.16816.F32.BF16 R80, R176.reuse, R118, R80 ;  /* 0x00000076b050723c */ /* 0x040fe20000041850 */
[----:B------:R-:W2:Y:S07]  /*99a0*/  LDSM.16.MT88.4 R116, [R221+0x500] ;  /* 0x00050000dd74783b */ /* 0x000eae0000004200 */
[-C--:B---3--:R-:W-:Y:S01]  /*99b0*/  HMMA.16816.F32.BF16 R84, R176, R112.reuse, R84 ;  /* 0x00000070b054723c */ /* 0x088fe20000041854 */
[--C-:B-1----:R-:W-:Y:S04]  /*99c0*/  FFMA.FTZ R2, R187, c[0x0][0x2d0], -R184.reuse ;  /* 0x0000b400bb027a23 */ /* 0x102fe800000108b8 */
[----:B------:R1:W3:Y:S03]  /*99d0*/  MUFU.EX2 R243, R2 ;  /* 0x0000000200f37308 */ /* 0x0002e60000000800 */
[C---:B------:R-:W-:Y:S07]  /*99e0*/  HMMA.16816.F32.BF16 R88, R180.reuse, R112, R88 ;  /* 0x00000070b458723c */ /* 0x040fee0000041858 */
[----:B----4-:R-:W-:Y:S01]  /*99f0*/  F2FP.BF16.PACK_AB R112, R252, R151 ;  /* 0x00000097fc70723e */ /* 0x010fe200000010ff */
[-C--:B------:R-:W-:Y:S01]  /*9a00*/  HMMA.16816.F32.BF16 R92, R180, R114.reuse, R92 ;  /* 0x00000072b45c723c */ /* 0x080fe2000004185c */
[----:B------:R-:W-:Y:S03]  /*9a10*/  LDSM.16.MT88.4 R180, [R221+0x2d00] ;  /* 0x002d0000ddb4783b */ /* 0x000fe60000004200 */
[----:B------:R-:W-:Y:S04]  /*9a20*/  F2FP.BF16.PACK_AB R113, R250, R251 ;  /* 0x000000fbfa71723e */ /* 0x000fe800000010ff */
[----:B------:R-:W-:Y:S01]  /*9a30*/  HMMA.16816.F32.BF16 R96, R176, R114, R96 ;  /* 0x00000072b060723c */ /* 0x000fe20000041860 */
[--C-:B-1----:R-:W-:Y:S06]  /*9a40*/  FFMA.FTZ R2, R188, c[0x0][0x2d0], -R184.reuse ;  /* 0x0000b400bc027a23 */ /* 0x102fec00000108b8 */
[----:B------:R-:W-:Y:S01]  /*9a50*/  F2FP.BF16.PACK_AB R114, R248, R249 ;  /* 0x000000f9f872723e */ /* 0x000fe200000010ff */
[----:B------:R1:W-:Y:S01]  /*9a60*/  MUFU.EX2 R242, R2 ;  /* 0x0000000200f27308 */ /* 0x0003e20000000800 */
[----:B------:R-:W-:Y:S03]  /*9a70*/  F2FP.BF16.PACK_AB R115, R246, R247 ;  /* 0x000000f7f673723e */ /* 0x000fe600000010ff */
[----:B---3--:R-:W-:Y:S04]  /*9a80*/  F2FP.BF16.PACK_AB R120, R243, R244 ;  /* 0x000000f4f378723e */ /* 0x008fe800000010ff */
[-C--:B--2---:R-:W-:Y:S01]  /*9a90*/  HMMA.16816.F32.BF16 R4, R112, R116.reuse, R4 ;  /* 0x000000747004723c */ /* 0x084fe20000041804 */
[----:B-1----:R-:W-:Y:S04]  /*9aa0*/  FFMA.FTZ R2, R189, c[0x0][0x2d0], -R184 ;  /* 0x0000b400bd027a23 */ /* 0x002fe800000108b8 */
        /* <DEDUP_REMOVED lines=25> */
[----:B------:R-:W1:Y:S03]  /*9c40*/  LDSM.16.MT88.4 R124, [R221+0x2500] ;  /* 0x00250000dd7c783b */ /* 0x000e660000004200 */
[----:B------:R4:W-:Y:S03]  /*9c50*/  MUFU.EX2 R209, R2 ;  /* 0x0000000200d17308 */ /* 0x0009e60000000800 */
[-C--:B------:R-:W-:Y:S08]  /*9c60*/  HMMA.16816.F32.BF16 R36, R112, R128.reuse, R36 ;  /* 0x000000807024723c */ /* 0x080ff00000041824 */
[C---:B------:R-:W-:Y:S08]  /*9c70*/  HMMA.16816.F32.BF16 R40, R120.reuse, R128, R40 ;  /* 0x000000807828723c */ /* 0x040ff00000041828 */
[-C--:B------:R-:W-:Y:S01]  /*9c80*/  HMMA.16816.F32.BF16 R44, R120, R130.reuse, R44 ;  /* 0x00000082782c723c */ /* 0x080fe2000004182c */
[--C-:B----4-:R-:W-:Y:S07]  /*9c90*/  FFMA.FTZ R2, R195, c[0x0][0x2d0], -R111.reuse ;  /* 0x0000b400c3027a23 */ /* 0x110fee000001086f */
[C---:B------:R-:W-:Y:S01]  /*9ca0*/  HMMA.16816.F32.BF16 R48, R112.reuse, R130, R48 ;  /* 0x000000827030723c */ /* 0x040fe20000041830 */
[----:B------:R4:W1:Y:S01]  /*9cb0*/  MUFU.EX2 R211, R2 ;  /* 0x0000000200d37308 */ /* 0x0008620000000800 */
[----:B------:R-:W3:Y:S06]  /*9cc0*/  LDSM.16.MT88.4 R128, [R222+0x2500] ;  /* 0x00250000de80783b */ /* 0x000eec0000004200 */
[-C--:B--2---:R-:W-:Y:S08]  /*9cd0*/  HMMA.16816.F32.BF16 R52, R112, R116.reuse, R52 ;  /* 0x000000747034723c */ /* 0x084ff00000041834 */
[C---:B------:R-:W-:Y:S08]  /*9ce0*/  HMMA.16816.F32.BF16 R56, R120.reuse, R116, R56 ;  /* 0x000000747838723c */ /* 0x040ff00000041838 */
[-C--:B------:R-:W-:Y:S01]  /*9cf0*/  HMMA.16816.F32.BF16 R60, R120, R118.reuse, R60 ;  /* 0x00000076783c723c */ /* 0x080fe2000004183c */
[----:B----4-:R-:W-:Y:S02]  /*9d00*/  FFMA.FTZ R2, R204, c[0x0][0x2d0], -R110 ;  /* 0x0000b400cc027a23 */ /* 0x010fe4000001086e */
[----:B------:R-:W-:Y:S05]  /*9d10*/  MUFU.EX2 R204, R103 ;  /* 0x0000006700cc7308 */ /* 0x000fea0000000800 */
[C---:B------:R-:W-:Y:S01]  /*9d20*/  HMMA.16816.F32.BF16 R64, R112.reuse, R118, R64 ;  /* 0x000000767040723c */ /* 0x040fe20000041840 */
[----:B------:R-:W2:Y:S04]  /*9d30*/  LDSM.16.MT88.4 R116, [R221+0x900] ;  /* 0x00090000dd74783b */ /* 0x000ea80000004200 */
[----:B------:R4:W2:Y:S03]  /*9d40*/  MUFU.EX2 R208, R2 ;  /* 0x0000000200d07308 */ /* 0x0008a60000000800 */
[-C--:B-1----:R-:W-:Y:S08]  /*9d50*/  HMMA.16816.F32.BF16 R68, R112, R124.reuse, R68 ;  /* 0x0000007c7044723c */ /* 0x082ff00000041844 */
[C---:B------:R-:W-:Y:S08]  /*9d60*/  HMMA.16816.F32.BF16 R72, R120.reuse, R124, R72 ;  /* 0x0000007c7848723c */ /* 0x040ff00000041848 */
[-C--:B------:R-:W-:Y:S01]  /*9d70*/  HMMA.16816.F32.BF16 R76, R120, R126.reuse, R76 ;  /* 0x0000007e784c723c */ /* 0x080fe2000004184c */
[--C-:B----4-:R-:W-:Y:S07]  /*9d80*/  FFMA.FTZ R2, R202, c[0x0][0x2d0], -R111.reuse ;  /* 0x0000b400ca027a23 */ /* 0x110fee000001086f */
[C---:B------:R-:W-:Y:S01]  /*9d90*/  HMMA.16816.F32.BF16 R80, R112.reuse, R126, R80 ;  /* 0x0000007e7050723c */ /* 0x040fe20000041850 */
[----:B------:R1:W-:Y:S01]  /*9da0*/  MUFU.EX2 R207, R2 ;  /* 0x0000000200cf7308 */ /* 0x0003e20000000800 */
[----:B------:R-:W4:Y:S06]  /*9db0*/  LDSM.16.MT88.4 R124, [R222+0x900] ;  /* 0x00090000de7c783b */ /* 0x000f2c0000004200 */
[-C--:B---3--:R-:W-:Y:S08]  /*9dc0*/  HMMA.16816.F32.BF16 R84, R112, R128.reuse, R84 ;  /* 0x000000807054723c */ /* 0x088ff00000041854 */
[C---:B------:R-:W-:Y:S08]  /*9dd0*/  HMMA.16816.F32.BF16 R88, R120.reuse, R128, R88 ;  /* 0x000000807858723c */ /* 0x040ff00000041858 */
[-C--:B------:R-:W-:Y:S01]  /*9de0*/  HMMA.16816.F32.BF16 R92, R120, R130.reuse, R92 ;  /* 0x00000082785c723c */ /* 0x080fe2000004185c */
[----:B-1----:R-:W-:Y:S04]  /*9df0*/  FFMA.FTZ R2, R203, c[0x0][0x2d0], -R111 ;  /* 0x0000b400cb027a23 */ /* 0x002fe8000001086f */
[----:B------:R1:W3:Y:S03]  /*9e00*/  MUFU.EX2 R206, R2 ;  /* 0x0000000200ce7308 */ /* 0x0002e60000000800 */
[----:B------:R-:W-:Y:S01]  /*9e10*/  HMMA.16816.F32.BF16 R96, R112, R130, R96 ;  /* 0x000000827060723c */ /* 0x000fe20000041860 */
[----:B------:R-:W4:Y:S06]  /*9e20*/  LDSM.16.MT88.4 R128, [R221+0x1900] ;  /* 0x00190000dd80783b */ /* 0x000f2c0000004200 */
[----:B------:R-:W-:Y:S02]  /*9e30*/  F2FP.BF16.PACK_AB R112, R213, R212 ;  /* 0x000000d4d570723e */ /* 0x000fe400000010ff */
[----:B------:R-:W-:Y:S03]  /*9e40*/  F2FP.BF16.PACK_AB R113, R211, R209 ;  /* 0x000000d1d371723e */ /* 0x000fe600000010ff */
[----:B--2---:R-:W-:Y:S01]  /*9e50*/  F2FP.BF16.PACK_AB R114, R210, R208 ;  /* 0x000000d0d272723e */ /* 0x004fe200000010ff */
[--C-:B-1----:R-:W-:Y:S01]  /*9e60*/  FFMA.FTZ R2, R199, c[0x0][0x2d0], -R184.reuse ;  /* 0x0000b400c7027a23 */ /* 0x102fe200000108b8 */
[----:B---3--:R-:W-:Y:S03]  /*9e70*/  F2FP.BF16.PACK_AB R115, R206, R207 ;  /* 0x000000cfce73723e */ /* 0x008fe600000010ff */
[----:B------:R1:W2:Y:S04]  /*9e80*/  MUFU.EX2 R205, R2 ;  /* 0x0000000200cd7308 */ /* 0x0002a80000000800 */
[-C--:B------:R-:W-:Y:S01]  /*9e90*/  HMMA.16816.F32.BF16 R4, R112, R116.reuse, R4 ;  /* 0x000000747004723c */ /* 0x080fe20000041804 */
[--C-:B-1----:R-:W-:Y:S01]  /*9ea0*/  FFMA.FTZ R2, R197, c[0x0][0x2d0], -R185.reuse ;  /* 0x0000b400c5027a23 */ /* 0x102fe200000108b9 */
[----:B--2---:R-:W-:Y:S04]  /*9eb0*/  F2FP.BF16.PACK_AB R120, R204, R205 ;  /* 0x000000cdcc78723e */ /* 0x004fe800000010ff */
[----:B------:R1:W-:Y:S02]  /*9ec0*/  MUFU.EX2 R203, R2 ;  /* 0x0000000200cb7308 */ /* 0x0003e40000000800 */
[----:B-1----:R-:W-:Y:S08]  /*9ed0*/  FFMA.FTZ R2, R196, c[0x0][0x2d0], -R185 ;  /* 0x0000b400c4027a23 */ /* 0x002ff000000108b9 */
[----:B------:R1:W2:Y:S02]  /*9ee0*/  MUFU.EX2 R201, R2 ;  /* 0x0000000200c97308 */ /* 0x0002a40000000800 */
[--C-:B-1----:R-:W-:Y:S01]  /*9ef0*/  FFMA.FTZ R2, R219, c[0x0][0x2d0], -R184.reuse ;  /* 0x0000b400db027a23 */ /* 0x102fe200000108b8 */
[----:B--2---:R-:W-:Y:S01]  /*9f00*/  F2FP.BF16.PACK_AB R121, R201, R203 ;  /* 0x000000cbc979723e */ /* 0x004fe200000010ff */
[----:B------:R-:W-:Y:S06]  /*9f10*/  IMAD.MOV.U32 R219, RZ, RZ, R151 ;  /* 0x000000ffffdb7224 */ /* 0x000fec00078e0097 */
[----:B------:R1:W-:Y:S02]  /*9f20*/  MUFU.EX2 R202, R2 ;  /* 0x0000000200ca7308 */ /* 0x0003e40000000800 */
[----:B-1----:R-:W-:Y:S08]  /*9f30*/  FFMA.FTZ R2, R240, c[0x0][0x2d0], -R184 ;  /* 0x0000b400f0027a23 */ /* 0x002ff000000108b8 */
        /* <DEDUP_REMOVED lines=14> */
[-C--:B----4-:R-:W-:Y:S01]  /*a020*/  HMMA.16816.F32.BF16 R20, R112, R124.reuse, R20 ;  /* 0x0000007c7014723c */ /* 0x090fe20000041814 */
[----:B------:R1:W-:Y:S07]  /*a030*/  MUFU.EX2 R196, R2 ;  /* 0x0000000200c47308 */ /* 0x0003ee0000000800 */
        /* <DEDUP_REMOVED lines=19> */
[----:B------:R-:W-:Y:S02]  /*a170*/  LDSM.16.MT88.4 R156, [R221+0x1d00] ;  /* 0x001d0000dd9c783b */ /* 0x000fe40000004200 */
[C---:B------:R-:W-:Y:S07]  /*a180*/  HMMA.16816.F32.BF16 R64, R112.reuse, R118, R64 ;  /* 0x000000767040723c */ /* 0x040fee0000041840 */
[----:B------:R-:W3:Y:S01]  /*a190*/  MUFU.EX2 R192, R110 ;  /* 0x0000006e00c07308 */ /* 0x000ee20000000800 */
[-C--:B-1----:R-:W-:Y:S08]  /*a1a0*/  HMMA.16816.F32.BF16 R68, R112, R124.reuse, R68 ;  /* 0x0000007c7044723c */ /* 0x082ff00000041844 */
[C---:B------:R-:W-:Y:S01]  /*a1b0*/  HMMA.16816.F32.BF16 R72, R120.reuse, R124, R72 ;  /* 0x0000007c7848723c */ /* 0x040fe20000041848 */
[--C-:B--2---:R-:W-:Y:S03]  /*a1c0*/  FFMA.FTZ R2, R155, c[0x0][0x2d0], -R111.reuse ;  /* 0x0000b4009b027a23 */ /* 0x104fe6000001086f */
[----:B------:R-:W-:Y:S04]  /*a1d0*/  FFMA.FTZ R111, R154, c[0x0][0x2d0], -R111 ;  /* 0x0000b4009a6f7a23 */ /* 0x000fe8000001086f */
[-C--:B------:R-:W-:Y:S01]  /*a1e0*/  HMMA.16816.F32.BF16 R76, R120, R126.reuse, R76 ;  /* 0x0000007e784c723c */ /* 0x080fe2000004184c */
[----:B------:R1:W-:Y:S03]  /*a1f0*/  MUFU.EX2 R191, R2 ;  /* 0x0000000200bf7308 */ /* 0x0003e60000000800 */
[----:B---3--:R-:W-:Y:S04]  /*a200*/  F2FP.BF16.PACK_AB R110, R192, R194 ;  /* 0x000000c2c06e723e */ /* 0x008fe800000010ff */
[C---:B------:R-:W-:Y:S03]  /*a210*/  HMMA.16816.F32.BF16 R80, R112.reuse, R126, R80 ;  /* 0x0000007e7050723c */ /* 0x040fe60000041850 */
[----:B------:R-:W2:Y:S05]  /*a220*/  MUFU.EX2 R190, R111 ;  /* 0x0000006f00be7308 */ /* 0x000eaa0000000800 */
[-C--:B----4-:R-:W-:Y:S08]  /*a230*/  HMMA.16816.F32.BF16 R84, R112, R128.reuse, R84 ;  /* 0x000000807054723c */ /* 0x090ff00000041854 */
[C---:B------:R-:W-:Y:S01]  /*a240*/  HMMA.16816.F32.BF16 R88, R120.reuse, R128, R88 ;  /* 0x000000807858723c */ /* 0x040fe20000041858 */
[--C-:B-1----:R-:W-:Y:S04]  /*a250*/  FFMA.FTZ R2, R153, c[0x0][0x2d0], -R184.reuse ;  /* 0x0000b40099027a23 */ /* 0x102fe800000108b8 */
[----:B------:R1:W-:Y:S03]  /*a260*/  MUFU.EX2 R189, R2 ;  /* 0x0000000200bd7308 */ /* 0x0003e60000000800 */
[-C--:B------:R-:W-:Y:S01]  /*a270*/  HMMA.16816.F32.BF16 R92, R120, R130.reuse, R92 ;  /* 0x00000082785c723c */ /* 0x080fe2000004185c */
[----:B--2---:R-:W-:Y:S07]  /*a280*/  F2FP.BF16.PACK_AB R111, R190, R191 ;  /* 0x000000bfbe6f723e */ /* 0x004fee00000010ff */
[----:B------:R-:W-:Y:S01]  /*a290*/  HMMA.16816.F32.BF16 R96, R112, R130, R96 ;  /* 0x000000827060723c */ /* 0x000fe20000041860 */
[----:B-1----:R-:W-:Y:S03]  /*a2a0*/  FFMA.FTZ R2, R152, c[0x0][0x2d0], -R184 ;  /* 0x0000b40098027a23 */ /* 0x002fe600000108b8 */
[----:B------:R-:W-:Y:S01]  /*a2b0*/  IMAD.MOV.U32 R152, RZ, RZ, R150 ;  /* 0x000000ffff987224 */ /* 0x000fe200078e0096 */
[----:B------:R-:W-:Y:S01]  /*a2c0*/  MOV R150, R149 ;  /* 0x0000009500967202 */ /* 0x000fe20000000f00 */
[----:B------:R1:W2:Y:S01]  /*a2d0*/  MUFU.EX2 R188, R2 ;  /* 0x0000000200bc7308 */ /* 0x0002a20000000800 */
[----:B------:R-:W-:Y:S01]  /*a2e0*/  IMAD.MOV.U32 R149, RZ, RZ, R148 ;  /* 0x000000ffff957224 */ /* 0x000fe200078e0094 */
[----:B------:R-:W-:Y:S01]  /*a2f0*/  MOV R148, R147 ;  /* 0x0000009300947202 */ /* 0x000fe20000000f00 */
[----:B------:R-:W-:Y:S03]  /*a300*/  IMAD.MOV.U32 R147, RZ, RZ, R146 ;  /* 0x000000ffff937224 */ /* 0x000fe600078e0092 */
[----:B------:R-:W-:Y:S01]  /*a310*/  MOV R146, R145 ;  /* 0x0000009100927202 */ /* 0x000fe20000000f00 */
[----:B------:R-:W-:Y:S01]  /*a320*/  IMAD.MOV.U32 R145, RZ, RZ, R144 ;  /* 0x000000ffff917224 */ /* 0x000fe200078e0090 */
        /* <DEDUP_REMOVED lines=10> */
[----:B------:R-:W-:Y:S02]  /*a3d0*/  MOV R145, R140 ;  /* 0x0000008c00917202 */ /* 0x000fe40000000f00 */
[----:B------:R-:W-:Y:S01]  /*a3e0*/  MOV R149, R144 ;  /* 0x0000009000957202 */ /* 0x000fe20000000f00 */
[----:B------:R-:W-:Y:S01]  /*a3f0*/  IMAD.MOV.U32 R144, RZ, RZ, R108 ;  /* 0x000000ffff907224 */ /* 0x000fe200078e006c */
[----:B------:R-:W-:Y:S01]  /*a400*/  F2FP.BF16.PACK_AB R108, R196, R197 ;  /* 0x000000c5c46c723e */ /* 0x000fe200000010ff */
[--C-:B-1----:R-:W-:Y:S01]  /*a410*/  FFMA.FTZ R2, R134, c[0x0][0x2d0], -R185.reuse ;  /* 0x0000b40086027a23 */ /* 0x102fe200000108b9 */
[----:B--2---:R-:W-:Y:S03]  /*a420*/  F2FP.BF16.PACK_AB R176, R188, R189 ;  /* 0x000000bdbcb0723e */ /* 0x004fe600000010ff */
[----:B------:R1:W-:Y:S02]  /*a430*/  MUFU.EX2 R186, R2 ;  /* 0x0000000200ba7308 */ /* 0x0003e40000000800 */
[--C-:B-1----:R-:W-:Y:S08]  /*a440*/  FFMA.FTZ R2, R133, c[0x0][0x2d0], -R185.reuse ;  /* 0x0000b40085027a23 */ /* 0x102ff000000108b9 */
[----:B------:R1:W2:Y:S02]  /*a450*/  MUFU.EX2 R187, R2 ;  /* 0x0000000200bb7308 */ /* 0x0002a40000000800 */
[--C-:B-1----:R-:W-:Y:S01]  /*a460*/  FFMA.FTZ R2, R107, c[0x0][0x2d0], -R184.reuse ;  /* 0x0000b4006b027a23 */ /* 0x102fe200000108b8 */
[----:B--2---:R-:W-:Y:S01]  /*a470*/  F2FP.BF16.PACK_AB R177, R187, R186 ;  /* 0x000000babbb1723e */ /* 0x004fe200000010ff */
[----:B------:R-:W-:Y:S06]  /*a480*/  FFMA.FTZ R184, R132, c[0x0][0x2d0], -R184 ;  /* 0x0000b40084b87a23 */ /* 0x000fec00000108b8 */
[----:B------:R1:W-:Y:S01]  /*a490*/  MUFU.EX2 R107, R2 ;  /* 0x00000002006b7308 */ /* 0x0003e20000000800 */
[----:B------:R-:W2:Y:S09]  /*a4a0*/  LDSM.16.MT88.4 R132, [R221+0xd00] ;  /* 0x000d0000dd84783b */ /* 0x000eb20000004200 */
[----:B------:R-:W3:Y:S01]  /*a4b0*/  MUFU.EX2 R184, R184 ;  /* 0x000000b800b87308 */ /* 0x000ee20000000800 */
[--C-:B-1----:R-:W-:Y:S02]  /*a4c0*/  FFMA.FTZ R2, R152, c[0x0][0x2d0], -R185.reuse ;  /* 0x0000b40098027a23 */ /* 0x102fe400000108b9 */
[----:B------:R-:W-:Y:S01]  /*a4d0*/  FFMA.FTZ R185, R109, c[0x0][0x2d0], -R185 ;  /* 0x0000b4006db97a23 */ /* 0x000fe200000108b9 */
[----:B------:R-:W-:Y:S06]  /*a4e0*/  F2FP.BF16.PACK_AB R109, R193, R195 ;  /* 0x000000c3c16d723e */ /* 0x000fec00000010ff */
[----:B------:R-:W-:Y:S01]  /*a4f0*/  MUFU.EX2 R103, R2 ;  /* 0x0000000200677308 */ /* 0x000fe20000000800 */
[----:B------:R-:W-:Y:S01]  /*a500*/  IMAD.MOV.U32 R152, RZ, RZ, R147 ;  /* 0x000000ffff987224 */ /* 0x000fe200078e0093 */
[----:B------:R-:W-:Y:S02]  /*a510*/  MOV R147, R142 ;  /* 0x0000008e00937202 */ /* 0x000fe40000000f00 */
[----:B------:R-:W1:Y:S01]  /*a520*/  LDSM.16.MT88.4 R140, [R222+0xd00] ;  /* 0x000d0000de8c783b */ /* 0x000e620000004200 */
[----:B---3--:R-:W-:Y:S05]  /*a530*/  F2FP.BF16.PACK_AB R178, R184, R107 ;  /* 0x0000006bb8b2723e */ /* 0x008fea00000010ff */
[----:B------:R-:W3:Y:S01]  /*a540*/  MUFU.EX2 R185, R185 ;  /* 0x000000b900b97308 */ /* 0x000ee20000000800 */
[-C--:B--2---:R-:W-:Y:S01]  /*a550*/  HMMA.16816.F32.BF16 R112, R108, R132.reuse, R4 ;  /* 0x000000846c70723c */ /* 0x084fe20000041804 */
[----:B------:R-:W2:Y:S01]  /*a560*/  LDSM.16.MT88.4 R4, [R222+0x2d00] ;  /* 0x002d0000de04783b */ /* 0x000ea20000004200 */
[----:B---3--:R-:W-:Y:S07]  /*a570*/  F2FP.BF16.PACK_AB R179, R185, R103 ;  /* 0x00000067b9b3723e */ /* 0x008fee00000010ff */
[C---:B------:R-:W-:Y:S07]  /*a580*/  HMMA.16816.F32.BF16 R116, R176.reuse, R132, R8 ;  /* 0x00000084b074723c */ /* 0x040fee0000041808 */
[----:B------:R-:W-:Y:S01]  /*a590*/  IMAD.MOV.U32 R11, RZ, RZ, R149 ;  /* 0x000000ffff0b7224 */ /* 0x000fe200078e0095 */
[-C--:B------:R-:W-:Y:S01]  /*a5a0*/  HMMA.16816.F32.BF16 R120, R176, R134.reuse, R12 ;  /* 0x00000086b078723c */ /* 0x080fe2000004180c */
[----:B------:R-:W-:Y:S03]  /*a5b0*/  IMAD.MOV.U32 R10, RZ, RZ, R151 ;  /* 0x000000ffff0a7224 */ /* 0x000fe600078e0097 */
[----:B------:R-:W-:Y:S02]  /*a5c0*/  MOV R9, R150 ;  /* 0x0000009600097202 */ /* 0x000fe40000000f00 */
[----:B------:R-:W-:Y:S01]  /*a5d0*/  MOV R8, R152 ;  /* 0x0000009800087202 */ /* 0x000fe20000000f00 */
[----:B------:R-:W-:Y:S01]  /*a5e0*/  IMAD.MOV.U32 R13, RZ, RZ, R147 ;  /* 0x000000ffff0d7224 */ /* 0x000fe200078e0093 */
[C---:B------:R-:W-:Y:S01]  /*a5f0*/  HMMA.16816.F32.BF16 R124, R108.reuse, R134, R16 ;  /* 0x000000866c7c723c */ /* 0x040fe20000041810 */
[----:B------:R-:W3:Y:S03]  /*a600*/  LDL.LU R16, [R1+0x4c] ;  /* 0x00004c0001107983 */ /* 0x000ee60000300800 */
[----:B------:R-:W-:Y:S01]  /*a610*/  MOV R14, R146 ;  /* 0x00000092000e7202 */ /* 0x000fe20000000f00 */
[----:B------:R-:W4:Y:S01]  /*a620*/  LDL.LU R2, [R1+0x50] ;  /* 0x0000500001027983 */ /* 0x000f220000300800 */
[----:B------:R-:W-:Y:S01]  /*a630*/  IMAD.MOV.U32 R15, RZ, RZ, R145 ;  /* 0x000000ffff0f7224 */ /* 0x000fe200078e0091 */
[----:B------:R-:W-:Y:S01]  /*a640*/  MOV R19, R138 ;  /* 0x0000008a00137202 */ /* 0x000fe20000000f00 */
[-C--:B-1----:R-:W-:Y:S01]  /*a650*/  HMMA.16816.F32.BF16 R128, R108, R140.reuse, R20 ;  /* 0x0000008c6c80723c */ /* 0x082fe20000041814 */
[----:B------:R-:W4:Y:S03]  /*a660*/  LDL.LU R21, [R1+0x44] ;  /* 0x0000440001157983 */ /* 0x000f260000300800 */
[----:B------:R-:W-:Y:S01]  /*a670*/  IMAD.MOV.U32 R18, RZ, RZ, R139 ;  /* 0x000000ffff127224 */ /* 0x000fe200078e008b */
[----:B------:R-:W4:Y:S01]  /*a680*/  LDL.LU R23, [R1+0x48] ;  /* 0x0000480001177983 */ /* 0x000f220000300800 */
[----:B------:R-:W-:Y:S01]  /*a690*/  MOV R17, R144 ;  /* 0x0000009000117202 */ /* 0x000fe20000000f00 */
[----:B------:R-:W-:Y:S01]  /*a6a0*/  IMAD.MOV.U32 R20, RZ, RZ, R137 ;  /* 0x000000ffff147224 */ /* 0x000fe200078e0089 */
[C---:B------:R-:W-:Y:S01]  /*a6b0*/  HMMA.16816.F32.BF16 R132, R176.reuse, R140, R24 ;  /* 0x0000008cb084723c */ /* 0x040fe20000041818 */
[----:B------:R-:W-:Y:S03]  /*a6c0*/  MOV R22, R136 ;  /* 0x0000008800167202 */ /* 0x000fe60000000f00 */
        /* <DEDUP_REMOVED lines=18> */
[----:B------:R-:W-:Y:S07]  /*a7f0*/  HMMA.16816.F32.BF16 R96, R108, R6, R96 ;  /* 0x000000066c60723c */ /* 0x000fee0000041860 */
[----:B------:R-:W-:Y:S02]  /*a800*/  IMAD.MOV.U32 R108, RZ, RZ, R102 ;  /* 0x000000ffff6c7224 */ /* 0x000fe400078e0066 */
[----:B---3--:R-:W-:Y:S03]  /*a810*/  FFMA.FTZ R3, R3, R16, R17 ;  /* 0x0000001003037223 */ /* 0x008fe60000010011 */
[----:B----4-:R-:W-:Y:S02]  /*a820*/  FFMA.FTZ R2, R0, R2, R18 ;  /* 0x0000000200027223 */ /* 0x010fe40000010012 */
[----:B------:R-:W-:Y:S02]  /*a830*/  FADD.FTZ R3, R13, R3 ;  /* 0x000000030d037221 */ /* 0x000fe40000010000 */
[----:B------:R-:W-:Y:S02]  /*a840*/  FFMA.FTZ R101, R101, R21, R20 ;  /* 0x0000001565657223 */ /* 0x000fe40000010014 */
[----:B------:R-:W-:Y:S02]  /*a850*/  FADD.FTZ R2, R14, R2 ;  /* 0x000000020e027221 */ /* 0x000fe40000010000 */
[----:B------:R-:W-:Y:S02]  /*a860*/  FFMA.FTZ R100, R100, R23, R22 ;  /* 0x0000001764647223 */ /* 0x000fe40000010016 */
        /* <DEDUP_REMOVED lines=55> */
[----:B------:R-:W-:Y:S01]  /*abe0*/  FADD.FTZ R0, R187, R5 ;  /* 0x00000005bb007221 */ /* 0x000fe20000010000 */
[----:B------:R-:W-:Y:S01]  /*abf0*/  MOV R107, R104 ;  /* 0x00000068006b7202 */ /* 0x000fe20000000f00 */
[----:B------:R-:W-:Y:S01]  /*ac00*/  FADD.FTZ R2, R184, R2 ;  /* 0x00000002b8027221 */ /* 0x000fe20000010000 */
[----:B------:R1:W-:Y:S01]  /*ac10*/  STL [R1+0x48], R3 ;  /* 0x0000480301007387 */ /* 0x0003e20000100800 */
[----:B------:R-:W-:Y:S01]  /*ac20*/  FADD.FTZ R0, R103, R0 ;  /* 0x0000000067007221 */ /* 0x000fe20000010000 */
[----:B------:R-:W-:Y:S01]  /*ac30*/  MOV R103, R105 ;  /* 0x0000006900677202 */ /* 0x000fe20000000f00 */
[----:B------:R-:W-:Y:S01]  /*ac40*/  IMAD.MOV.U32 R100, RZ, RZ, R106 ;  /* 0x000000ffff647224 */ /* 0x000fe200078e006a */
[----:B------:R1:W-:Y:S01]  /*ac50*/  STL [R1+0x4c], R2 ;  /* 0x00004c0201007387 */ /* 0x0003e20000100800 */
[----:B------:R-:W-:Y:S05]  /*ac60*/  FADD.FTZ R0, R185, R0 ;  /* 0x00000000b9007221 */ /* 0x000fea0000010000 */
[----:B------:R1:W-:Y:S01]  /*ac70*/  STL [R1+0x50], R0 ;  /* 0x0000500001007387 */ /* 0x0003e20000100800 */
[----:B------:R-:W-:-:S05]  /*ac80*/  @P0 BRA `(.L_x_717) ;  /* 0xffffb7e000000947 */ /* 0x000fca000383ffff */
.L_x_714:
[----:B------:R-:W-:-:S13]  /*ac90*/  ISETP.GE.AND P0, PT, R238, RZ, PT ;  /* 0x000000ffee00720c */ /* 0x000fda0003f06270 */
[----:B------:R-:W-:Y:S05]  /*aca0*/  @!P0 BRA `(.L_x_718) ;  /* 0x00003f8000008947 */ /* 0x000fea0003800000 */
[----:B-1----:R-:W1:Y:S01]  /*acb0*/  S2R R2, SR_TID.X ;  /* 0x0000000000027919 */ /* 0x002e620000002100 */
[----:B------:R-:W-:Y:S01]  /*acc0*/  IMAD.MOV.U32 R3, RZ, RZ, R105 ;  /* 0x000000ffff037224 */ /* 0x000fe200078e0069 */
[----:B------:R-:W-:Y:S01]  /*acd0*/  MOV R107, R102 ;  /* 0x00000066006b7202 */ /* 0x000fe20000000f00 */
[----:B------:R-:W-:Y:S01]  /*ace0*/  IMAD.MOV.U32 R100, RZ, RZ, R104 ;  /* 0x000000ffff647224 */ /* 0x000fe200078e0068 */
[----:B-1----:R-:W-:-:S04]  /*acf0*/  SHF.R.S32.HI R0, RZ, 0x1f, R2 ;  /* 0x0000001fff007819 */ /* 0x002fc80000011402 */
[----:B------:R-:W-:-:S04]  /*ad00*/  LEA.HI R0, R0, R2, RZ, 0x2 ;  /* 0x0000000200007211 */ /* 0x000fc800078f10ff */
[----:B------:R-:W-:-:S05]  /*ad10*/  LOP3.LUT R0, R0, 0xfffffffc, RZ, 0xc0, !PT ;  /* 0xfffffffc00007812 */ /* 0x000fca00078ec0ff */
[----:B------:R-:W-:Y:S02]  /*ad20*/  IMAD.IADD R0, R2, 0x1, -R0 ;  /* 0x0000000102007824 */ /* 0x000fe400078e0a00 */
[----:B------:R-:W-:Y:S02]  /*ad30*/  IMAD.MOV.U32 R2, RZ, RZ, R106 ;  /* 0x000000ffff027224 */ /* 0x000fe400078e006a */
[----:B------:R-:W-:-:S05]  /*ad40*/  IMAD.SHL.U32 R0, R0, 0x8, RZ ;  /* 0x0000000800007824 */ /* 0x000fca00078e00ff */
[----:B------:R-:W-:-:S04]  /*ad50*/  SHF.R.S32.HI R4, RZ, 0x1f, R0 ;  /* 0x0000001fff047819 */ /* 0x000fc80000011400 */
[C---:B------:R-:W-:Y:S01]  /*ad60*/  SHF.L.U64.HI R4, R0.reuse, 0x1, R4 ;  /* 0x0000000100047819 */ /* 0x040fe20000010204 */
[----:B------:R-:W-:-:S05]  /*ad70*/  IMAD.SHL.U32 R0, R0, 0x2, RZ ;  /* 0x0000000200007824 */ /* 0x000fca00078e00ff */
[----:B------:R1:W-:Y:S04]  /*ad80*/  STL [R1+0x10], R0 ;  /* 0x0000100001007387 */ /* 0x0003e80000100800 */
[----:B------:R2:W-:Y:S04]  /*ad90*/  STL [R1+0x14], R4 ;  /* 0x0000140401007387 */ /* 0x0005e80000100800 */
[----:B------:R-:W1:Y:S04]  /*ada0*/  LDL.LU R8, [R1+0x5c] ;  /* 0x00005c0001087983 */ /* 0x000e680000300800 */
[----:B------:R-:W1:Y:S04]  /*adb0*/  LDL.LU R7, [R1+0x54] ;  /* 0x0000540001077983 */ /* 0x000e680000300800 */
[----:B------:R-:W2:Y:S04]  /*adc0*/  LDL.LU R6, [R1+0x60] ;  /* 0x0000600001067983 */ /* 0x000ea80000300800 */
[----:B------:R-:W2:Y:S01]  /*add0*/  LDL.LU R5, [R1+0x58] ;  /* 0x0000580001057983 */ /* 0x000ea20000300800 */
[----:B-1----:R-:W-:-:S02]  /*ade0*/  SHF.L.U64.HI R0, R7, 0x1, R8 ;  /* 0x0000000107007819 */ /* 0x002fc40000010208 */
[----:B------:R-:W-:-:S03]  /*adf0*/  SHF.L.U32 R7, R7, 0x1, RZ ;  /* 0x0000000107077819 */ /* 0x000fc600000006ff */
[----:B------:R1:W-:Y:S01]  /*ae00*/  STL [R1+0xc], R0 ;  /* 0x00000c0001007387 */ /* 0x0003e20000100800 */
[----:B--2---:R-:W-:-:S03]  /*ae10*/  SHF.L.U64.HI R4, R5, 0x1, R6 ;  /* 0x0000000105047819 */ /* 0x004fc60000010206 */
[----:B------:R2:W-:Y:S01]  /*ae20*/  STL [R1+0x8], R7 ;  /* 0x0000080701007387 */ /* 0x0005e20000100800 */
[----:B-1----:R-:W-:-:S05]  /*ae30*/  IMAD.SHL.U32 R0, R5, 0x2, RZ ;  /* 0x0000000205007824 */ /* 0x002fca00078e00ff */
[----:B------:R2:W-:Y:S04]  /*ae40*/  STL [R1], R0 ;  /* 0x0000000001007387 */ /* 0x0005e80000100800 */
[----:B------:R2:W-:Y:S01]  /*ae50*/  STL [R1+0x4], R4 ;  /* 0x0000040401007387 */ /* 0x0005e20000100800 */
[----:B------:R-:W-:Y:S05]  /*ae60*/  BRA `(.L_x_719) ;  /* 0x0000038000007947 */ /* 0x000fea0003800000 */
.L_x_721:
[----:B------:R-:W2:Y:S01]  /*ae70*/  LDL R13, [R1+0x38] ;  /* 0x00003800010d7983 */ /* 0x000ea20000100800 */
[----:B------:R-:W-:Y:S01]  /*ae80*/  LEA R4, R238, UR11, 0x6 ;  /* 0x0000000bee047c11 */ /* 0x000fe2000f8e30ff */
[----:B------:R-:W-:Y:S02]  /*ae90*/  IMAD.MOV.U32 R237, RZ, RZ, RZ ;  /* 0x000000ffffed7224 */ /* 0x000fe400078e00ff */
[----:B------:R-:W3:Y:S04]  /*aea0*/  LDL R12, [R1+0x10] ;  /* 0x00001000010c7983 */ /* 0x000ee80000100800 */
[----:B------:R-:W4:Y:S04]  /*aeb0*/  LDL R104, [R1+0x14] ;  /* 0x0000140001687983 */ /* 0x000f280000100800 */
[----:B------:R-:W5:Y:S04]  /*aec0*/  LDL R21, [R1+0x18] ;  /* 0x0000180001157983 */ /* 0x000f680000100800 */
[----:B------:R-:W4:Y:S04]  /*aed0*/  LDL R103, [R1+0x8] ;  /* 0x0000080001677983 */ /* 0x000f280000100800 */
[----:B------:R-:W4:Y:S01]  /*aee0*/  LDL R105, [R1] ;  /* 0x0000000001697983 */ /* 0x000f220000100800 */
[----:B--2---:R-:W-:Y:S01]  /*aef0*/  IADD3 R4, R4, -0x40, R13 ;  /* 0xffffffc004047810 */ /* 0x004fe20007ffe00d */
[----:B---3--:R-:W-:Y:S04]  /*af00*/  IMAD.MOV.U32 R22, RZ, RZ, R12 ;  /* 0x000000ffff167224 */ /* 0x008fe800078e000c */
        /* <DEDUP_REMOVED lines=22> */
[----:B------:R-:W-:Y:S01]  /*b070*/  LEA.HI.X R4, R0, c[0x0][0x1cc], R4, 0x1, P0 ;  /* 0x0000730000047a11 */ /* 0x000fe200000f0c04 */
[----:B------:R-:W1:Y:S04]  /*b080*/  SHFL.IDX PT, R5, R7, RZ, 0x1c1f ;  /* 0x001c1fff07057589 */ /* 0x000e6800000e0000 */
[----:B------:R-:W2:Y:S04]  /*b090*/  SHFL.IDX PT, R6, R4, RZ, 0x1c1f ;  /* 0x001c1fff04067589 */ /* 0x000ea800000e0000 */
[----:B------:R-:W3:Y:S04]  /*b0a0*/  SHFL.IDX PT, R0, R7, 0x1, 0x1c1f ;  /* 0x003c1f0007007f89 */ /* 0x000ee800000e0000 */
[----:B------:R-:W5:Y:S01]  /*b0b0*/  SHFL.IDX PT, R4, R4, 0x1, 0x1c1f ;  /* 0x003c1f0004047f89 */ /* 0x000f6200000e0000 */
[CC--:B-1----:R-:W-:Y:S02]  /*b0c0*/  IADD3 R8, P1, R5.reuse, R22.reuse, RZ ;  /* 0x0000001605087210 */ /* 0x0c2fe40007f3e0ff */
[C---:B----4-:R-:W-:Y:S03]  /*b0d0*/  IADD3 R14, P0, R5.reuse, R103, RZ ;  /* 0x00000067050e7210 */ /* 0x050fe60007f1e0ff */
[C---:B--2---:R-:W-:Y:S01]  /*b0e0*/  IMAD.X R9, R6.reuse, 0x1, R104, P1 ;  /* 0x0000000106097824 */ /* 0x044fe200008e0668 */
[-C--:B------:R-:W-:Y:S01]  /*b0f0*/  IADD3 R12, P1, R5, R105.reuse, RZ ;  /* 0x00000069050c7210 */ /* 0x080fe20007f3e0ff */
[--C-:B------:R-:W-:Y:S01]  /*b100*/  IMAD.X R15, R6, 0x1, R101.reuse, P0 ;  /* 0x00000001060f7824 */ /* 0x100fe200000e0665 */
[----:B---3--:R-:W-:Y:S02]  /*b110*/  IADD3 R10, P0, R0, R22, RZ ;  /* 0x00000016000a7210 */ /* 0x008fe40007f1e0ff */
[----:B-----5:R1:W-:Y:S01]  /*b120*/  LDGSTS.E.BYPASS.LTC128B.128 [R21+0x3100], [R8.64], !P6 ;  /* 0x0310000008157fae */ /* 0x0203e2000f101d4e */
[----:B------:R-:W-:Y:S02]  /*b130*/  IMAD.X R13, R6, 0x1, R106, P1 ;  /* 0x00000001060d7824 */ /* 0x000fe400008e066a */
[----:B------:R-:W-:Y:S01]  /*b140*/  IMAD.X R11, R4, 0x1, R104, P0 ;  /* 0x00000001040b7824 */ /* 0x000fe200000e0668 */
[----:B------:R2:W-:Y:S01]  /*b150*/  LDGSTS.E.BYPASS.LTC128B.128 [R21+0x4100], [R14.64], !P5 ;  /* 0x041000000e157fae */ /* 0x0005e2000e901d4e */
[----:B------:R-:W-:Y:S03]  /*b160*/  IADD3 R6, P0, R0, R105, RZ ;  /* 0x0000006900067210 */ /* 0x000fe60007f1e0ff */
[----:B------:R2:W-:Y:S02]  /*b170*/  LDGSTS.E.BYPASS.LTC128B.128 [R21+0x5100], [R12.64], !P4 ;  /* 0x051000000c157fae */ /* 0x0005e4000e101d4e */
[----:B------:R-:W-:Y:S02]  /*b180*/  IMAD.X R7, R4, 0x1, R106, P0 ;  /* 0x0000000104077824 */ /* 0x000fe400000e066a */
[----:B------:R2:W-:Y:S01]  /*b190*/  LDGSTS.E.BYPASS.LTC128B.128 [R21+0x3900], [R10.64], !P6 ;  /* 0x039000000a157fae */ /* 0x0005e2000f101d4e */
[----:B-1----:R-:W-:Y:S05]  /*b1a0*/  IADD3 R8, P1, R0, R103, RZ ;  /* 0x0000006700087210 */ /* 0x002fea0007f3e0ff */
[----:B------:R-:W-:Y:S05]  /*b1b0*/  IMAD.X R9, R4, 0x1, R101, P1 ;  /* 0x0000000104097824 */ /* 0x000fea00008e0665 */
[----:B------:R2:W-:Y:S04]  /*b1c0*/  LDGSTS.E.BYPASS.LTC128B.128 [R21+0x4900], [R8.64], !P5 ;  /* 0x0490000008157fae */ /* 0x0005e8000e901d4e */
[----:B------:R2:W-:Y:S01]  /*b1d0*/  LDGSTS.E.BYPASS.LTC128B.128 [R21+0x5900], [R6.64], !P4 ;  /* 0x0590000006157fae */ /* 0x0005e2000e101d4e */
[----:B------:R-:W-:-:S05]  /*b1e0*/  BRA `(.L_x_720) ;  /* 0x0000139000007947 */ /* 0x000fca0003800000 */
.L_x_719:
[----:B------:R-:W3:Y:S01]  /*b1f0*/  LDL R199, [R1+0x10] ;  /* 0x0000100001c77983 */ /* 0x000ee20000100800 */
[----:B------:R-:W-:Y:S04]  /*b200*/  DEPBAR.LE SB0, 0x0 ;  /* 0x000080000000791a */ /* 0x000fe80000000000 */
[----:B------:R-:W4:Y:S01]  /*b210*/  LDL R197, [R1+0x14] ;  /* 0x0000140001c57983 */ /* 0x000f220000100800 */
[----:B--2---:R-:W-:Y:S01]  /*b220*/  SHF.R.S32.HI R0, RZ, 0x1f, R245 ;  /* 0x0000001fff007819 */ /* 0x004fe200000114f5 */
[----:B------:R-:W-:Y:S01]  /*b230*/  IMAD.WIDE.U32 R102, R245, c[0x0][0x208], RZ ;  /* 0x00008200f5667a25 */ /* 0x000fe200078e00ff */
[----:B------:R-:W-:Y:S01]  /*b240*/  SHF.R.S32.HI R101, RZ, 0x1f, R237 ;  /* 0x0000001fff657819 */ /* 0x000fe200000114ed */
[----:B------:R-:W2:Y:S02]  /*b250*/  LDL R198, [R1+0x8] ;  /* 0x0000080001c67983 */ /* 0x000ea40000100800 */
[----:B------:R-:W-:Y:S02]  /*b260*/  IMAD R0, R0, c[0x0][0x208], RZ ;  /* 0x0000820000007a24 */ /* 0x000fe400078e02ff */
[----:B------:R-:W5:Y:S01]  /*b270*/  LDL R194, [R1+0x1c] ;  /* 0x00001c0001c27983 */ /* 0x000f620000100800 */
[----:B------:R-:W-:Y:S02]  /*b280*/  IMAD R101, R101, c[0x0][0x218], RZ ;  /* 0x0000860065657a24 */ /* 0x000fe400078e02ff */
[----:B------:R-:W-:Y:S01]  /*b290*/  IMAD R0, R245, c[0x0][0x20c], R0 ;  /* 0x00008300f5007a24 */ /* 0x000fe200078e0200 */
[----:B------:R-:W5:Y:S01]  /*b2a0*/  LDL R195, [R1+0xc] ;  /* 0x00000c0001c37983 */ /* 0x000f620000100800 */
[----:B------:R-:W-:Y:S03]  /*b2b0*/  IMAD R101, R237, c[0x0][0x21c], R101 ;  /* 0x00008700ed657a24 */ /* 0x000fe600078e0265 */
[----:B------:R-:W5:Y:S01]  /*b2c0*/  LDL R196, [R1] ;  /* 0x0000000001c47983 */ /* 0x000f620000100800 */
[----:B------:R-:W-:Y:S03]  /*b2d0*/  IADD3 R103, R103, R0, RZ ;  /* 0x0000000067677210 */ /* 0x000fe60007ffe0ff */
[----:B------:R-:W5:Y:S02]  /*b2e0*/  LDL R106, [R1+0x4] ;  /* 0x00000400016a7983 */ /* 0x000f640000100800 */
[----:B------:R-:W-:Y:S02]  /*b2f0*/  IMAD.WIDE.U32 R102, R237, c[0x0][0x218], R102 ;  /* 0x00008600ed667a25 */ /* 0x000fe400078e0066 */
[----:B------:R-:W-:Y:S03]  /*b300*/  BAR.SYNC.DEFER_BLOCKING 0x0 ;  /* 0x0000000000007b1d */ /* 0x000fe60000010000 */
[----:B------:R-:W-:Y:S04]  /*b310*/  IADD3 R0, P0, R102, UR22, RZ ;  /* 0x0000001666007c10 */ /* 0x000fe8000ff1e0ff */
[----:B------:R-:W-:Y:S02]  /*b320*/  IADD3.X R102, R103, UR17, R101, P0, !PT ;  /* 0x0000001167667c10 */ /* 0x000fe400087fe465 */
[C---:B------:R-:W-:Y:S04]  /*b330*/  LEA R101, P0, R0.reuse, c[0x0][0x1f8], 0x1 ;  /* 0x00007e0000657a11 */ /* 0x040fe800078008ff */
[----:B------:R-:W-:Y:S01]  /*b340*/  LEA.HI.X R0, R0, c[0x0][0x1fc], R102, 0x1, P0 ;  /* 0x00007f0000007a11 */ /* 0x000fe200000f0c66 */
[----:B------:R-:W-:Y:S08]  /*b350*/  LDSM.16.M88.4 R64, [R223+0x6100] ;  /* 0x00610000df40783b */ /* 0x000ff00000000200 */
[----:B------:R-:W1:Y:S08]  /*b360*/  LDSM.16.M88.4 R16, [R220+0x3100] ;  /* 0x00310000dc10783b */ /* 0x000e700000000200 */
[----:B------:R-:W1:Y:S08]  /*b370*/  LDSM.16.M88.4 R60, [R223+0x7100] ;  /* 0x00710000df3c783b */ /* 0x000e700000000200 */
[----:B------:R-:W1:Y:S08]  /*b380*/  LDSM.16.M88.4 R32, [R220+0x3500] ;  /* 0x00350000dc20783b */ /* 0x000e700000000200 */
[----:B------:R-:W1:Y:S08]  /*b390*/  LDSM.16.M88.4 R48, [R220+0x3900] ;  /* 0x00390000dc30783b */ /* 0x000e700000000200 */
[----:B------:R-:W1:Y:S02]  /*b3a0*/  LDSM.16.M88.4 R108, [R220+0x3d00] ;  /* 0x003d0000dc6c783b */ /* 0x000e640000000200 */
[-C--:B-1----:R-:W-:Y:S06]  /*b3b0*/  HMMA.16816.F32.BF16 R4, R64, R16.reuse, RZ ;  /* 0x000000104004723c */ /* 0x082fec00000418ff */
[----:B------:R-:W-:Y:S02]  /*b3c0*/  LDSM.16.M88.4 R176, [R224+0x6100] ;  /* 0x00610000e0b0783b */ /* 0x000fe40000000200 */
[C---:B------:R-:W-:Y:S06]  /*b3d0*/  HMMA.16816.F32.BF16 R8, R60.reuse, R16, RZ ;  /* 0x000000103c08723c */ /* 0x040fec00000418ff */
[----:B------:R-:W1:Y:S02]  /*b3e0*/  LDSM.16.M88.4 R180, [R225] ;  /* 0x00000000e1b4783b */ /* 0x000e640000000200 */
[-C--:B------:R-:W-:Y:S06]  /*b3f0*/  HMMA.16816.F32.BF16 R12, R60, R18.reuse, RZ ;  /* 0x000000123c0c723c */ /* 0x080fec00000418ff */
[----:B------:R-:W1:Y:S02]  /*b400*/  LDSM.16.M88.4 R184, [R224+0x7100] ;  /* 0x00710000e0b8783b */ /* 0x000e640000000200 */
[C---:B------:R-:W-:Y:S06]  /*b410*/  HMMA.16816.F32.BF16 R16, R64.reuse, R18, RZ ;  /* 0x000000124010723c */ /* 0x040fec00000418ff */
[----:B------:R-:W1:Y:S02]  /*b420*/  LDSM.16.M88.4 R188, [R236] ;  /* 0x00000000ecbc783b */ /* 0x000e640000000200 */
[-C--:B------:R-:W-:Y:S06]  /*b430*/  HMMA.16816.F32.BF16 R20, R64, R32.reuse, RZ ;  /* 0x000000204014723c */ /* 0x080fec00000418ff */
[----:B------:R-:W-:Y:S02]  /*b440*/  SHFL.IDX PT, R103, R101, RZ, 0x1c1f ;  /* 0x001c1fff65677589 */ /* 0x000fe400000e0000 */
[C---:B------:R-:W-:Y:S06]  /*b450*/  HMMA.16816.F32.BF16 R24, R60.reuse, R32, RZ ;  /* 0x000000203c18723c */ /* 0x040fec00000418ff */
[----:B------:R-:W-:Y:S02]  /*b460*/  SHFL.IDX PT, R102, R0, RZ, 0x1c1f ;  /* 0x001c1fff00667589 */ /* 0x000fe400000e0000 */
[-C--:B------:R-:W-:Y:S06]  /*b470*/  HMMA.16816.F32.BF16 R28, R60, R34.reuse, RZ ;  /* 0x000000223c1c723c */ /* 0x080fec00000418ff */
[----:B------:R-:W-:Y:S02]  /*b480*/  SHFL.IDX PT, R101, R101, 0x1, 0x1c1f ;  /* 0x003c1f0065657f89 */ /* 0x000fe400000e0000 */
[C---:B------:R-:W-:Y:S06]  /*b490*/  HMMA.16816.F32.BF16 R32, R64.reuse, R34, RZ ;  /* 0x000000224020723c */ /* 0x040fec00000418ff */
[----:B------:R-:W-:Y:S02]  /*b4a0*/  SHFL.IDX PT, R0, R0, 0x1, 0x1c1f ;  /* 0x003c1f0000007f89 */ /* 0x000fe400000e0000 */
        /* <DEDUP_REMOVED lines=8> */
[----:B------:R-:W3:Y:S07]  /*b530*/  LDSM.16.M88.4 R108, [R235] ;  /* 0x00000000eb6c783b */ /* 0x000eee0000000200 */
        /* <DEDUP_REMOVED lines=8> */
[C---:B------:R-:W-:Y:S08]  /*b5c0*/  HMMA.16816.F32.BF16 R32, R176.reuse, R190, R32 ;  /* 0x000000beb020723c */ /* 0x040ff00000041820 */
[-C--:B---3--:R-:W-:Y:S04]  /*b5d0*/  HMMA.16816.F32.BF16 R36, R176, R108.reuse, R36 ;  /* 0x0000006cb024723c */ /* 0x088fe80000041824 */
[C---:B------:R-:W-:Y:S04]  /*b5e0*/  IADD3 R104, P1, R103.reuse, R199, RZ ;  /* 0x000000c767687210 */ /* 0x040fe80007f3e0ff */
[C---:B------:R-:W-:Y:S04]  /*b5f0*/  HMMA.16816.F32.BF16 R40, R184.reuse, R108, R40 ;  /* 0x0000006cb828723c */ /* 0x040fe80000041828 */
[C---:B----4-:R-:W-:Y:S02]  /*b600*/  IADD3.X R105, R102.reuse, R197, RZ, P1, !PT ;  /* 0x000000c566697210 */ /* 0x050fe40000ffe4ff */
[C---:B--2---:R-:W-:Y:S02]  /*b610*/  IADD3 R192, P0, R103.reuse, R198, RZ ;  /* 0x000000c667c07210 */ /* 0x044fe40007f1e0ff */
[-C--:B------:R-:W-:Y:S01]  /*b620*/  HMMA.16816.F32.BF16 R44, R184, R110.reuse, R44 ;  /* 0x0000006eb82c723c */ /* 0x080fe2000004182c */
[----:B------:R-:W-:Y:S01]  /*b630*/  @!PT LDS RZ, [RZ] ;  /* 0x00000000fffff984 */ /* 0x000fe20000000800 */
[----:B------:R-:W-:Y:S01]  /*b640*/  @!PT LDS RZ, [RZ] ;  /* 0x00000000fffff984 */ /* 0x000fe20000000800 */
[----:B------:R-:W-:Y:S01]  /*b650*/  @!PT LDS RZ, [RZ] ;  /* 0x00000000fffff984 */ /* 0x000fe20000000800 */
[----:B-----5:R2:W-:Y:S03]  /*b660*/  LDGSTS.E.BYPASS.LTC128B.128 [R194], [R104.64], !P6 ;  /* 0x0000000068c27fae */ /* 0x0205e6000f101d4e */
[C---:B------:R-:W-:Y:S04]  /*b670*/  IADD3.X R193, R102.reuse, R195, RZ, P0, !PT ;  /* 0x000000c366c17210 */ /* 0x040fe800007fe4ff */
[C---:B------:R-:W-:Y:S01]  /*b680*/  HMMA.16816.F32.BF16 R48, R176.reuse, R110, R48 ;  /* 0x0000006eb030723c */ /* 0x040fe20000041830 */
[----:B------:R3:W-:Y:S03]  /*b690*/  LDGSTS.E.BYPASS.LTC128B.128 [R194+0x1000], [R192.64], !P5 ;  /* 0x01000000c0c27fae */ /* 0x0007e6000e901d4e */
[----:B------:R-:W-:Y:S04]  /*b6a0*/  IADD3 R188, P1, R103, R196, RZ ;  /* 0x000000c467bc7210 */ /* 0x000fe80007f3e0ff */
[-C--:B-1----:R-:W-:Y:S04]  /*b6b0*/  HMMA.16816.F32.BF16 R52, R176, R180.reuse, R52 ;  /* 0x000000b4b034723c */ /* 0x082fe80000041834 */
[----:B------:R-:W-:Y:S04]  /*b6c0*/  IADD3.X R189, R102, R106, RZ, P1, !PT ;  /* 0x0000006a66bd7210 */ /* 0x000fe80000ffe4ff */
[C---:B------:R-:W-:Y:S01]  /*b6d0*/  HMMA.16816.F32.BF16 R56, R184.reuse, R180, R56 ;  /* 0x000000b4b838723c */ /* 0x040fe20000041838 */
[----:B------:R1:W-:Y:S03]  /*b6e0*/  LDGSTS.E.BYPASS.LTC128B.128 [R194+0x2000], [R188.64], !P4 ;  /* 0x02000000bcc27fae */ /* 0x0003e6000e101d4e */
[C---:B--2---:R-:W-:Y:S04]  /*b6f0*/  IADD3 R104, P1, R101.reuse, R198, RZ ;  /* 0x000000c665687210 */ /* 0x044fe80007f3e0ff */
[-C--:B------:R-:W-:Y:S04]  /*b700*/  HMMA.16816.F32.BF16 R60, R184, R182.reuse, R60 ;  /* 0x000000b6b83c723c */ /* 0x080fe8000004183c */
[C---:B---3--:R-:W-:Y:S04]  /*b710*/  IADD3 R192, P0, R101.reuse, R199, RZ ;  /* 0x000000c765c07210 */ /* 0x048fe80007f1e0ff */
[----:B------:R-:W-:Y:S04]  /*b720*/  HMMA.16816.F32.BF16 R64, R176, R182, R64 ;  /* 0x000000b6b040723c */ /* 0x000fe80000041840 */
[C---:B------:R-:W-:Y:S02]  /*b730*/  IADD3.X R193, R0.reuse, R197, RZ, P0, !PT ;  /* 0x000000c500c17210 */ /* 0x040fe400007fe4ff */
[----:B------:R-:W-:Y:S02]  /*b740*/  IADD3 R102, P0, R101, R196, RZ ;  /* 0x000000c465667210 */ /* 0x000fe40007f1e0ff */
[----:B------:R-:W-:Y:S01]  /*b750*/  MOV R101, R195 ;  /* 0x000000c300657202 */ /* 0x000fe20000000f00 */
[----:B------:R2:W-:Y:S03]  /*b760*/  LDGSTS.E.BYPASS.LTC128B.128 [R194+0x800], [R192.64], !P6 ;  /* 0x00800000c0c27fae */ /* 0x0005e6000f101d4e */
[C---:B------:R-:W-:Y:S02]  /*b770*/  IADD3.X R105, R0.reuse, R101, RZ, P1, !PT ;  /* 0x0000006500697210 */ /* 0x040fe40000ffe4ff */
[----:B------:R-:W-:Y:S02]  /*b780*/  IADD3.X R103, R0, R106, RZ, P0, !PT ;  /* 0x0000006a00677210 */ /* 0x000fe400007fe4ff */
[----:B------:R-:W-:Y:S01]  /*b790*/  ISETP.GE.AND P0, PT, R238, 0x1, PT ;  /* 0x00000001ee00780c */ /* 0x000fe20003f06270 */
[----:B------:R2:W-:Y:S08]  /*b7a0*/  LDGSTS.E.BYPASS.LTC128B.128 [R194+0x1800], [R104.64], !P5 ;  /* 0x0180000068c27fae */ /* 0x0005f0000e901d4e */
[----:B------:R2:W-:Y:S08]  /*b7b0*/  LDGSTS.E.BYPASS.LTC128B.128 [R194+0x2800], [R102.64], !P4 ;  /* 0x0280000066c27fae */ /* 0x0005f0000e101d4e */
[----:B-1----:R-:W-:Y:S08]  /*b7c0*/  LDSM.16.M88.4 R188, [R223+0x8100] ;  /* 0x00810000dfbc783b */ /* 0x002ff00000000200 */
[----:B------:R-:W-:Y:S08]  /*b7d0*/  LDSM.16.M88.4 R196, [R223+0x9100] ;  /* 0x00910000dfc4783b */ /* 0x000ff00000000200 */
[----:B------:R-:W0:Y:S08]  /*b7e0*/  LDGDEPBAR ;  /* 0x00000000000079af */ /* 0x000e300000000000 */
[----:B--2---:R-:W1:Y:S08]  /*b7f0*/  LDSM.16.M88.4 R192, [R220+0x4100] ;  /* 0x00410000dcc0783b */ /* 0x004e700000000200 */
[----:B------:R-:W2:Y:S08]  /*b800*/  LDSM.16.M88.4 R108, [R220+0x4500] ;  /* 0x00450000dc6c783b */ /* 0x000eb00000000200 */
[----:B------:R-:W3:Y:S08]  /*b810*/  LDSM.16.M88.4 R200, [R220+0x4900] ;  /* 0x00490000dcc8783b */ /* 0x000ef00000000200 */
[----:B------:R-:W4:Y:S08]  /*b820*/  LDSM.16.M88.4 R204, [R220+0x4d00] ;  /* 0x004d0000dccc783b */ /* 0x000f300000000200 */
[----:B------:R-:W-:Y:S08]  /*b830*/  LDSM.16.M88.4 R208, [R224+0x8100] ;  /* 0x00810000e0d0783b */ /* 0x000ff00000000200 */
[----:B------:R-:W5:Y:S01]  /*b840*/  LDSM.16.M88.4 R212, [R233] ;  /* 0x00000000e9d4783b */ /* 0x000f620000000200 */
[-C--:B-1----:R-:W-:Y:S07]  /*b850*/  HMMA.16816.F32.BF16 R4, R188, R192.reuse, R4 ;  /* 0x000000c0bc04723c */ /* 0x082fee0000041804 */
[----:B------:R-:W1:Y:S01]  /*b860*/  LDSM.16.M88.4 R184, [R224+0x9100] ;  /* 0x00910000e0b8783b */ /* 0x000e620000000200 */
[C---:B------:R-:W-:Y:S07]  /*b870*/  HMMA.16816.F32.BF16 R8, R196.reuse, R192, R8 ;  /* 0x000000c0c408723c */ /* 0x040fee0000041808 */
[----:B------:R-:W1:Y:S01]  /*b880*/  LDSM.16.M88.4 R176, [R232] ;  /* 0x00000000e8b0783b */ /* 0x000e620000000200 */
[-C--:B------:R-:W-:Y:S07]  /*b890*/  HMMA.16816.F32.BF16 R12, R196, R194.reuse, R12 ;  /* 0x000000c2c40c723c */ /* 0x080fee000004180c */
[----:B------:R-:W-:Y:S01]  /*b8a0*/  LDSM.16.M88.4 R180, [R230] ;  /* 0x00000000e6b4783b */ /* 0x000fe20000000200 */
[C---:B------:R-:W-:Y:S07]  /*b8b0*/  HMMA.16816.F32.BF16 R16, R188.reuse, R194, R16 ;  /* 0x000000c2bc10723c */ /* 0x040fee0000041810 */
[----:B------:R-:W-:Y:S01]  /*b8c0*/  LDSM.16.M88.4 R192, [R220+0x5100] ;  /* 0x00510000dcc0783b */ /* 0x000fe20000000200 */
[-C--:B--2---:R-:W-:Y:S07]  /*b8d0*/  HMMA.16816.F32.BF16 R20, R188, R108.reuse, R20 ;  /* 0x0000006cbc14723c */ /* 0x084fee0000041814 */
[----:B------:R-:W-:Y:S01]  /*b8e0*/  LDSM.16.M88.4 R216, [R229] ;  /* 0x00000000e5d8783b */ /* 0x000fe20000000200 */
[C---:B------:R-:W-:Y:S08]  /*b8f0*/  HMMA.16816.F32.BF16 R24, R196.reuse, R108, R24 ;  /* 0x0000006cc418723c */ /* 0x040ff00000041818 */
[-C--:B------:R-:W-:Y:S08]  /*b900*/  HMMA.16816.F32.BF16 R28, R196, R110.reuse, R28 ;  /* 0x0000006ec41c723c */ /* 0x080ff0000004181c */
[C---:B------:R-:W-:Y:S01]  /*b910*/  HMMA.16816.F32.BF16 R32, R188.reuse, R110, R32 ;  /* 0x0000006ebc20723c */ /* 0x040fe20000041820 */
[----:B------:R-:W2:Y:S07]  /*b920*/  LDSM.16.M88.4 R108, [R231] ;  /* 0x00000000e76c783b */ /* 0x000eae0000000200 */
[-C--:B---3--:R-:W-:Y:S08]  /*b930*/  HMMA.16816.F32.BF16 R36, R188, R200.reuse, R36 ;  /* 0x000000c8bc24723c */ /* 0x088ff00000041824 */
        /* <DEDUP_REMOVED lines=9> */
[----:B------:R-:W3:Y:S07]  /*b9d0*/  LDSM.16.M88.4 R188, [R223+0xa100] ;  /* 0x00a10000dfbc783b */ /* 0x000eee0000000200 */
[-C--:B-----5:R-:W-:Y:S01]  /*b9e0*/  HMMA.16816.F32.BF16 R4, R208, R212.reuse, R4 ;  /* 0x000000d4d004723c */ /* 0x0a0fe20000041804 */
[----:B------:R-:W4:Y:S07]  /*b9f0*/  LDSM.16.M88.4 R204, [R220+0x5900] ;  /* 0x00590000dccc783b */ /* 0x000f2e0000000200 */
[C---:B-1----:R-:W-:Y:S08]  /*ba00*/  HMMA.16816.F32.BF16 R8, R184.reuse, R212, R8 ;  /* 0x000000d4b808723c */ /* 0x042ff00000041808 */
        /* <DEDUP_REMOVED lines=11> */
[C---:B------:R-:W-:Y:S01]  /*bac0*/  HMMA.16816.F32.BF16 R48, R208.reuse, R110, R48 ;  /* 0x0000006ed030723c */ /* 0x040fe20000041830 */
[----:B------:R-:W2:Y:S07]  /*bad0*/  LDSM.16.M88.4 R108, [R224+0xb100] ;  /* 0x00b10000e06c783b */ /* 0x000eae0000000200 */
[-C--:B------:R-:W-:Y:S08]  /*bae0*/  HMMA.16816.F32.BF16 R52, R208, R180.reuse, R52 ;  /* 0x000000b4d034723c */ /* 0x080ff00000041834 */
[C---:B------:R-:W-:Y:S08]  /*baf0*/  HMMA.16816.F32.BF16 R56, R184.reuse, R180, R56 ;  /* 0x000000b4b838723c */ /* 0x040ff00000041838 */
[-C--:B------:R-:W-:Y:S08]  /*bb00*/  HMMA.16816.F32.BF16 R60, R184, R182.reuse, R60 ;  /* 0x000000b6b83c723c */ /* 0x080ff0000004183c */
[----:B------:R-:W-:Y:S08]  /*bb10*/  HMMA.16816.F32.BF16 R64, R208, R182, R64 ;  /* 0x000000b6d040723c */ /* 0x000ff00000041840 */
[-C--:B---3--:R-:W-:Y:S08]  /*bb20*/  HMMA.16816.F32.BF16 R4, R188, R192.reuse, R4 ;  /* 0x000000c0bc04723c */ /* 0x088ff00000041804 */
[C---:B------:R-:W-:Y:S08]  /*bb30*/  HMMA.16816.F32.BF16 R8, R196.reuse, R192, R8 ;  /* 0x000000c0c408723c */ /* 0x040ff00000041808 */
[-C--:B------:R-:W-:Y:S08]  /*bb40*/  HMMA.16816.F32.BF16 R12, R196, R194.reuse, R12 ;  /* 0x000000c2c40c723c */ /* 0x080ff0000004180c */
[C---:B------:R-:W-:Y:S08]  /*bb50*/  HMMA.16816.F32.BF16 R16, R188.reuse, R194, R16 ;  /* 0x000000c2bc10723c */ /* 0x040ff00000041810 */
[-C--:B------:R-:W-:Y:S08]  /*bb60*/  HMMA.16816.F32.BF16 R20, R188, R200.reuse, R20 ;  /* 0x000000c8bc14723c */ /* 0x080ff00000041814 */
[C---:B------:R-:W-:Y:S08]  /*bb70*/  HMMA.16816.F32.BF16 R24, R196.reuse, R200, R24 ;  /* 0x000000c8c418723c */ /* 0x040ff00000041818 */
[-C--:B------:R-:W-:Y:S08]  /*bb80*/  HMMA.16816.F32.BF16 R28, R196, R202.reuse, R28 ;  /* 0x000000cac41c723c */ /* 0x080ff0000004181c */
[C---:B------:R-:W-:Y:S08]  /*bb90*/  HMMA.16816.F32.BF16 R32, R188.reuse, R202, R32 ;  /* 0x000000cabc20723c */ /* 0x040ff00000041820 */
[-C--:B----4-:R-:W-:Y:S08]  /*bba0*/  HMMA.16816.F32.BF16 R36, R188, R204.reuse, R36 ;  /* 0x000000ccbc24723c */ /* 0x090ff00000041824 */
[C---:B------:R-:W-:Y:S08]  /*bbb0*/  HMMA.16816.F32.BF16 R40, R196.reuse, R204, R40 ;  /* 0x000000ccc428723c */ /* 0x040ff00000041828 */
[-C--:B------:R-:W-:Y:S08]  /*bbc0*/  HMMA.16816.F32.BF16 R44, R196, R206.reuse, R44 ;  /* 0x000000cec42c723c */ /* 0x080ff0000004182c */
[C---:B------:R-:W-:Y:S08]  /*bbd0*/  HMMA.16816.F32.BF16 R48, R188.reuse, R206, R48 ;  /* 0x000000cebc30723c */ /* 0x040ff00000041830 */
[-C--:B-1----:R-:W-:Y:S08]  /*bbe0*/  HMMA.16816.F32.BF16 R52, R188, R212.reuse, R52 ;  /* 0x000000d4bc34723c */ /* 0x082ff00000041834 */
        /* <DEDUP_REMOVED lines=153> */
.L_x_720:
        /* <DEDUP_REMOVED lines=37> */
[----:B--2---:R-:W1:Y:S01]  /*c7d0*/  SHFL.BFLY PT, R8, R0, 0x2, 0x1f ;  /* 0x0c401f0000087f89 */ /* 0x004e6200000e0000 */
        /* <DEDUP_REMOVED lines=27> */
[----:B------:R-:W-:Y:S02]  /*c990*/  ISETP.GT.AND P0, PT, R238, RZ, PT ;  /* 0x000000ffee00720c */ /* 0x000fe40003f04270 */
[----:B------:R-:W-:Y:S03]  /*c9a0*/  FMNMX.FTZ R6, R218, R6, !PT ;  /* 0x00000006da067209 */ /* 0x000fe60007810000 */
[----:B------:R-:W2:Y:S01]  /*c9b0*/  SHFL.BFLY PT, R105, R5, 0x1, 0x1f ;  /* 0x0c201f0005697f89 */ /* 0x000ea200000e0000 */
[----:B------:R-:W-:Y:S04]  /*c9c0*/  FMNMX.FTZ R6, R219, R6, !PT ;  /* 0x00000006db067209 */ /* 0x000fe80007810000 */
[----:B------:R-:W-:Y:S03]  /*c9d0*/  FMNMX.FTZ R6, R241, R6, !PT ;  /* 0x00000006f1067209 */ /* 0x000fe60007810000 */
[----:B------:R-:W3:Y:S01]  /*c9e0*/  SHFL.BFLY PT, R9, R4, 0x2, 0x1f ;  /* 0x0c401f0004097f89 */ /* 0x000ee200000e0000 */
[----:B------:R-:W-:Y:S04]  /*c9f0*/  FMNMX.FTZ R6, R242, R6, !PT ;  /* 0x00000006f2067209 */ /* 0x000fe80007810000 */
[----:B------:R-:W-:Y:S02]  /*ca00*/  FMNMX.FTZ R6, R252, R6, !PT ;  /* 0x00000006fc067209 */ /* 0x000fe40007810000 */
[----:B-1----:R-:W-:Y:S05]  /*ca10*/  FMNMX.FTZ R106, R0, R106, !PT ;  /* 0x0000006a006a7209 */ /* 0x002fea0007810000 */
[C---:B------:R-:W-:Y:S02]  /*ca20*/  FADD.FTZ R0, -R106.reuse, R2 ;  /* 0x000000026a007221 */ /* 0x040fe40000010100 */
[----:B------:R-:W-:Y:S01]  /*ca30*/  FMUL.FTZ R110, R106, c[0x0][0x2d0] ;  /* 0x0000b4006a6e7a20 */ /* 0x000fe20000410000 */
[----:B--2---:R-:W-:Y:S01]  /*ca40*/  FMNMX.FTZ R105, R5, R105, !PT ;  /* 0x0000006905697209 */ /* 0x004fe20007810000 */
[----:B------:R-:W-:Y:S01]  /*ca50*/  FMUL.FTZ R2, R0, c[0x0][0x2d0] ;  /* 0x0000b40000027a20 */ /* 0x000fe20000410000 */
[----:B------:R-:W-:Y:S03]  /*ca60*/  FMNMX.FTZ R0, R20, R6, !PT ;  /* 0x0000000614007209 */ /* 0x000fe60007810000 */
[----:B------:R1:W2:Y:S01]  /*ca70*/  MUFU.EX2 R103, R2 ;  /* 0x0000000200677308 */ /* 0x0002a20000000800 */
[----:B------:R-:W-:Y:S01]  /*ca80*/  FMNMX.FTZ R0, R108, R0, !PT ;  /* 0x000000006c007209 */ /* 0x000fe20007810000 */
[----:B------:R-:W-:Y:S01]  /*ca90*/  FMUL.FTZ R111, R105, c[0x0][0x2d0] ;  /* 0x0000b400696f7a20 */ /* 0x000fe20000410000 */
[----:B---3--:R-:W-:Y:S02]  /*caa0*/  FMNMX.FTZ R4, R4, R9, !PT ;  /* 0x0000000904047209 */ /* 0x008fe40007810000 */
[----:B------:R-:W-:Y:S03]  /*cab0*/  FMNMX.FTZ R0, R109, R0, !PT ;  /* 0x000000006d007209 */ /* 0x000fe60007810000 */
[----:B------:R-:W3:Y:S01]  /*cac0*/  SHFL.BFLY PT, R104, R4, 0x1, 0x1f ;  /* 0x0c201f0004687f89 */ /* 0x000ee200000e0000 */
[----:B-1----:R-:W-:Y:S07]  /*cad0*/  FADD.FTZ R2, -R105, R3 ;  /* 0x0000000369027221 */ /* 0x002fee0000010100 */
[----:B------:R-:W1:Y:S01]  /*cae0*/  SHFL.BFLY PT, R3, R0, 0x2, 0x1f ;  /* 0x0c401f0000037f89 */ /* 0x000e6200000e0000 */
[C---:B--2---:R-:W-:Y:S02]  /*caf0*/  FMUL.FTZ R5, R103.reuse, R113 ;  /* 0x0000007167057220 */ /* 0x044fe40000410000 */
[----:B------:R-:W-:Y:S02]  /*cb00*/  FMUL.FTZ R2, R2, c[0x0][0x2d0] ;  /* 0x0000b40002027a20 */ /* 0x000fe40000410000 */
[C---:B------:R-:W-:Y:S01]  /*cb10*/  FMUL.FTZ R49, R103.reuse, R157 ;  /* 0x0000009d67317220 */ /* 0x040fe20000410000 */
[----:B---3--:R-:W-:Y:S01]  /*cb20*/  FMNMX.FTZ R104, R4, R104, !PT ;  /* 0x0000006804687209 */ /* 0x008fe20007810000 */
[----:B------:R2:W3:Y:S01]  /*cb30*/  MUFU.EX2 R101, R2 ;  /* 0x0000000200657308 */ /* 0x0004e20000000800 */
[--C-:B------:R-:W-:Y:S02]  /*cb40*/  FFMA.FTZ R4, R180, c[0x0][0x2d0], -R110.reuse ;  /* 0x0000b400b4047a23 */ /* 0x100fe4000001086e */
[C---:B------:R-:W-:Y:S02]  /*cb50*/  FMUL.FTZ R48, R103.reuse, R156 ;  /* 0x0000009c67307220 */ /* 0x040fe40000410000 */
[----:B------:R-:W-:Y:S02]  /*cb60*/  FMUL.FTZ R176, R104, c[0x0][0x2d0] ;  /* 0x0000b40068b07a20 */ /* 0x000fe40000410000 */
[C---:B------:R-:W-:Y:S02]  /*cb70*/  FMUL.FTZ R64, R103.reuse, R172 ;  /* 0x000000ac67407220 */ /* 0x040fe40000410000 */
[C---:B------:R-:W-:Y:S01]  /*cb80*/  FMUL.FTZ R65, R103.reuse, R173 ;  /* 0x000000ad67417220 */ /* 0x040fe20000410000 */
[----:B------:R-:W-:Y:S01]  /*cb90*/  MUFU.EX2 R11, R4 ;  /* 0x00000004000b7308 */ /* 0x000fe20000000800 */
[C---:B------:R-:W-:Y:S02]  /*cba0*/  FMUL.FTZ R68, R103.reuse, R68 ;  /* 0x0000004467447220 */ /* 0x040fe40000410000 */
[C---:B------:R-:W-:Y:S02]  /*cbb0*/  FMUL.FTZ R69, R103.reuse, R69 ;  /* 0x0000004567457220 */ /* 0x040fe40000410000 */
[C---:B------:R-:W-:Y:S01]  /*cbc0*/  FMUL.FTZ R80, R103.reuse, R80 ;  /* 0x0000005067507220 */ /* 0x040fe20000410000 */
[----:B-1----:R-:W-:Y:S01]  /*cbd0*/  FMNMX.FTZ R0, R0, R3, !PT ;  /* 0x0000000300007209 */ /* 0x002fe20007810000 */
[----:B------:R-:W-:Y:S02]  /*cbe0*/  FFMA.FTZ R3, R16, c[0x0][0x2d0], -R110 ;  /* 0x0000b40010037a23 */ /* 0x000fe4000001086e */
[C---:B------:R-:W-:Y:S02]  /*cbf0*/  FMUL.FTZ R16, R103.reuse, R124 ;  /* 0x0000007c67107220 */ /* 0x040fe40000410000 */
[----:B------:R1:W-:Y:S01]  /*cc00*/  MUFU.EX2 R34, R3 ;  /* 0x0000000300227308 */ /* 0x0003e20000000800 */
[----:B------:R-:W-:Y:S02]  /*cc10*/  FMUL.FTZ R81, R103, R81 ;  /* 0x0000005167517220 */ /* 0x000fe40000410000 */
[----:B--2---:R-:W-:Y:S02]  /*cc20*/  FADD.FTZ R2, -R104, R100 ;  /* 0x0000006468027221 */ /* 0x004fe40000010100 */
[C---:B---3--:R-:W-:Y:S02]  /*cc30*/  FMUL.FTZ R7, R101.reuse, R115 ;  /* 0x0000007365077220 */ /* 0x048fe40000410000 */
[----:B------:R-:W-:Y:S02]  /*cc40*/  FMUL.FTZ R2, R2, c[0x0][0x2d0] ;  /* 0x0000b40002027a20 */ /* 0x000fe40000410000 */
[C---:B------:R-:W-:Y:S02]  /*cc50*/  FMUL.FTZ R35, R101.reuse, R143 ;  /* 0x0000008f65237220 */ /* 0x040fe40000410000 */
[----:B------:R2:W3:Y:S01]  /*cc60*/  MUFU.EX2 R100, R2 ;  /* 0x0000000200647308 */ /* 0x0004e20000000800 */
[C---:B------:R-:W-:Y:S02]  /*cc70*/  FMUL.FTZ R6, R101.reuse, R114 ;  /* 0x0000007265067220 */ /* 0x040fe40000410000 */
[C---:B------:R-:W-:Y:S02]  /*cc80*/  FMUL.FTZ R50, R101.reuse, R158 ;  /* 0x0000009e65327220 */ /* 0x040fe40000410000 */
[C---:B------:R-:W-:Y:S02]  /*cc90*/  FMUL.FTZ R51, R101.reuse, R159 ;  /* 0x0000009f65337220 */ /* 0x040fe40000410000 */
[C---:B------:R-:W-:Y:S02]  /*cca0*/  FMUL.FTZ R66, R101.reuse, R174 ;  /* 0x000000ae65427220 */ /* 0x040fe40000410000 */
[C---:B------:R-:W-:Y:S02]  /*ccb0*/  FMUL.FTZ R67, R101.reuse, R175 ;  /* 0x000000af65437220 */ /* 0x040fe40000410000 */
[----:B------:R-:W-:Y:S01]  /*ccc0*/  FMUL.FTZ R70, R101, R70 ;  /* 0x0000004665467220 */ /* 0x000fe20000410000 */
[----:B------:R-:W-:Y:S01]  /*ccd0*/  LDSM.16.MT88.4 R172, [R222+0x1d00] ;  /* 0x001d0000deac783b */ /* 0x000fe20000004200 */
[--C-:B-1----:R-:W-:Y:S02]  /*cce0*/  FFMA.FTZ R3, R181, c[0x0][0x2d0], -R111.reuse ;  /* 0x0000b400b5037a23 */ /* 0x102fe4000001086f */
[C---:B------:R-:W-:Y:S02]  /*ccf0*/  FMUL.FTZ R71, R101.reuse, R71 ;  /* 0x0000004765477220 */ /* 0x040fe40000410000 */
[----:B------:R1:W-:Y:S01]  /*cd00*/  MUFU.EX2 R10, R3 ;  /* 0x00000003000a7308 */ /* 0x0003e20000000800 */
[C---:B------:R-:W-:Y:S02]  /*cd10*/  FMUL.FTZ R82, R101.reuse, R82 ;  /* 0x0000005265527220 */ /* 0x040fe40000410000 */
[----:B------:R-:W-:Y:S02]  /*cd20*/  FMUL.FTZ R83, R101, R83 ;  /* 0x0000005365537220 */ /* 0x000fe40000410000 */
        /* <DEDUP_REMOVED lines=8> */
[C---:B------:R-:W-:Y:S02]  /*cdb0*/  FMUL.FTZ R13, R100.reuse, R121 ;  /* 0x00000079640d7220 */ /* 0x040fe40000410000 */
[C---:B------:R-:W-:Y:S02]  /*cdc0*/  FMUL.FTZ R45, R100.reuse, R153 ;  /* 0x00000099642d7220 */ /* 0x040fe40000410000 */
[--C-:B-1----:R-:W-:Y:S01]  /*cdd0*/  FFMA.FTZ R3, R187, c[0x0][0x2d0], -R111.reuse ;  /* 0x0000b400bb037a23 */ /* 0x102fe2000001086f */
[----:B------:R-:W-:Y:S01]  /*cde0*/  MOV R187, R20 ;  /* 0x0000001400bb7202 */ /* 0x000fe20000000f00 */
[C---:B------:R-:W-:Y:S01]  /*cdf0*/  FMUL.FTZ R29, R100.reuse, R137 ;  /* 0x00000089641d7220 */ /* 0x040fe20000410000 */
[----:B------:R-:W-:Y:S01]  /*ce00*/  LDSM.16.MT88.4 R20, [R221+0x100] ;  /* 0x00010000dd14783b */ /* 0x000fe20000004200 */
[----:B------:R1:W-:Y:S01]  /*ce10*/  MUFU.EX2 R220, R3 ;  /* 0x0000000300dc7308 */ /* 0x0003e20000000800 */
[C---:B------:R-:W-:Y:S02]  /*ce20*/  FMUL.FTZ R40, R100.reuse, R148 ;  /* 0x0000009464287220 */ /* 0x040fe40000410000 */
[C---:B------:R-:W-:Y:S02]  /*ce30*/  FMUL.FTZ R44, R100.reuse, R152 ;  /* 0x00000098642c7220 */ /* 0x040fe40000410000 */
[----:B------:R-:W-:Y:S02]  /*ce40*/  FMUL.FTZ R56, R100, R164 ;  /* 0x000000a464387220 */ /* 0x000fe40000410000 */
[----:B--2---:R-:W-:Y:S02]  /*ce50*/  FFMA.FTZ R2, R102, c[0x0][0x2d0], -R110 ;  /* 0x0000b40066027a23 */ /* 0x004fe4000001086e */
[C---:B------:R-:W-:Y:S02]  /*ce60*/  FMUL.FTZ R57, R100.reuse, R165 ;  /* 0x000000a564397220 */ /* 0x040fe40000410000 */
[----:B------:R2:W3:Y:S01]  /*ce70*/  MUFU.EX2 R185, R2 ;  /* 0x0000000200b97308 */ /* 0x0004e20000000800 */
[C---:B------:R-:W-:Y:S02]  /*ce80*/  FMUL.FTZ R60, R100.reuse, R168 ;  /* 0x000000a8643c7220 */ /* 0x040fe40000410000 */
[C---:B------:R-:W-:Y:S02]  /*ce90*/  FMUL.FTZ R61, R100.reuse, R169 ;  /* 0x000000a9643d7220 */ /* 0x040fe40000410000 */
[C---:B------:R-:W-:Y:S02]  /*cea0*/  FMUL.FTZ R72, R100.reuse, R72 ;  /* 0x0000004864487220 */ /* 0x040fe40000410000 */
[C---:B------:R-:W-:Y:S02]  /*ceb0*/  FMUL.FTZ R73, R100.reuse, R73 ;  /* 0x0000004964497220 */ /* 0x040fe40000410000 */
[C---:B------:R-:W-:Y:S02]  /*cec0*/  FMUL.FTZ R76, R100.reuse, R76 ;  /* 0x0000004c644c7220 */ /* 0x040fe40000410000 */
[----:B------:R-:W-:Y:S02]  /*ced0*/  FMUL.FTZ R77, R100, R77 ;  /* 0x0000004d644d7220 */ /* 0x000fe40000410000 */
[--C-:B-1----:R-:W-:Y:S02]  /*cee0*/  FFMA.FTZ R3, R17, c[0x0][0x2d0], -R111.reuse ;  /* 0x0000b40011037a23 */ /* 0x102fe4000001086f */
[C---:B------:R-:W-:Y:S02]  /*cef0*/  FMUL.FTZ R17, R103.reuse, R125 ;  /* 0x0000007d67117220 */ /* 0x040fe40000410000 */
[----:B------:R-:W-:Y:S01]  /*cf00*/  MUFU.EX2 R31, R3 ;  /* 0x00000003001f7308 */ /* 0x000fe20000000800 */
[----:B------:R-:W-:Y:S02]  /*cf10*/  FMUL.FTZ R85, R103, R85 ;  /* 0x0000005567557220 */ /* 0x000fe40000410000 */
[C---:B------:R-:W-:Y:S02]  /*cf20*/  FMUL.FTZ R86, R101.reuse, R86 ;  /* 0x0000005665567220 */ /* 0x040fe40000410000 */
[----:B------:R-:W-:Y:S01]  /*cf30*/  FMUL.FTZ R87, R101, R87 ;  /* 0x0000005765577220 */ /* 0x000fe20000410000 */
[----:B--2---:R-:W1:Y:S01]  /*cf40*/  SHFL.BFLY PT, R2, R0, 0x1, 0x1f ;  /* 0x0c201f0000027f89 */ /* 0x004e6200000e0000 */
[----:B---3--:R-:W-:Y:S01]  /*cf50*/  F2FP.BF16.PACK_AB R114, R34, R185 ;  /* 0x000000b92272723e */ /* 0x008fe200000010ff */
[C---:B------:R-:W-:Y:S02]  /*cf60*/  FMUL.FTZ R88, R100.reuse, R88 ;  /* 0x0000005864587220 */ /* 0x040fe40000410000 */
[C---:B------:R-:W-:Y:S02]  /*cf70*/  FMUL.FTZ R89, R100.reuse, R89 ;  /* 0x0000005964597220 */ /* 0x040fe40000410000 */
[C---:B------:R-:W-:Y:S02]  /*cf80*/  FMUL.FTZ R92, R100.reuse, R92 ;  /* 0x0000005c645c7220 */ /* 0x040fe40000410000 */
[----:B------:R-:W-:Y:S02]  /*cf90*/  FMUL.FTZ R93, R100, R93 ;  /* 0x0000005d645d7220 */ /* 0x000fe40000410000 */
[C---:B------:R-:W-:Y:S02]  /*cfa0*/  FMUL.FTZ R96, R103.reuse, R96 ;  /* 0x0000006067607220 */ /* 0x040fe40000410000 */
[----:B------:R-:W-:Y:S02]  /*cfb0*/  FMUL.FTZ R97, R103, R97 ;  /* 0x0000006167617220 */ /* 0x000fe40000410000 */
[C---:B------:R-:W-:Y:S02]  /*cfc0*/  FMUL.FTZ R98, R101.reuse, R98 ;  /* 0x0000006265627220 */ /* 0x040fe40000410000 */
[C---:B------:R-:W-:Y:S01]  /*cfd0*/  FMUL.FTZ R99, R101.reuse, R99 ;  /* 0x0000006365637220 */ /* 0x040fe20000410000 */
[----:B-1----:R-:W-:Y:S01]  /*cfe0*/  FMNMX.FTZ R102, R2, R0, !PT ;  /* 0x0000000002667209 */ /* 0x002fe20007810000 */
[--C-:B------:R-:W-:Y:S02]  /*cff0*/  FFMA.FTZ R2, R186, c[0x0][0x2d0], -R176.reuse ;  /* 0x0000b400ba027a23 */ /* 0x100fe400000108b0 */
[----:B------:R-:W-:Y:S02]  /*d000*/  FFMA.FTZ R0, R18, c[0x0][0x2d0], -R111 ;  /* 0x0000b40012007a23 */ /* 0x000fe4000001086f */
[----:B------:R1:W-:Y:S01]  /*d010*/  MUFU.EX2 R12, R2 ;  /* 0x00000002000c7308 */ /* 0x0003e20000000800 */
[C---:B------:R-:W-:Y:S09]  /*d020*/  FMUL.FTZ R18, R101.reuse, R126 ;  /* 0x0000007e65127220 */ /* 0x040ff20000410000 */
[----:B------:R2:W3:Y:S01]  /*d030*/  MUFU.EX2 R33, R0 ;  /* 0x0000000000217308 */ /* 0x0004e20000000800 */
[--C-:B-1----:R-:W-:Y:S01]  /*d040*/  FFMA.FTZ R2, R190, c[0x0][0x2d0], -R176.reuse ;  /* 0x0000b400be027a23 */ /* 0x102fe200000108b0 */
[----:B------:R-:W-:Y:S01]  /*d050*/  MOV R190, R19 ;  /* 0x0000001300be7202 */ /* 0x000fe20000000f00 */
[----:B------:R-:W-:Y:S07]  /*d060*/  FMUL.FTZ R19, R101, R127 ;  /* 0x0000007f65137220 */ /* 0x000fee0000410000 */
[----:B------:R1:W4:Y:S01]  /*d070*/  MUFU.EX2 R26, R2 ;  /* 0x00000002001a7308 */ /* 0x0003220000000800 */
[----:B------:R-:W-:Y:S01]  /*d080*/  LDSM.16.MT88.4 R124, [R221+0x2100] ;  /* 0x00210000dd7c783b */ /* 0x000fe20000004200 */
[----:B------:R-:W-:Y:S01]  /*d090*/  MOV R156, R190 ;  /* 0x000000be009c7202 */ /* 0x000fe20000000f00 */
[----:B--2---:R-:W-:Y:S01]  /*d0a0*/  FADD.FTZ R0, -R102, R107 ;  /* 0x0000006b66007221 */ /* 0x004fe20000010100 */
[----:B---3--:R-:W-:Y:S02]  /*d0b0*/  F2FP.BF16.PACK_AB R115, R33, R31 ;  /* 0x0000001f2173723e */ /* 0x008fe400000010ff */
[----:B------:R-:W-:Y:S01]  /*d0c0*/  MOV R137, R33 ;  /* 0x0000002100897202 */ /* 0x000fe20000000f00 */
[----:B------:R-:W-:Y:S02]  /*d0d0*/  FMUL.FTZ R0, R0, c[0x0][0x2d0] ;  /* 0x0000b40000007a20 */ /* 0x000fe40000410000 */
[----:B------:R-:W-:Y:S04]  /*d0e0*/  FMUL.FTZ R33, R103, R141 ;  /* 0x0000008d67217220 */ /* 0x000fe80000410000 */
[----:B------:R-:W2:Y:S01]  /*d0f0*/  MUFU.EX2 R0, R0 ;  /* 0x0000000000007308 */ /* 0x000ea20000000800 */
[--C-:B-1----:R-:W-:Y:S01]  /*d100*/  FFMA.FTZ R2, R183, c[0x0][0x2d0], -R176.reuse ;  /* 0x0000b400b7027a23 */ /* 0x102fe200000108b0 */
[----:B------:R-:W-:Y:S01]  /*d110*/  MOV R183, R12 ;  /* 0x0000000c00b77202 */ /* 0x000fe20000000f00 */
[----:B------:R-:W-:Y:S01]  /*d120*/  FMUL.FTZ R12, R100, R120 ;  /* 0x00000078640c7220 */ /* 0x000fe20000410000 */
[----:B----4-:R-:W-:Y:S06]  /*d130*/  MOV R133, R26 ;  /* 0x0000001a00857202 */ /* 0x010fec0000000f00 */
[----:B------:R1:W-:Y:S01]  /*d140*/  MUFU.EX2 R4, R2 ;  /* 0x0000000200047308 */ /* 0x0003e20000000800 */
[----:B------:R-:W-:Y:S01]  /*d150*/  F2FP.BF16.PACK_AB R116, R26, R183 ;  /* 0x000000b71a74723e */ /* 0x000fe200000010ff */
[C---:B--2---:R-:W-:Y:S02]  /*d160*/  FMUL.FTZ R26, R0.reuse, R134 ;  /* 0x00000086001a7220 */ /* 0x044fe40000410000 */
[C---:B------:R-:W-:Y:S02]  /*d170*/  FMUL.FTZ R27, R0.reuse, R135 ;  /* 0x00000087001b7220 */ /* 0x040fe40000410000 */
[C---:B------:R-:W-:Y:S02]  /*d180*/  FMUL.FTZ R14, R0.reuse, R122 ;  /* 0x0000007a000e7220 */ /* 0x040fe40000410000 */
[C---:B------:R-:W-:Y:S02]  /*d190*/  FMUL.FTZ R15, R0.reuse, R123 ;  /* 0x0000007b000f7220 */ /* 0x040fe40000410000 */
[C---:B------:R-:W-:Y:S01]  /*d1a0*/  FMUL.FTZ R42, R0.reuse, R150 ;  /* 0x00000096002a7220 */ /* 0x040fe20000410000 */
[----:B------:R-:W2:Y:S01]  /*d1b0*/  LDSM.16.MT88.4 R120, [R222+0x1100] ;  /* 0x00110000de78783b */ /* 0x000ea20000004200 */
[----:B------:R-:W-:Y:S01]  /*d1c0*/  FMUL.FTZ R30, R0, R138 ;  /* 0x0000008a001e7220 */ /* 0x000fe20000410000 */
[----:B------:R-:W-:Y:S01]  /*d1d0*/  MOV R138, R34 ;  /* 0x00000022008a7202 */ /* 0x000fe20000000f00 */
[----:B-1----:R-:W-:Y:S02]  /*d1e0*/  FFMA.FTZ R2, R182, c[0x0][0x2d0], -R176 ;  /* 0x0000b400b6027a23 */ /* 0x002fe400000108b0 */
[----:B------:R-:W-:Y:S02]  /*d1f0*/  FMUL.FTZ R34, R101, R142 ;  /* 0x0000008e65227220 */ /* 0x000fe40000410000 */
        /* <DEDUP_REMOVED lines=13> */
[----:B-1----:R-:W-:Y:S02]  /*d2d0*/  FMUL.FTZ R2, R102, c[0x0][0x2d0] ;  /* 0x0000b40066027a20 */ /* 0x002fe40000410000 */
[----:B------:R-:W-:Y:S02]  /*d2e0*/  FMUL.FTZ R91, R0, R91 ;  /* 0x0000005b005b7220 */ /* 0x000fe40000410000 */
[--C-:B------:R-:W-:Y:S02]  /*d2f0*/  FFMA.FTZ R3, R184, c[0x0][0x2d0], -R2.reuse ;  /* 0x0000b400b8037a23 */ /* 0x100fe40000010802 */
[C---:B------:R-:W-:Y:S02]  /*d300*/  FMUL.FTZ R94, R0.reuse, R94 ;  /* 0x0000005e005e7220 */ /* 0x040fe40000410000 */
[----:B------:R1:W-:Y:S01]  /*d310*/  MUFU.EX2 R182, R3 ;  /* 0x0000000300b67308 */ /* 0x0003e20000000800 */
[----:B------:R-:W-:Y:S02]  /*d320*/  FMUL.FTZ R95, R0, R95 ;  /* 0x0000005f005f7220 */ /* 0x000fe40000410000 */
[--C-:B------:R-:W-:Y:S02]  /*d330*/  FFMA.FTZ R108, R108, c[0x0][0x2d0], -R2.reuse ;  /* 0x0000b4006c6c7a23 */ /* 0x100fe40000010802 */
[--C-:B-1----:R-:W-:Y:S01]  /*d340*/  FFMA.FTZ R3, R191, c[0x0][0x2d0], -R2.reuse ;  /* 0x0000b400bf037a23 */ /* 0x102fe20000010802 */
[----:B------:R-:W-:Y:S01]  /*d350*/  MOV R191, R11 ;  /* 0x0000000b00bf7202 */ /* 0x000fe20000000f00 */
[C---:B------:R-:W-:Y:S03]  /*d360*/  FMUL.FTZ R11, R0.reuse, R119 ;  /* 0x00000077000b7220 */ /* 0x040fe60000410000 */
[----:B------:R1:W3:Y:S02]  /*d370*/  MUFU.EX2 R186, R3 ;  /* 0x0000000300ba7308 */ /* 0x0002e40000000800 */
[--C-:B-1----:R-:W-:Y:S01]  /*d380*/  FFMA.FTZ R3, R189, c[0x0][0x2d0], -R2.reuse ;  /* 0x0000b400bd037a23 */ /* 0x102fe20000010802 */
[----:B------:R-:W-:Y:S01]  /*d390*/  MOV R189, R10 ;  /* 0x0000000a00bd7202 */ /* 0x000fe20000000f00 */
[----:B------:R-:W-:Y:S01]  /*d3a0*/  FMUL.FTZ R10, R0, R118 ;  /* 0x00000076000a7220 */ /* 0x000fe20000410000 */
[----:B---3--:R-:W-:Y:S05]  /*d3b0*/  F2FP.BF16.PACK_AB R117, R186, R182 ;  /* 0x000000b6ba75723e */ /* 0x008fea00000010ff */
[----:B------:R1:W3:Y:S01]  /*d3c0*/  MUFU.EX2 R28, R3 ;  /* 0x00000003001c7308 */ /* 0x0002e20000000800 */
[----:B------:R-:W-:Y:S01]  /*d3d0*/  F2FP.BF16.PACK_AB R113, R220, R189 ;  /* 0x000000bddc71723e */ /* 0x000fe200000010ff */
[----:B-1----:R-:W-:Y:S01]  /*d3e0*/  FFMA.FTZ R3, R188, c[0x0][0x2d0], -R2 ;  /* 0x0000b400bc037a23 */ /* 0x002fe20000010802 */
[----:B------:R-:W-:Y:S01]  /*d3f0*/  MOV R188, R4 ;  /* 0x0000000400bc7202 */ /* 0x000fe20000000f00 */
[----:B------:R-:W-:Y:S01]  /*d400*/  FMUL.FTZ R4, R103, R112 ;  /* 0x0000007067047220 */ /* 0x000fe20000410000 */
[----:B------:R-:W-:Y:S05]  /*d410*/  F2FP.BF16.PACK_AB R112, R32, R191 ;  /* 0x000000bf2070723e */ /* 0x000fea00000010ff */
[----:B------:R1:W4:Y:S01]  /*d420*/  MUFU.EX2 R181, R3 ;  /* 0x0000000300b57308 */ /* 0x0003220000000800 */
[----:B---3--:R-:W-:Y:S02]  /*d430*/  MOV R135, R28 ;  /* 0x0000001c00877202 */ /* 0x008fe40000000f00 */
[----:B------:R-:W-:Y:S01]  /*d440*/  F2FP.BF16.PACK_AB R118, R180, R188 ;  /* 0x000000bcb476723e */ /* 0x000fe200000010ff */
[-C--:B------:R-:W-:Y:S05]  /*d450*/  HMMA.16816.F32.BF16 R4, R112, R20.reuse, R4 ;  /* 0x000000147004723c */ /* 0x080fea0000041804 */
[--C-:B-1----:R-:W-:Y:S01]  /*d460*/  FFMA.FTZ R3, R192, c[0x0][0x2d0], -R110.reuse ;  /* 0x0000b400c0037a23 */ /* 0x102fe2000001086e */
[----:B----4-:R-:W-:Y:S01]  /*d470*/  F2FP.BF16.PACK_AB R119, R181, R28 ;  /* 0x0000001cb577723e */ /* 0x010fe200000010ff */
[----:B------:R-:W-:Y:S01]  /*d480*/  FMUL.FTZ R28, R100, R136 ;  /* 0x00000088641c7220 */ /* 0x000fe20000410000 */
[----:B------:R-:W-:Y:S01]  /*d490*/  MOV R136, R31 ;  /* 0x0000001f00887202 */ /* 0x000fe20000000f00 */
[----:B------:R1:W-:Y:S03]  /*d4a0*/  MUFU.EX2 R132, R3 ;  /* 0x0000000300847308 */ /* 0x0003e60000000800 */
[----:B------:R-:W-:Y:S01]  /*d4b0*/  FMUL.FTZ R31, R0, R139 ;  /* 0x0000008b001f7220 */ /* 0x000fe20000410000 */
[----:B------:R-:W-:Y:S01]  /*d4c0*/  MOV R139, R32 ;  /* 0x00000020008b7202 */ /* 0x000fe20000000f00 */
[C---:B------:R-:W-:Y:S01]  /*d4d0*/  FMUL.FTZ R32, R103.reuse, R140 ;  /* 0x0000008c67207220 */ /* 0x040fe20000410000 */
[C---:B------:R-:W-:Y:S04]  /*d4e0*/  HMMA.16816.F32.BF16 R8, R116.reuse, R20, R8 ;  /* 0x000000147408723c */ /* 0x040fe80000041808 */
[----:B------:R-:W-:Y:S02]  /*d4f0*/  MOV R152, R139 ;  /* 0x0000008b00987202 */ /* 0x000fe40000000f00 */
[----:B------:R-:W-:Y:S01]  /*d500*/  MOV R139, R135 ;  /* 0x00000087008b7202 */ /* 0x000fe20000000f00 */
[C---:B------:R-:W-:Y:S01]  /*d510*/  FMUL.FTZ R20, R103.reuse, R128 ;  /* 0x0000008067147220 */ /* 0x040fe20000410000 */
[-C--:B------:R-:W-:Y:S04]  /*d520*/  HMMA.16816.F32.BF16 R12, R116, R22.reuse, R12 ;  /* 0x00000016740c723c */ /* 0x080fe8000004180c */
[----:B------:R-:W-:Y:S01]  /*d530*/  FMUL.FTZ R21, R103, R129 ;  /* 0x0000008167157220 */ /* 0x000fe20000410000 */
[----:B------:R-:W-:Y:S03]  /*d540*/  MOV R135, R188 ;  /* 0x000000bc00877202 */ /* 0x000fe60000000f00 */
[C---:B------:R-:W-:Y:S04]  /*d550*/  HMMA.16816.F32.BF16 R16, R112.reuse, R22, R16 ;  /* 0x000000167010723c */ /* 0x040fe80000041810 */
[--C-:B-1----:R-:W-:Y:S03]  /*d560*/  FFMA.FTZ R3, R193, c[0x0][0x2d0], -R110.reuse ;  /* 0x0000b400c1037a23 */ /* 0x102fe6000001086e */
[C---:B------:R-:W-:Y:S01]  /*d570*/  FMUL.FTZ R22, R101.reuse, R130 ;  /* 0x0000008265167220 */ /* 0x040fe20000410000 */
[----:B------:R1:W-:Y:S01]  /*d580*/  MUFU.EX2 R184, R3 ;  /* 0x0000000300b87308 */ /* 0x0003e20000000800 */
[----:B------:R-:W-:Y:S02]  /*d590*/  FMUL.FTZ R23, R101, R131 ;  /* 0x0000008365177220 */ /* 0x000fe40000410000 */
[----:B------:R-:W-:Y:S05]  /*d5a0*/  LDSM.16.MT88.4 R128, [R222+0x500] ;  /* 0x00050000de80783b */ /* 0x000fea0000004200 */
[-C--:B------:R-:W-:Y:S08]  /*d5b0*/  HMMA.16816.F32.BF16 R20, R112, R36.reuse, R20 ;  /* 0x000000247014723c */ /* 0x080ff00000041814 */
[C---:B------:R-:W-:Y:S07]  /*d5c0*/  HMMA.16816.F32.BF16 R24, R116.reuse, R36, R24 ;  /* 0x000000247418723c */ /* 0x040fee0000041818 */
[C---:B------:R-:W-:Y:S01]  /*d5d0*/  FMUL.FTZ R36, R103.reuse, R144 ;  /* 0x0000009067247220 */ /* 0x040fe20000410000 */
[-C--:B------:R-:W-:Y:S04]  /*d5e0*/  HMMA.16816.F32.BF16 R28, R116, R38.reuse, R28 ;  /* 0x00000026741c723c */ /* 0x080fe8000004181c */
[--C-:B-1----:R-:W-:Y:S01]  /*d5f0*/  FFMA.FTZ R3, R196, c[0x0][0x2d0], -R111.reuse ;  /* 0x0000b400c4037a23 */ /* 0x102fe2000001086f */
[----:B------:R-:W-:Y:S01]  /*d600*/  MOV R144, R133 ;  /* 0x0000008500907202 */ /* 0x000fe20000000f00 */
[----:B------:R-:W-:Y:S01]  /*d610*/  FMUL.FTZ R37, R103, R145 ;  /* 0x0000009167257220 */ /* 0x000fe20000410000 */
[----:B------:R-:W-:Y:S01]  /*d620*/  MOV R133, R191 ;  /* 0x000000bf00857202 */ /* 0x000fe20000000f00 */
[C---:B------:R-:W-:Y:S01]  /*d630*/  HMMA.16816.F32.BF16 R32, R112.reuse, R38, R32 ;  /* 0x000000267020723c */ /* 0x040fe20000041820 */
[----:B------:R1:W-:Y:S03]  /*d640*/  MUFU.EX2 R134, R3 ;  /* 0x0000000300867308 */ /* 0x0003e60000000800 */
[----:B------:R-:W-:Y:S03]  /*d650*/  MOV R145, R189 ;  /* 0x000000bd00917202 */ /* 0x000fe60000000f00 */
[C---:B------:R-:W-:Y:S02]  /*d660*/  FMUL.FTZ R39, R101.reuse, R147 ;  /* 0x0000009365277220 */ /* 0x040fe40000410000 */
[----:B------:R-:W-:Y:S07]  /*d670*/  FMUL.FTZ R38, R101, R146 ;  /* 0x0000009265267220 */ /* 0x000fee0000410000 */
[-C--:B------:R-:W-:Y:S08]  /*d680*/  HMMA.16816.F32.BF16 R36, R112, R52.reuse, R36 ;  /* 0x000000347024723c */ /* 0x080ff00000041824 */
[C---:B------:R-:W-:Y:S04]  /*d690*/  HMMA.16816.F32.BF16 R40, R116.reuse, R52, R40 ;  /* 0x000000347428723c */ /* 0x040fe80000041828 */
[--C-:B-1----:R-:W-:Y:S03]  /*d6a0*/  FFMA.FTZ R3, R198, c[0x0][0x2d0], -R111.reuse ;  /* 0x0000b400c6037a23 */ /* 0x102fe6000001086f */
[C---:B------:R-:W-:Y:S01]  /*d6b0*/  FMUL.FTZ R52, R103.reuse, R160 ;  /* 0x000000a067347220 */ /* 0x040fe20000410000 */
[-C--:B------:R-:W-:Y:S01]  /*d6c0*/  HMMA.16816.F32.BF16 R44, R116, R54.reuse, R44 ;  /* 0x00000036742c723c */ /* 0x080fe2000004182c */
[----:B------:R1:W3:Y:S03]  /*d6d0*/  MUFU.EX2 R140, R3 ;  /* 0x00000003008c7308 */ /* 0x0002e60000000800 */
[----:B------:R-:W-:Y:S04]  /*d6e0*/  FMUL.FTZ R53, R103, R161 ;  /* 0x000000a167357220 */ /* 0x000fe80000410000 */
[C---:B------:R-:W-:Y:S07]  /*d6f0*/  HMMA.16816.F32.BF16 R48, R112.reuse, R54, R48 ;  /* 0x000000367030723c */ /* 0x040fee0000041830 */
[C---:B------:R-:W-:Y:S02]  /*d700*/  FMUL.FTZ R54, R101.reuse, R162 ;  /* 0x000000a265367220 */ /* 0x040fe40000410000 */
[----:B------:R-:W-:Y:S07]  /*d710*/  FMUL.FTZ R55, R101, R163 ;  /* 0x000000a365377220 */ /* 0x000fee0000410000 */
[-C--:B--2---:R-:W-:Y:S03]  /*d720*/  HMMA.16816.F32.BF16 R52, R112, R120.reuse, R52 ;  /* 0x000000787034723c */ /* 0x084fe60000041834 */
        /* <DEDUP_REMOVED lines=18> */
[--C-:B-1----:R-:W-:Y:S04]  /*d850*/  FFMA.FTZ R3, R199, c[0x0][0x2d0], -R111.reuse ;  /* 0x0000b400c7037a23 */ /* 0x102fe8000001086f */
[----:B------:R-:W-:Y:S01]  /*d860*/  HMMA.16816.F32.BF16 R96, R112, R122, R96 ;  /* 0x0000007a7060723c */ /* 0x000fe20000041860 */
[----:B------:R-:W1:Y:S01]  /*d870*/  LDSM.16.MT88.4 R120, [R221+0x1500] ;  /* 0x00150000dd78783b */ /* 0x000e620000004200 */
[----:B------:R2:W2:Y:S05]  /*d880*/  MUFU.EX2 R153, R3 ;  /* 0x0000000300997308 */ /* 0x0004aa0000000800 */
[----:B---3--:R-:W-:Y:S02]  /*d890*/  F2FP.BF16.PACK_AB R113, R140, R134 ;  /* 0x000000868c71723e */ /* 0x008fe400000010ff */
[----:B----4-:R-:W-:Y:S03]  /*d8a0*/  F2FP.BF16.PACK_AB R114, R149, R143 ;  /* 0x0000008f9572723e */ /* 0x010fe600000010ff */
[----:B------:R-:W-:Y:S01]  /*d8b0*/  F2FP.BF16.PACK_AB R112, R184, R132 ;  /* 0x00000084b870723e */ /* 0x000fe200000010ff */
[--C-:B--2---:R-:W-:Y:S01]  /*d8c0*/  FFMA.FTZ R3, R201, c[0x0][0x2d0], -R176.reuse ;  /* 0x0000b400c9037a23 */ /* 0x104fe200000108b0 */
[----:B------:R-:W-:Y:S03]  /*d8d0*/  F2FP.BF16.PACK_AB R115, R153, R150 ;  /* 0x000000969973723e */ /* 0x000fe600000010ff */
[----:B------:R2:W-:Y:S04]  /*d8e0*/  MUFU.EX2 R147, R3 ;  /* 0x0000000300937308 */ /* 0x0005e80000000800 */
[-C--:B------:R-:W-:Y:S03]  /*d8f0*/  HMMA.16816.F32.BF16 R4, R112, R124.reuse, R4 ;  /* 0x0000007c7004723c */ /* 0x080fe60000041804 */
[----:B--2---:R-:W-:Y:S04]  /*d900*/  FFMA.FTZ R3, R200, c[0x0][0x2d0], -R176 ;  /* 0x0000b400c8037a23 */ /* 0x004fe800000108b0 */
[----:B------:R2:W3:Y:S02]  /*d910*/  MUFU.EX2 R141, R3 ;  /* 0x00000003008d7308 */ /* 0x0004e40000000800 */
[--C-:B--2---:R-:W-:Y:S03]  /*d920*/  FFMA.FTZ R3, R202, c[0x0][0x2d0], -R2.reuse ;  /* 0x0000b400ca037a23 */ /* 0x104fe60000010802 */
[----:B---3--:R-:W-:Y:S05]  /*d930*/  F2FP.BF16.PACK_AB R116, R141, R147 ;  /* 0x000000938d74723e */ /* 0x008fea00000010ff */
[----:B------:R2:W-:Y:S02]  /*d940*/  MUFU.EX2 R148, R3 ;  /* 0x0000000300947308 */ /* 0x0005e40000000800 */
[----:B--2---:R-:W-:Y:S08]  /*d950*/  FFMA.FTZ R3, R203, c[0x0][0x2d0], -R2 ;  /* 0x0000b400cb037a23 */ /* 0x004ff00000010802 */
[----:B------:R2:W3:Y:S02]  /*d960*/  MUFU.EX2 R142, R3 ;  /* 0x00000003008e7308 */ /* 0x0004e40000000800 */
[--C-:B--2---:R-:W-:Y:S01]  /*d970*/  FFMA.FTZ R3, R204, c[0x0][0x2d0], -R176.reuse ;  /* 0x0000b400cc037a23 */ /* 0x104fe200000108b0 */
[----:B---3--:R-:W-:Y:S07]  /*d980*/  F2FP.BF16.PACK_AB R117, R142, R148 ;  /* 0x000000948e75723e */ /* 0x008fee00000010ff */
        /* <DEDUP_REMOVED lines=10> */
[----:B------:R2:W-:Y:S01]  /*da30*/  MUFU.EX2 R192, R3 ;  /* 0x0000000300c07308 */ /* 0x0005e20000000800 */
[C---:B------:R-:W-:Y:S08]  /*da40*/  HMMA.16816.F32.BF16 R8, R116.reuse, R124, R8 ;  /* 0x0000007c7408723c */ /* 0x040ff00000041808 */
[-C--:B------:R-:W-:Y:S08]  /*da50*/  HMMA.16816.F32.BF16 R12, R116, R126.reuse, R12 ;  /* 0x0000007e740c723c */ /* 0x080ff0000004180c */
[C---:B------:R-:W-:Y:S01]  /*da60*/  HMMA.16816.F32.BF16 R16, R112.reuse, R126, R16 ;  /* 0x0000007e7010723c */ /* 0x040fe20000041810 */
[----:B------:R-:W3:Y:S03]  /*da70*/  LDSM.16.MT88.4 R124, [R222+0x1500] ;  /* 0x00150000de7c783b */ /* 0x000ee60000004200 */
[--C-:B--2---:R-:W-:Y:S04]  /*da80*/  FFMA.FTZ R3, R213, c[0x0][0x2d0], -R110.reuse ;  /* 0x0000b400d5037a23 */ /* 0x104fe8000001086e */
[-C--:B------:R-:W-:Y:S01]  /*da90*/  HMMA.16816.F32.BF16 R20, R112, R128.reuse, R20 ;  /* 0x000000807014723c */ /* 0x080fe20000041814 */
[----:B------:R2:W4:Y:S07]  /*daa0*/  MUFU.EX2 R107, R3 ;  /* 0x00000003006b7308 */ /* 0x00052e0000000800 */
[C---:B------:R-:W-:Y:S08]  /*dab0*/  HMMA.16816.F32.BF16 R24, R116.reuse, R128, R24 ;  /* 0x000000807418723c */ /* 0x040ff00000041818 */
[-C--:B------:R-:W-:Y:S08]  /*dac0*/  HMMA.16816.F32.BF16 R28, R116, R130.reuse, R28 ;  /* 0x00000082741c723c */ /* 0x080ff0000004181c */
[C---:B------:R-:W-:Y:S01]  /*dad0*/  HMMA.16816.F32.BF16 R32, R112.reuse, R130, R32 ;  /* 0x000000827020723c */ /* 0x040fe20000041820 */
[----:B------:R-:W3:Y:S03]  /*dae0*/  LDSM.16.MT88.4 R128, [R221+0x2500] ;  /* 0x00250000dd80783b */ /* 0x000ee60000004200 */
[--C-:B--2---:R-:W-:Y:S04]  /*daf0*/  FFMA.FTZ R3, R214, c[0x0][0x2d0], -R111.reuse ;  /* 0x0000b400d6037a23 */ /* 0x104fe8000001086f */
[-C--:B-1----:R-:W-:Y:S01]  /*db00*/  HMMA.16816.F32.BF16 R36, R112, R120.reuse, R36 ;  /* 0x000000787024723c */ /* 0x082fe20000041824 */
[----:B------:R1:W-:Y:S07]  /*db10*/  MUFU.EX2 R213, R3 ;  /* 0x0000000300d57308 */ /* 0x0003ee0000000800 */
[C---:B------:R-:W-:Y:S08]  /*db20*/  HMMA.16816.F32.BF16 R40, R116.reuse, R120, R40 ;  /* 0x000000787428723c */ /* 0x040ff00000041828 */
[-C--:B------:R-:W-:Y:S08]  /*db30*/  HMMA.16816.F32.BF16 R44, R116, R122.reuse, R44 ;  /* 0x0000007a742c723c */ /* 0x080ff0000004182c */
[C---:B------:R-:W-:Y:S01]  /*db40*/  HMMA.16816.F32.BF16 R48, R112.reuse, R122, R48 ;  /* 0x0000007a7030723c */ /* 0x040fe20000041830 */
[----:B------:R-:W2:Y:S03]  /*db50*/  LDSM.16.MT88.4 R120, [R222+0x2500] ;  /* 0x00250000de78783b */ /* 0x000ea60000004200 */
[--C-:B-1----:R-:W-:Y:S01]  /*db60*/  FFMA.FTZ R3, R215, c[0x0][0x2d0], -R111.reuse ;  /* 0x0000b400d7037a23 */ /* 0x102fe2000001086f */
[----:B----4-:R-:W-:Y:S01]  /*db70*/  MOV R215, R107 ;  /* 0x0000006b00d77202 */ /* 0x010fe20000000f00 */
[--C-:B------:R-:W-:Y:S02]  /*db80*/  FFMA.FTZ R107, R209, c[0x0][0x2d0], -R110.reuse ;  /* 0x0000b400d16b7a23 */ /* 0x100fe4000001086e */
[-C--:B---3--:R-:W-:Y:S01]  /*db90*/  HMMA.16816.F32.BF16 R52, R112, R124.reuse, R52 ;  /* 0x0000007c7034723c */ /* 0x088fe20000041834 */
[----:B------:R1:W3:Y:S07]  /*dba0*/  MUFU.EX2 R214, R3 ;  /* 0x0000000300d67308 */ /* 0x0002ee0000000800 */
[C---:B------:R-:W-:Y:S03]  /*dbb0*/  HMMA.16816.F32.BF16 R56, R116.reuse, R124, R56 ;  /* 0x0000007c7438723c */ /* 0x040fe60000041838 */
[----:B------:R4:W-:Y:S05]  /*dbc0*/  MUFU.EX2 R209, R107 ;  /* 0x0000006b00d17308 */ /* 0x0009ea0000000800 */
[-C--:B------:R-:W-:Y:S08]  /*dbd0*/  HMMA.16816.F32.BF16 R60, R116, R126.reuse, R60 ;  /* 0x0000007e743c723c */ /* 0x080ff0000004183c */
[C---:B------:R-:W-:Y:S01]  /*dbe0*/  HMMA.16816.F32.BF16 R64, R112.reuse, R126, R64 ;  /* 0x0000007e7040723c */ /* 0x040fe20000041840 */
[----:B------:R-:W3:Y:S03]  /*dbf0*/  LDSM.16.MT88.4 R124, [R221+0x900] ;  /* 0x00090000dd7c783b */ /* 0x000ee60000004200 */
[----:B-1----:R-:W-:Y:S04]  /*dc00*/  FFMA.FTZ R3, R208, c[0x0][0x2d0], -R110 ;  /* 0x0000b400d0037a23 */ /* 0x002fe8000001086e */
[-C--:B------:R-:W-:Y:S01]  /*dc10*/  HMMA.16816.F32.BF16 R68, R112, R128.reuse, R68 ;  /* 0x000000807044723c */ /* 0x080fe20000041844 */
[----:B------:R1:W1:Y:S03]  /*dc20*/  MUFU.EX2 R212, R3 ;  /* 0x0000000300d47308 */ /* 0x0002660000000800 */
[----:B----4-:R-:W-:Y:S01]  /*dc30*/  FFMA.FTZ R107, R217, c[0x0][0x2d0], -R176 ;  /* 0x0000b400d96b7a23 */ /* 0x010fe200000108b0 */
[----:B------:R-:W-:Y:S03]  /*dc40*/  MOV R217, R153 ;  /* 0x0000009900d97202 */ /* 0x000fe60000000f00 */
[C---:B------:R-:W-:Y:S03]  /*dc50*/  HMMA.16816.F32.BF16 R72, R116.reuse, R128, R72 ;  /* 0x000000807448723c */ /* 0x040fe60000041848 */
[----:B------:R4:W-:Y:S05]  /*dc60*/  MUFU.EX2 R205, R107 ;  /* 0x0000006b00cd7308 */ /* 0x0009ea0000000800 */
[-C--:B------:R-:W-:Y:S08]  /*dc70*/  HMMA.16816.F32.BF16 R76, R116, R130.reuse, R76 ;  /* 0x00000082744c723c */ /* 0x080ff0000004184c */
[C---:B------:R-:W-:Y:S01]  /*dc80*/  HMMA.16816.F32.BF16 R80, R112.reuse, R130, R80 ;  /* 0x000000827050723c */ /* 0x040fe20000041850 */
[----:B------:R-:W3:Y:S03]  /*dc90*/  LDSM.16.MT88.4 R128, [R222+0x900] ;  /* 0x00090000de80783b */ /* 0x000ee60000004200 */
[--C-:B-1----:R-:W-:Y:S01]  /*dca0*/  FFMA.FTZ R3, R210, c[0x0][0x2d0], -R111.reuse ;  /* 0x0000b400d2037a23 */ /* 0x102fe2000001086f */
[----:B------:R-:W-:Y:S03]  /*dcb0*/  MOV R210, R192 ;  /* 0x000000c000d27202 */ /* 0x000fe60000000f00 */
[-C--:B--2---:R-:W-:Y:S01]  /*dcc0*/  HMMA.16816.F32.BF16 R84, R112, R120.reuse, R84 ;  /* 0x000000787054723c */ /* 0x084fe20000041854 */
[----:B------:R1:W-:Y:S03]  /*dcd0*/  MUFU.EX2 R208, R3 ;  /* 0x0000000300d07308 */ /* 0x0003e60000000800 */
[----:B----4-:R-:W-:Y:S04]  /*dce0*/  FFMA.FTZ R107, R178, c[0x0][0x2d0], -R110 ;  /* 0x0000b400b26b7a23 */ /* 0x010fe8000001086e */
[C---:B------:R-:W-:Y:S03]  /*dcf0*/  HMMA.16816.F32.BF16 R88, R116.reuse, R120, R88 ;  /* 0x000000787458723c */ /* 0x040fe60000041858 */
[----:B------:R2:W-:Y:S05]  /*dd00*/  MUFU.EX2 R193, R107 ;  /* 0x0000006b00c17308 */ /* 0x0005ea0000000800 */
[-C--:B------:R-:W-:Y:S08]  /*dd10*/  HMMA.16816.F32.BF16 R92, R116, R122.reuse, R92 ;  /* 0x0000007a745c723c */ /* 0x080ff0000004185c */
[----:B------:R-:W-:Y:S01]  /*dd20*/  HMMA.16816.F32.BF16 R96, R112, R122, R96 ;  /* 0x0000007a7060723c */ /* 0x000fe20000041860 */
[----:B------:R-:W4:Y:S03]  /*dd30*/  LDSM.16.MT88.4 R120, [R221+0x1900] ;  /* 0x00190000dd78783b */ /* 0x000f260000004200 */
[--C-:B-1----:R-:W-:Y:S01]  /*dd40*/  FFMA.FTZ R3, R211, c[0x0][0x2d0], -R111.reuse ;  /* 0x0000b400d3037a23 */ /* 0x102fe2000001086f */
[----:B------:R-:W-:Y:S02]  /*dd50*/  MOV R211, R155 ;  /* 0x0000009b00d37202 */ /* 0x000fe40000000f00 */
[----:B------:R-:W-:Y:S01]  /*dd60*/  F2FP.BF16.PACK_AB R112, R215, R210 ;  /* 0x000000d2d770723e */ /* 0x000fe200000010ff */
[----:B------:R1:W1:Y:S01]  /*dd70*/  MUFU.EX2 R207, R3 ;  /* 0x0000000300cf7308 */ /* 0x0002620000000800 */
[----:B---3--:R-:W-:Y:S03]  /*dd80*/  F2FP.BF16.PACK_AB R113, R214, R213 ;  /* 0x000000d5d671723e */ /* 0x008fe600000010ff */
[----:B------:R-:W-:Y:S01]  /*dd90*/  F2FP.BF16.PACK_AB R114, R209, R212 ;  /* 0x000000d4d172723e */ /* 0x000fe200000010ff */
[--C-:B--2---:R-:W-:Y:S01]  /*dda0*/  FFMA.FTZ R107, R250, c[0x0][0x2d0], -R176.reuse ;  /* 0x0000b400fa6b7a23 */ /* 0x104fe200000108b0 */
[----:B------:R-:W-:Y:S02]  /*ddb0*/  MOV R250, R132 ;  /* 0x0000008400fa7202 */ /* 0x000fe40000000f00 */
[----:B------:R-:W-:Y:S02]  /*ddc0*/  MOV R132, R183 ;  /* 0x000000b700847202 */ /* 0x000fe40000000f00 */
[----:B------:R-:W-:Y:S01]  /*ddd0*/  MUFU.EX2 R189, R107 ;  /* 0x0000006b00bd7308 */ /* 0x000fe20000000800 */
[----:B-1----:R-:W-:Y:S01]  /*dde0*/  FFMA.FTZ R3, R216, c[0x0][0x2d0], -R176 ;  /* 0x0000b400d8037a23 */ /* 0x002fe200000108b0 */
[----:B------:R-:W-:Y:S02]  /*ddf0*/  F2FP.BF16.PACK_AB R115, R207, R208 ;  /* 0x000000d0cf73723e */ /* 0x000fe400000010ff */
[----:B------:R-:W-:Y:S06]  /*de00*/  MOV R216, R154 ;  /* 0x0000009a00d87202 */ /* 0x000fec0000000f00 */
[----:B------:R1:W2:Y:S01]  /*de10*/  MUFU.EX2 R206, R3 ;  /* 0x0000000300ce7308 */ /* 0x0002a20000000800 */
[-C--:B------:R-:W-:Y:S03]  /*de20*/  HMMA.16816.F32.BF16 R4, R112, R124.reuse, R4 ;  /* 0x0000007c7004723c */ /* 0x080fe60000041804 */
[--C-:B-1----:R-:W-:Y:S01]  /*de30*/  FFMA.FTZ R3, R218, c[0x0][0x2d0], -R2.reuse ;  /* 0x0000b400da037a23 */ /* 0x102fe20000010802 */
[----:B--2---:R-:W-:Y:S02]  /*de40*/  F2FP.BF16.PACK_AB R116, R205, R206 ;  /* 0x000000cecd74723e */ /* 0x004fe400000010ff */
[----:B------:R-:W-:Y:S03]  /*de50*/  MOV R218, R149 ;  /* 0x0000009500da7202 */ /* 0x000fe60000000f00 */
[----:B------:R1:W-:Y:S03]  /*de60*/  MUFU.EX2 R204, R3 ;  /* 0x0000000300cc7308 */ /* 0x0003e60000000800 */
        /* <DEDUP_REMOVED lines=9> */
[----:B------:R-:W-:Y:S01]  /*df00*/  MOV R138, R186 ;  /* 0x000000ba008a7202 */ /* 0x000fe20000000f00 */
[--C-:B-1----:R-:W-:Y:S01]  /*df10*/  FFMA.FTZ R3, R239, c[0x0][0x2d0], -R176.reuse ;  /* 0x0000b400ef037a23 */ /* 0x102fe200000108b0 */
[----:B--2---:R-:W-:Y:S02]  /*df20*/  F2FP.BF16.PACK_AB R117, R203, R204 ;  /* 0x000000cccb75723e */ /* 0x004fe400000010ff */
[----:B------:R-:W-:Y:S03]  /*df30*/  MOV R239, R151 ;  /* 0x0000009700ef7202 */ /* 0x000fe60000000f00 */
        /* <DEDUP_REMOVED lines=22> */
[----:B------:R1:W3:Y:S01]  /*e0a0*/  MUFU.EX2 R197, R3 ;  /* 0x0000000300c57308 */ /* 0x0002e20000000800 */
[----:B------:R-:W-:Y:S06]  /*e0b0*/  LDSM.16.MT88.4 R140, [R222+0xd00] ;  /* 0x000d0000de8c783b */ /* 0x000fec0000004200 */
[C---:B------:R-:W-:Y:S08]  /*e0c0*/  HMMA.16816.F32.BF16 R24, R116.reuse, R128, R24 ;  /* 0x000000807418723c */ /* 0x040ff00000041818 */
[-C--:B------:R-:W-:Y:S08]  /*e0d0*/  HMMA.16816.F32.BF16 R28, R116, R130.reuse, R28 ;  /* 0x00000082741c723c */ /* 0x080ff0000004181c */
[C---:B------:R-:W-:Y:S01]  /*e0e0*/  HMMA.16816.F32.BF16 R32, R112.reuse, R130, R32 ;  /* 0x000000827020723c */ /* 0x040fe20000041820 */
[----:B------:R-:W2:Y:S03]  /*e0f0*/  LDSM.16.MT88.4 R128, [R221+0x2900] ;  /* 0x00290000dd80783b */ /* 0x000ea60000004200 */
[--C-:B-1----:R-:W-:Y:S01]  /*e100*/  FFMA.FTZ R3, R247, c[0x0][0x2d0], -R111.reuse ;  /* 0x0000b400f7037a23 */ /* 0x102fe2000001086f */
[----:B------:R-:W-:Y:S02]  /*e110*/  MOV R247, R184 ;  /* 0x000000b800f77202 */ /* 0x000fe40000000f00 */
[----:B------:R3:W-:Y:S01]  /*e120*/  MUFU.EX2 R184, R108 ;  /* 0x0000006c00b87308 */ /* 0x0007e20000000800 */
[-C--:B----4-:R-:W-:Y:S08]  /*e130*/  HMMA.16816.F32.BF16 R36, R112, R120.reuse, R36 ;  /* 0x000000787024723c */ /* 0x090ff00000041824 */
[C---:B------:R-:W-:Y:S01]  /*e140*/  HMMA.16816.F32.BF16 R40, R116.reuse, R120, R40 ;  /* 0x000000787428723c */ /* 0x040fe20000041828 */
[----:B------:R1:W-:Y:S07]  /*e150*/  MUFU.EX2 R196, R3 ;  /* 0x0000000300c47308 */ /* 0x0003ee0000000800 */
[-C--:B------:R-:W-:Y:S04]  /*e160*/  HMMA.16816.F32.BF16 R44, R116, R122.reuse, R44 ;  /* 0x0000007a742c723c */ /* 0x080fe8000004182c */
[----:B---3--:R-:W-:Y:S04]  /*e170*/  F2FP.BF16.PACK_AB R108, R197, R198 ;  /* 0x000000c6c56c723e */ /* 0x008fe800000010ff */
[C---:B------:R-:W-:Y:S01]  /*e180*/  HMMA.16816.F32.BF16 R48, R112.reuse, R122, R48 ;  /* 0x0000007a7030723c */ /* 0x040fe20000041830 */
[----:B------:R-:W3:Y:S07]  /*e190*/  LDSM.16.MT88.4 R120, [R222+0x2900] ;  /* 0x00290000de78783b */ /* 0x000eee0000004200 */
[-C--:B--2---:R-:W-:Y:S04]  /*e1a0*/  HMMA.16816.F32.BF16 R52, R112, R124.reuse, R52 ;  /* 0x0000007c7034723c */ /* 0x084fe80000041834 */
[--C-:B-1----:R-:W-:Y:S01]  /*e1b0*/  FFMA.FTZ R3, R248, c[0x0][0x2d0], -R111.reuse ;  /* 0x0000b400f8037a23 */ /* 0x102fe2000001086f */
[----:B------:R-:W-:Y:S03]  /*e1c0*/  MOV R248, R148 ;  /* 0x0000009400f87202 */ /* 0x000fe60000000f00 */
[C---:B------:R-:W-:Y:S01]  /*e1d0*/  HMMA.16816.F32.BF16 R56, R116.reuse, R124, R56 ;  /* 0x0000007c7438723c */ /* 0x040fe20000041838 */
[----:B------:R1:W-:Y:S07]  /*e1e0*/  MUFU.EX2 R195, R3 ;  /* 0x0000000300c37308 */ /* 0x0003ee0000000800 */
[-C--:B------:R-:W-:Y:S08]  /*e1f0*/  HMMA.16816.F32.BF16 R60, R116, R126.reuse, R60 ;  /* 0x0000007e743c723c */ /* 0x080ff0000004183c */
[C---:B------:R-:W-:Y:S01]  /*e200*/  HMMA.16816.F32.BF16 R64, R112.reuse, R126, R64 ;  /* 0x0000007e7040723c */ /* 0x040fe20000041840 */
[----:B------:R-:W2:Y:S07]  /*e210*/  LDSM.16.MT88.4 R124, [R221+0xd00] ;  /* 0x000d0000dd7c783b */ /* 0x000eae0000004200 */
[-C--:B------:R-:W-:Y:S04]  /*e220*/  HMMA.16816.F32.BF16 R68, R112, R128.reuse, R68 ;  /* 0x000000807044723c */ /* 0x080fe80000041844 */
[----:B-1----:R-:W-:Y:S04]  /*e230*/  FFMA.FTZ R3, R177, c[0x0][0x2d0], -R110 ;  /* 0x0000b400b1037a23 */ /* 0x002fe8000001086e */
[C---:B------:R-:W-:Y:S01]  /*e240*/  HMMA.16816.F32.BF16 R72, R116.reuse, R128, R72 ;  /* 0x000000807448723c */ /* 0x040fe20000041848 */
[----:B------:R1:W4:Y:S07]  /*e250*/  MUFU.EX2 R194, R3 ;  /* 0x0000000300c27308 */ /* 0x00032e0000000800 */
[-C--:B------:R-:W-:Y:S08]  /*e260*/  HMMA.16816.F32.BF16 R76, R116, R130.reuse, R76 ;  /* 0x00000082744c723c */ /* 0x080ff0000004184c */
[C---:B------:R-:W-:Y:S08]  /*e270*/  HMMA.16816.F32.BF16 R80, R112.reuse, R130, R80 ;  /* 0x000000827050723c */ /* 0x040ff00000041850 */
[-C--:B---3--:R-:W-:Y:S04]  /*e280*/  HMMA.16816.F32.BF16 R84, R112, R120.reuse, R84 ;  /* 0x000000787054723c */ /* 0x088fe80000041854 */
[--C-:B-1----:R-:W-:Y:S01]  /*e290*/  FFMA.FTZ R3, R179, c[0x0][0x2d0], -R111.reuse ;  /* 0x0000b400b3037a23 */ /* 0x102fe2000001086f */
[----:B----4-:R-:W-:Y:S03]  /*e2a0*/  F2FP.BF16.PACK_AB R110, R193, R194 ;  /* 0x000000c2c16e723e */ /* 0x010fe600000010ff */
[C---:B------:R-:W-:Y:S01]  /*e2b0*/  HMMA.16816.F32.BF16 R88, R116.reuse, R120, R88 ;  /* 0x000000787458723c */ /* 0x040fe20000041858 */
[----:B------:R1:W-:Y:S07]  /*e2c0*/  MUFU.EX2 R192, R3 ;  /* 0x0000000300c07308 */ /* 0x0003ee0000000800 */
[-C--:B------:R-:W-:Y:S08]  /*e2d0*/  HMMA.16816.F32.BF16 R92, R116, R122.reuse, R92 ;  /* 0x0000007a745c723c */ /* 0x080ff0000004185c */
[----:B------:R-:W-:Y:S04]  /*e2e0*/  HMMA.16816.F32.BF16 R96, R112, R122, R96 ;  /* 0x0000007a7060723c */ /* 0x000fe80000041860 */
[----:B-1----:R-:W-:Y:S01]  /*e2f0*/  FFMA.FTZ R3, R243, c[0x0][0x2d0], -R111 ;  /* 0x0000b400f3037a23 */ /* 0x002fe2000001086f */
[----:B------:R-:W-:Y:S03]  /*e300*/  MOV R243, R147 ;  /* 0x0000009300f37202 */ /* 0x000fe60000000f00 */
[----:B------:R1:W3:Y:S04]  /*e310*/  MUFU.EX2 R191, R3 ;  /* 0x0000000300bf7308 */ /* 0x0002e80000000800 */
[----:B-1----:R-:W-:Y:S01]  /*e320*/  FFMA.FTZ R3, R249, c[0x0][0x2d0], -R176 ;  /* 0x0000b400f9037a23 */ /* 0x002fe200000108b0 */
[----:B---3--:R-:W-:Y:S02]  /*e330*/  F2FP.BF16.PACK_AB R111, R191, R192 ;  /* 0x000000c0bf6f723e */ /* 0x008fe400000010ff */
[----:B------:R-:W-:Y:S03]  /*e340*/  MOV R249, R134 ;  /* 0x0000008600f97202 */ /* 0x000fe60000000f00 */
[----:B------:R1:W-:Y:S01]  /*e350*/  MUFU.EX2 R190, R3 ;  /* 0x0000000300be7308 */ /* 0x0003e20000000800 */
[----:B------:R-:W-:Y:S02]  /*e360*/  MOV R134, R133 ;  /* 0x0000008500867202 */ /* 0x000fe40000000f00 */
[----:B------:R-:W-:Y:S01]  /*e370*/  MOV R133, R182 ;  /* 0x000000b600857202 */ /* 0x000fe20000000f00 */
[--C-:B-1----:R-:W-:Y:S01]  /*e380*/  FFMA.FTZ R3, R252, c[0x0][0x2d0], -R2.reuse ;  /* 0x0000b400fc037a23 */ /* 0x102fe20000010802 */
[----:B------:R-:W-:Y:S05]  /*e390*/  MOV R252, R181 ;  /* 0x000000b500fc7202 */ /* 0x000fea0000000f00 */
[----:B------:R1:W-:Y:S02]  /*e3a0*/  MUFU.EX2 R188, R3 ;  /* 0x0000000300bc7308 */ /* 0x0003e40000000800 */
[--C-:B-1----:R-:W-:Y:S02]  /*e3b0*/  FFMA.FTZ R3, R187, c[0x0][0x2d0], -R2.reuse ;  /* 0x0000b400bb037a23 */ /* 0x102fe40000010802 */
[----:B------:R-:W-:Y:S01]  /*e3c0*/  FFMA.FTZ R2, R109, c[0x0][0x2d0], -R2 ;  /* 0x0000b4006d027a23 */ /* 0x000fe20000010802 */
[----:B------:R-:W-:Y:S05]  /*e3d0*/  F2FP.BF16.PACK_AB R109, R195, R196 ;  /* 0x000000c4c36d723e */ /* 0x000fea00000010ff */
[----:B------:R1:W3:Y:S02]  /*e3e0*/  MUFU.EX2 R187, R3 ;  /* 0x0000000300bb7308 */ /* 0x0002e40000000800 */
[-C--:B--2---:R-:W-:Y:S01]  /*e3f0*/  HMMA.16816.F32.BF16 R112, R108, R124.reuse, R4 ;  /* 0x0000007c6c70723c */ /* 0x084fe20000041804 */
[----:B------:R-:W-:Y:S07]  /*e400*/  LDSM.16.MT88.4 R4, [R222+0x2d00] ;  /* 0x002d0000de04783b */ /* 0x000fee0000004200 */
[----:B------:R-:W2:Y:S01]  /*e410*/  MUFU.EX2 R107, R2 ;  /* 0x00000002006b7308 */ /* 0x000ea20000000800 */
[--C-:B-1----:R-:W-:Y:S03]  /*e420*/  FFMA.FTZ R3, R156, c[0x0][0x2d0], -R176.reuse ;  /* 0x0000b4009c037a23 */ /* 0x102fe600000108b0 */
[----:B---3--:R-:W-:Y:S01]  /*e430*/  F2FP.BF16.PACK_AB R177, R187, R188 ;  /* 0x000000bcbbb1723e */ /* 0x008fe200000010ff */
[----:B------:R-:W1:Y:S05]  /*e440*/  LDSM.16.MT88.4 R156, [R221+0x1d00] ;  /* 0x001d0000dd9c783b */ /* 0x000e6a0000004200 */
[----:B------:R3:W-:Y:S01]  /*e450*/  MUFU.EX2 R186, R3 ;  /* 0x0000000300ba7308 */ /* 0x0007e20000000800 */
[----:B--2---:R-:W-:Y:S02]  /*e460*/  F2FP.BF16.PACK_AB R179, R107, R184 ;  /* 0x000000b86bb3723e */ /* 0x004fe400000010ff */
[----:B------:R-:W-:Y:S01]  /*e470*/  MOV R2, R149 ;  /* 0x0000009500027202 */ /* 0x000fe20000000f00 */
[----:B---3--:R-:W-:Y:S01]  /*e480*/  FFMA.FTZ R3, R251, c[0x0][0x2d0], -R176 ;  /* 0x0000b400fb037a23 */ /* 0x008fe200000108b0 */
[----:B------:R-:W-:Y:S02]  /*e490*/  F2FP.BF16.PACK_AB R176, R189, R190 ;  /* 0x000000bebdb0723e */ /* 0x000fe400000010ff */
[----:B------:R-:W-:Y:S03]  /*e4a0*/  MOV R251, R180 ;  /* 0x000000b400fb7202 */ /* 0x000fe60000000f00 */
[----:B------:R-:W2:Y:S01]  /*e4b0*/  MUFU.EX2 R185, R3 ;  /* 0x0000000300b97308 */ /* 0x000ea20000000800 */
[----:B------:R-:W3:Y:S01]  /*e4c0*/  LDSM.16.MT88.4 R180, [R221+0x2d00] ;  /* 0x002d0000ddb4783b */ /* 0x000ee20000004200 */
[----:B--2---:R-:W-:Y:S02]  /*e4d0*/  F2FP.BF16.PACK_AB R178, R185, R186 ;  /* 0x000000bab9b2723e */ /* 0x004fe400000010ff */
[----:B------:R-:W-:Y:S05]  /*e4e0*/  MOV R3, R152 ;  /* 0x0000009800037202 */ /* 0x000fea0000000f00 */
[C---:B------:R-:W-:Y:S07]  /*e4f0*/  HMMA.16816.F32.BF16 R116, R176.reuse, R124, R8 ;  /* 0x0000007cb074723c */ /* 0x040fee0000041808 */
[----:B------:R-:W-:Y:S01]  /*e500*/  MOV R11, R139 ;  /* 0x0000008b000b7202 */ /* 0x000fe20000000f00 */
[-C--:B------:R-:W-:Y:S04]  /*e510*/  HMMA.16816.F32.BF16 R120, R176, R126.reuse, R12 ;  /* 0x0000007eb078723c */ /* 0x080fe8000004180c */
[----:B------:R-:W-:Y:S02]  /*e520*/  MOV R10, R144 ;  /* 0x00000090000a7202 */ /* 0x000fe40000000f00 */
[----:B------:R-:W-:Y:S02]  /*e530*/  MOV R8, R145 ;  /* 0x0000009100087202 */ /* 0x000fe40000000f00 */
[C---:B------:R-:W-:Y:S01]  /*e540*/  HMMA.16816.F32.BF16 R124, R108.reuse, R126, R16 ;  /* 0x0000007e6c7c723c */ /* 0x040fe20000041810 */
[----:B------:R-:W2:Y:S03]  /*e550*/  LDL.LU R17, [R1+0x44] ;  /* 0x0000440001117983 */ /* 0x000ea60000300800 */
[----:B------:R-:W-:Y:S02]  /*e560*/  MOV R13, R137 ;  /* 0x00000089000d7202 */ /* 0x000fe40000000f00 */
[----:B------:R-:W-:Y:S02]  /*e570*/  MOV R14, R136 ;  /* 0x00000088000e7202 */ /* 0x000fe40000000f00 */
[-C--:B------:R-:W-:Y:S04]  /*e580*/  HMMA.16816.F32.BF16 R128, R108, R140.reuse, R20 ;  /* 0x0000008c6c80723c */ /* 0x080fe80000041814 */
[----:B------:R-:W-:Y:S02]  /*e590*/  MOV R16, R134 ;  /* 0x0000008600107202 */ /* 0x000fe40000000f00 */
[----:B------:R-:W-:Y:S02]  /*e5a0*/  MOV R15, R135 ;  /* 0x00000087000f7202 */ /* 0x000fe40000000f00 */
[----:B------:R-:W-:Y:S04]  /*e5b0*/  MOV R23, R2 ;  /* 0x0000000200177202 */ /* 0x000fe80000000f00 */
[----:B------:R-:W-:Y:S02]  /*e5c0*/  MOV R2, R220 ;  /* 0x000000dc00027202 */ /* 0x000fe40000000f00 */
[----:B------:R4:W5:Y:S01]  /*e5d0*/  LDL.LU R220, [R1+0x64] ;  /* 0x0000640001dc7983 */ /* 0x0009620000300800 */
[----:B------:R-:W-:Y:S02]  /*e5e0*/  MOV R19, R133 ;  /* 0x0000008500137202 */ /* 0x000fe40000000f00 */
[----:B------:R-:W-:Y:S01]  /*e5f0*/  MOV R18, R132 ;  /* 0x0000008400127202 */ /* 0x000fe20000000f00 */
[----:B------:R-:W4:Y:S01]  /*e600*/  LDL.LU R20, [R1+0x48] ;  /* 0x0000480001147983 */ /* 0x000f220000300800 */
[C---:B------:R-:W-:Y:S04]  /*e610*/  HMMA.16816.F32.BF16 R132, R176.reuse, R140, R24 ;  /* 0x0000008cb084723c */ /* 0x040fe80000041818 */
[----:B------:R-:W-:Y:S02]  /*e620*/  MOV R12, R138 ;  /* 0x0000008a000c7202 */ /* 0x000fe40000000f00 */
[----:B------:R-:W-:Y:S02]  /*e630*/  MOV R9, R146 ;  /* 0x0000009200097202 */ /* 0x000fe40000000f00 */
        /* <DEDUP_REMOVED lines=17> */
[----:B------:R-:W-:Y:S04]  /*e750*/  HMMA.16816.F32.BF16 R96, R108, R6, R96 ;  /* 0x000000066c60723c */ /* 0x000fe80000041860 */
[----:B--2---:R-:W-:Y:S02]  /*e760*/  FFMA.FTZ R103, R103, R17, R16 ;  /* 0x0000001167677223 */ /* 0x004fe40000010010 */
        /* <DEDUP_REMOVED lines=65> */
[----:B------:R-:W-:Y:S02]  /*eb80*/  IADD3 R0, R238, -0x1, RZ ;  /* 0xffffffffee007810 */ /* 0x000fe40007ffe0ff */
[----:B------:R-:W-:Y:S01]  /*eb90*/  STL [R1+0x48], R5 ;  /* 0x0000480501007387 */ /* 0x000fe20000100800 */
[----:B------:R-:W-:Y:S01]  /*eba0*/  FADD.FTZ R2, R107, R2 ;  /* 0x000000026b027221 */ /* 0x000fe20000010000 */
[----:B------:R-:W-:Y:S02]  /*ebb0*/  MOV R238, R0 ;  /* 0x0000000000ee7202 */ /* 0x000fe40000000f00 */
[----:B------:R-:W-:Y:S01]  /*ebc0*/  MOV R107, R102 ;  /* 0x00000066006b7202 */ /* 0x000fe20000000f00 */
[----:B-1----:R-:W-:Y:S05]  /*ebd0*/  FADD.FTZ R3, R185, R4 ;  /* 0x00000004b9037221 */ /* 0x002fea0000010000 */
[----:B------:R1:W-:Y:S04]  /*ebe0*/  STL [R1+0x4c], R3 ;  /* 0x00004c0301007387 */ /* 0x0003e80000100800 */
[----:B------:R2:W-:Y:S01]  /*ebf0*/  STL [R1+0x50], R2 ;  /* 0x0000500201007387 */ /* 0x0005e20000100800 */
[----:B-1----:R-:W-:Y:S02]  /*ec00*/  MOV R3, R105 ;  /* 0x0000006900037202 */ /* 0x002fe40000000f00 */
[----:B--2---:R-:W-:Y:S01]  /*ec10*/  MOV R2, R106 ;  /* 0x0000006a00027202 */ /* 0x004fe20000000f00 */
[----:B-----5:R-:W-:-:S05]  /*ec20*/  @P0 BRA `(.L_x_719) ;  /* 0xffffc5c000000947 */ /* 0x020fca000383ffff */
.L_x_718:
[----:B-1----:R-:W2:Y:S04]  /*ec30*/  LDL.LU R0, [R1+0x44] ;  /* 0x0000440001007983 */ /* 0x002ea80000300800 */
        /* <DEDUP_REMOVED lines=152> */
.L_x_706:
[----:B------:R-:W-:Y:S01]  /*f5c0*/  USHF.R.S32.HI UR8, URZ, 0x1f, UR9 ;  /* 0x0000001f3f087899 */ /* 0x000fe20008011409 */
[----:B------:R-:W-:Y:S05]  /*f5d0*/  @P4 BRA `(.L_x_722) ;  /* 0x000018a000004947 */ /* 0x000fea0003800000 */
[----:B------:R-:W1:Y:S01]  /*f5e0*/  S2R R55, SR_TID.X ;  /* 0x0000000000377919 */ /* 0x000e620000002100 */
[----:B------:R-:W-:Y:S01]  /*f5f0*/  F2FP.BF16.PACK_AB R45, R45, R112 ;  /* 0x000000702d2d723e */ /* 0x000fe200000010ff */
[----:B------:R-:W-:Y:S01]  /*f600*/  ULDC.64 UR4, c[0x0][0x500] ;  /* 0x0001400000047ab9 */ /* 0x000fe20000000a00 */
[----:B------:R-:W-:Y:S01]  /*f610*/  F2FP.BF16.PACK_AB R44, R44, R114 ;  /* 0x000000722c2c723e */ /* 0x000fe200000010ff */
[----:B------:R-:W-:Y:S01]  /*f620*/  UISETP.NE.U32.AND UP1, UPT, URZ, UR4, UPT ;  /* 0x000000043f00728c */ /* 0x000fe2000bf25070 */
[----:B------:R-:W-:Y:S01]  /*f630*/  F2FP.BF16.PACK_AB R43, R43, R124 ;  /* 0x0000007c2b2b723e */ /* 0x000fe200000010ff */
[----:B------:R-:W-:Y:S01]  /*f640*/  UMOV UR6, 0x4 ;  /* 0x0000000400067882 */ /* 0x000fe20000000000 */
[----:B------:R-:W-:Y:S01]  /*f650*/  F2FP.BF16.PACK_AB R42, R42, R126 ;  /* 0x0000007e2a2a723e */ /* 0x000fe200000010ff */
[----:B------:R-:W-:Y:S01]  /*f660*/  UISETP.NE.AND.EX UP1, UPT, URZ, UR5, UPT, UP1 ;  /* 0x000000053f00728c */ /* 0x000fe2000bf25310 */
[----:B------:R-:W-:-:S02]  /*f670*/  F2FP.BF16.PACK_AB R48, R48, R116 ;  /* 0x000000743030723e */ /* 0x000fc400000010ff */
[----:B------:R-:W-:Y:S01]  /*f680*/  F2FP.BF16.PACK_AB R118, R119, R118 ;  /* 0x000000767776723e */ /* 0x000fe200000010ff */
[----:B------:R-:W-:Y:S01]  /*f690*/  ULDC.64 UR4, c[0x0][0x500] ;  /* 0x0001400000047ab9 */ /* 0x000fe20000000a00 */
[----:B------:R-:W-:Y:S01]  /*f6a0*/  F2FP.BF16.PACK_AB R47, R47, R120 ;  /* 0x000000782f2f723e */ /* 0x000fe200000010ff */
[----:B------:R-:W-:Y:S01]  /*f6b0*/  UIMAD.WIDE UR4, UR13, UR6, UR4 ;  /* 0x000000060d0472a5 */ /* 0x000fe2000f8e0204 */
[----:B------:R-:W-:Y:S02]  /*f6c0*/  F2FP.BF16.PACK_AB R122, R123, R122 ;  /* 0x0000007a7b7a723e */ /* 0x000fe400000010ff */
[----:B------:R-:W-:Y:S02]  /*f6d0*/  F2FP.BF16.PACK_AB R41, R41, R128 ;  /* 0x000000802929723e */ /* 0x000fe400000010ff */
[----:B------:R-:W-:Y:S02]  /*f6e0*/  F2FP.BF16.PACK_AB R40, R40, R130 ;  /* 0x000000822828723e */ /* 0x000fe400000010ff */
[----:B------:R-:W-:-:S02]  /*f6f0*/  F2FP.BF16.PACK_AB R38, R38, R140 ;  /* 0x0000008c2626723e */ /* 0x000fc400000010ff */
[----:B------:R-:W-:Y:S02]  /*f700*/  F2FP.BF16.PACK_AB R37, R37, R142 ;  /* 0x0000008e2525723e */ /* 0x000fe400000010ff */
[----:B-1----:R-:W-:Y:S02]  /*f710*/  SHF.R.S32.HI R56, RZ, 0x1f, R55 ;  /* 0x0000001fff387819 */ /* 0x002fe40000011437 */
[----:B------:R-:W-:Y:S02]  /*f720*/  F2FP.BF16.PACK_AB R39, R39, R132 ;  /* 0x000000842727723e */ /* 0x000fe400000010ff */
[CC--:B------:R-:W-:Y:S02]  /*f730*/  LEA.HI R3, R56.reuse, R55.reuse, RZ, 0x2 ;  /* 0x0000003738037211 */ /* 0x0c0fe400078f10ff */
[----:B------:R-:W-:Y:S02]  /*f740*/  LEA.HI R49, R56, R55, RZ, 0x5 ;  /* 0x0000003738317211 */ /* 0x000fe400078f28ff */
[----:B------:R-:W-:-:S02]  /*f750*/  SHF.R.S32.HI R46, RZ, 0x2, R3 ;  /* 0x00000002ff2e7819 */ /* 0x000fc40000011403 */
[----:B------:R-:W-:Y:S02]  /*f760*/  SHF.R.S32.HI R0, RZ, 0x1f, R3 ;  /* 0x0000001fff007819 */ /* 0x000fe40000011403 */
[----:B------:R-:W-:Y:S02]  /*f770*/  LOP3.LUT R3, R3, 0xfffffffc, RZ, 0xc0, !PT ;  /* 0xfffffffc03037812 */ /* 0x000fe400078ec0ff */
[----:B------:R-:W-:Y:S02]  /*f780*/  LEA.HI R0, R0, R46, RZ, 0x3 ;  /* 0x0000002e00007211 */ /* 0x000fe400078f18ff */
[----:B------:R-:W-:Y:S01]  /*f790*/  SHF.R.S32.HI R50, RZ, 0x5, R49 ;  /* 0x00000005ff327819 */ /* 0x000fe20000011431 */
[----:B------:R-:W-:Y:S01]  /*f7a0*/  IMAD.IADD R19, R55, 0x1, -R3 ;  /* 0x0000000137137824 */ /* 0x000fe200078e0a03 */
[----:B------:R-:W-:Y:S02]  /*f7b0*/  LOP3.LUT R0, R0, 0xfffffff8, RZ, 0xc0, !PT ;  /* 0xfffffff800007812 */ /* 0x000fe400078ec0ff */
[----:B------:R-:W-:-:S02]  /*f7c0*/  F2FP.BF16.PACK_AB R134, R135, R134 ;  /* 0x000000868786723e */ /* 0x000fc400000010ff */
[----:B------:R-:W-:Y:S01]  /*f7d0*/  F2FP.BF16.PACK_AB R36, R36, R136 ;  /* 0x000000882424723e */ /* 0x000fe200000010ff */
[----:B------:R-:W-:Y:S01]  /*f7e0*/  IMAD.IADD R2, R46, 0x1, -R0 ;  /* 0x000000012e027824 */ /* 0x000fe200078e0a00 */
[----:B------:R-:W-:Y:S02]  /*f7f0*/  F2FP.BF16.PACK_AB R138, R139, R138 ;  /* 0x0000008a8b8a723e */ /* 0x000fe400000010ff */
[----:B------:R-:W-:Y:S02]  /*f800*/  F2FP.BF16.PACK_AB R35, R35, R144 ;  /* 0x000000902323723e */ /* 0x000fe400000010ff */
[----:B------:R-:W-:Y:S02]  /*f810*/  LEA.HI R0, R2, R2, RZ, 0x1 ;  /* 0x0000000202007211 */ /* 0x000fe400078f08ff */
[----:B------:R-:W-:Y:S02]  /*f820*/  F2FP.BF16.PACK_AB R34, R34, R146 ;  /* 0x000000922222723e */ /* 0x000fe400000010ff */
[----:B------:R-:W-:-:S02]  /*f830*/  SHF.R.S32.HI R13, RZ, 0x1, R0 ;  /* 0x00000001ff0d7819 */ /* 0x000fc40000011400 */
[----:B------:R-:W-:Y:S02]  /*f840*/  LOP3.LUT R0, R0, 0x3fffffe, RZ, 0xc0, !PT ;  /* 0x03fffffe00007812 */ /* 0x000fe400078ec0ff */
[C---:B------:R-:W-:Y:S01]  /*f850*/  LOP3.LUT R3, R13.reuse, 0x1, RZ, 0xc0, !PT ;  /* 0x000000010d037812 */ /* 0x040fe200078ec0ff */
[C---:B------:R-:W-:Y:S01]  /*f860*/  IMAD.SHL.U32 R4, R13.reuse, 0x40, RZ ;  /* 0x000000400d047824 */ /* 0x040fe200078e00ff */
[----:B------:R-:W-:Y:S01]  /*f870*/  LOP3.LUT P0, RZ, R13, 0x2, RZ, 0xc0, !PT ;  /* 0x000000020dff7812 */ /* 0x000fe2000780c0ff */
[----:B------:R-:W-:Y:S01]  /*f880*/  IMAD.IADD R2, R2, 0x1, -R0 ;  /* 0x0000000102027824 */ /* 0x000fe200078e0a00 */
[----:B------:R-:W-:Y:S01]  /*f890*/  ISETP.NE.U32.AND P1, PT, R3, 0x1, PT ;  /* 0x000000010300780c */ /* 0x000fe20003f25070 */
[----:B------:R-:W-:Y:S01]  /*f8a0*/  IMAD R0, R50, 0x100, R19 ;  /* 0x0000010032007824 */ /* 0x000fe200078e0213 */
[----:B------:R-:W-:Y:S02]  /*f8b0*/  LOP3.LUT R4, R4, 0xc0, RZ, 0xc0, !PT ;  /* 0x000000c004047812 */ /* 0x000fe400078ec0ff */
[----:B------:R-:W-:Y:S01]  /*f8c0*/  F2FP.BF16.PACK_AB R32, R32, R156 ;  /* 0x0000009c2020723e */ /* 0x000fe200000010ff */
[----:B------:R-:W-:Y:S01]  /*f8d0*/  IMAD R0, R2, 0x10, R0 ;  /* 0x0000001002007824 */ /* 0x000fe200078e0200 */
[----:B------:R-:W-:Y:S01]  /*f8e0*/  LEA.HI R2, R4, R4, RZ, 0x1d ;  /* 0x0000000404027211 */ /* 0x000fe200078fe8ff */
[----:B------:R-:W-:Y:S01]  /*f8f0*/  IMAD.MOV.U32 R4, RZ, RZ, 0x20 ;  /* 0x00000020ff047424 */ /* 0x000fe200078e00ff */
[----:B------:R-:W-:-:S02]  /*f900*/  F2FP.BF16.PACK_AB R31, R31, R158 ;  /* 0x0000009e1f1f723e */ /* 0x000fc400000010ff */
[----:B------:R-:W-:Y:S01]  /*f910*/  F2FP.BF16.PACK_AB R33, R33, R148 ;  /* 0x000000942121723e */ /* 0x000fe200000010ff */
[----:B------:R-:W-:Y:S01]  /*f920*/  IMAD.U32 R0, R0, 0x2, R2 ;  /* 0x0000000200007824 */ /* 0x000fe200078e0002 */
[----:B------:R-:W-:Y:S02]  /*f930*/  SEL R4, R4, 0xffffffe0, !P0 ;  /* 0xffffffe004047807 */ /* 0x000fe40004000000 */
[----:B------:R-:W-:Y:S01]  /*f940*/  F2FP.BF16.PACK_AB R150, R151, R150 ;  /* 0x000000969796723e */ /* 0x000fe200000010ff */
[----:B------:R-:W-:Y:S01]  /*f950*/  IMAD.SHL.U32 R0, R0, 0x2, RZ ;  /* 0x0000000200007824 */ /* 0x000fe200078e00ff */
[----:B------:R-:W-:Y:S01]  /*f960*/  BAR.SYNC.DEFER_BLOCKING 0x1, 0x80 ;  /* 0x0042000000007b1d */ /* 0x000fe20000010000 */
[----:B------:R-:W-:Y:S02]  /*f970*/  F2FP.BF16.PACK_AB R30, R30, R152 ;  /* 0x000000981e1e723e */ /* 0x000fe400000010ff */
[----:B------:R-:W-:Y:S02]  /*f980*/  F2FP.BF16.PACK_AB R154, R155, R154 ;  /* 0x0000009a9b9a723e */ /* 0x000fe400000010ff */
[----:B------:R-:W-:-:S02]  /*f990*/  IADD3 R3, R0, 0x80, RZ ;  /* 0x0000008000037810 */ /* 0x000fc40007ffe0ff */
[C---:B------:R-:W-:Y:S02]  /*f9a0*/  IADD3 R2, R0.reuse, 0x70, RZ ;  /* 0x0000007000027810 */ /* 0x040fe40007ffe0ff */
[----:B------:R-:W-:Y:S01]  /*f9b0*/  @P1 IADD3 R2, R3, 0x10, RZ ;  /* 0x0000001003021810 */ /* 0x000fe20007ffe0ff */
[----:B------:R-:W-:Y:S01]  /*f9c0*/  IMAD.IADD R3, R0, 0x1, R4 ;  /* 0x0000000100037824 */ /* 0x000fe200078e0204 */
[----:B------:R-:W-:Y:S02]  /*f9d0*/  F2FP.BF16.PACK_AB R29, R29, R160 ;  /* 0x000000a01d1d723e */ /* 0x000fe400000010ff */
[----:B------:R-:W-:Y:S01]  /*f9e0*/  F2FP.BF16.PACK_AB R28, R28, R162 ;  /* 0x000000a21c1c723e */ /* 0x000fe200000010ff */
[----:B------:R-:W-:Y:S01]  /*f9f0*/  IMAD.IADD R4, R4, 0x1, R2 ;  /* 0x0000000104047824 */ /* 0x000fe200078e0202 */
[----:B------:R-:W-:Y:S02]  /*fa00*/  F2FP.BF16.PACK_AB R26, R26, R172 ;  /* 0x000000ac1a1a723e */ /* 0x000fe400000010ff */
[----:B------:R-:W-:-:S02]  /*fa10*/  F2FP.BF16.PACK_AB R25, R25, R174 ;  /* 0x000000ae1919723e */ /* 0x000fc400000010ff */
        /* <DEDUP_REMOVED lines=29> */
[----:B------:R-:W-:Y:S01]  /*fbf0*/  PLOP3.LUT P1, PT, PT, PT, UP1, 0x80, 0x0 ;  /* 0x000000000000781c */ /* 0x000fe20003f2f018 */
[----:B------:R-:W-:Y:S04]  /*fc00*/  STS [R3+0x280], R40 ;  /* 0x0002802803007388 */ /* 0x000fe80000000800 */
        /* <DEDUP_REMOVED lines=35> */
[----:B------:R3:W-:Y:S04]  /*fe40*/  STS [R3+0x5280], R9 ;  /* 0x0052800903007388 */ /* 0x0007e80000000800 */
[----:B------:R4:W-:Y:S04]  /*fe50*/  STS [R4+0x5000], R6 ;  /* 0x0050000604007388 */ /* 0x0009e80000000800 */
[----:B------:R4:W-:Y:S01]  /*fe60*/  STS [R4+0x5200], R5 ;  /* 0x0052000504007388 */ /* 0x0009e20000000800 */
[----:B-1----:R-:W-:-:S02]  /*fe70*/  IMAD.U32 R11, RZ, RZ, UR5 ;  /* 0x00000005ff0b7e24 */ /* 0x002fc4000f8e00ff */
[----:B--2---:R-:W-:Y:S01]  /*fe80*/  IMAD.U32 R10, RZ, RZ, UR4 ;  /* 0x00000004ff0a7e24 */ /* 0x004fe2000f8e00ff */
[----:B------:R-:W-:Y:S06]  /*fe90*/  BAR.SYNC.DEFER_BLOCKING 0x1, 0x80 ;  /* 0x0042000000007b1d */ /* 0x000fec0000010000 */
[----:B------:R-:W-:Y:S02]  /*fea0*/  ULDC.64 UR4, c[0x0][0x508] ;  /* 0x0001420000047ab9 */ /* 0x000fe40000000a00 */
[----:B------:R-:W-:Y:S01]  /*feb0*/  UISETP.NE.U32.AND UP0, UPT, URZ, UR4, UPT ;  /* 0x000000043f00728c */ /* 0x000fe2000bf05070 */
[----:B------:R-:W2:Y:S03]  /*fec0*/  @P1 LDG.E R0, [R10.64] ;  /* 0x0000000e0a001981 */ /* 0x000ea6000c1e1900 */
[----:B------:R-:W-:Y:S01]  /*fed0*/  UISETP.NE.AND.EX UP0, UPT, URZ, UR5, UPT, UP0 ;  /* 0x000000053f00728c */ /* 0x000fe2000bf05300 */
[----:B------:R-:W-:-:S02]  /*fee0*/  IMAD.MOV.U32 R24, RZ, RZ, c[0x0][0x388] ;  /* 0x0000e200ff187624 */ /* 0x000fc400078e00ff */
[----:B------:R-:W-:-:S03]  /*fef0*/  ULDC.64 UR4, c[0x0][0x508] ;  /* 0x0001420000047ab9 */ /* 0x000fc60000000a00 */
[----:B------:R-:W-:-:S05]  /*ff00*/  PLOP3.LUT P0, PT, PT, PT, UP0, 0x80, 0x0 ;  /* 0x000000000000781c */ /* 0x000fca0003f0f008 */
[----:B------:R-:W-:-:S06]  /*ff10*/  @UP0 UIMAD.WIDE UR4, UR13, UR6, UR4 ;  /* 0x000000060d0402a5 */ /* 0x000fcc000f8e0204 */
[----:B------:R-:W-:Y:S02]  /*ff20*/  IMAD.U32 R2, RZ, RZ, UR4 ;  /* 0x00000004ff027e24 */ /* 0x000fe4000f8e00ff */
[----:B---3--:R-:W-:-:S05]  /*ff30*/  IMAD.U32 R3, RZ, RZ, UR5 ;  /* 0x00000005ff037e24 */ /* 0x008fca000f8e00ff */
[----:B------:R4:W5:Y:S01]  /*ff40*/  @P0 LDG.E R24, [R2.64] ;  /* 0x0000000e02180981 */ /* 0x000962000c1e1900 */
[----:B------:R-:W-:Y:S02]  /*ff50*/  UMOV UR6, URZ ;  /* 0x0000003f00067c82 */ /* 0x000fe40008000000 */
[----:B------:R-:W-:Y:S01]  /*ff60*/  UMOV UR7, URZ ;  /* 0x0000003f00077c82 */ /* 0x000fe20008000000 */
[----:B--2---:R-:W1:Y:S02]  /*ff70*/  @P1 R2UR UR5, R0 ;  /* 0x00000000000513c2 */ /* 0x004e6400000e0000 */
[----:B-1----:R-:W-:Y:S02]  /*ff80*/  @UP1 USHF.R.S32.HI UR4, URZ, 0x1f, UR5 ;  /* 0x0000001f3f041899 */ /* 0x002fe40008011405 */
[----:B------:R-:W-:-:S05]  /*ff90*/  @UP1 UMOV UR6, UR5 ;  /* 0x0000000500061c82 */ /* 0x000fca0008000000 */
[----:B------:R-:W-:Y:S01]  /*ffa0*/  @UP1 UMOV UR7, UR4 ;  /* 0x0000000400071c82 */ /* 0x000fe20008000000 */
[----:B------:R-:W-:Y:S05]  /*ffb0*/  @P0 BRA `(.L_x_723) ;  /* 0x0000004000000947 */ /* 0x000fea0003800000 */
[----:B----4-:R-:W-:Y:S05]  /*ffc0*/  @!P1 BRA `(.L_x_723) ;  /* 0x0000003000009947 */ /* 0x010fea0003800000 */
[----:B------:R-:W2:Y:S04]  /*ffd0*/  LDG.E R0, [R10.64] ;  /* 0x0000000e0a007981 */ /* 0x000ea8000c1e1900 */
[----:B------:R-:W2:Y:S02]  /*ffe0*/  LDG.E R2, [R10.64+0x4] ;  /* 0x0000040e0a027981 */ /* 0x000ea4000c1e1900 */
[----:B--2--5:R-:W-:Y:S02]  /*fff0*/  IADD3 R24, -R0, R2, RZ ;  /* 0x0000000200187210 */ /* 0x024fe40007ffe1ff */
.L_x_723:
[----:B----4-:R-:W-:Y:S01]  /*10000*/  IMAD.MOV.U32 R0, RZ, RZ, c[0x0][0x4e8] ;  /* 0x00013a00ff007624 */ /* 0x010fe200078e00ff */
[----:B------:R-:W-:Y:S01]  /*10010*/  SHF.R.S32.HI R2, RZ, 0x1f, R50 ;  /* 0x0000001fff027819 */ /* 0x000fe20000011432 */
[----:B------:R-:W1:Y:S01]  /*10020*/  S2R R21, SR_CTAID.X ;  /* 0x0000000000157919 */ /* 0x000e620000002500 */
[----:B------:R-:W-:Y:S01]  /*10030*/  ULDC.64 UR4, c[0x0][0x490] ;  /* 0x0001240000047ab9 */ /* 0x000fe20000000a00 */
[----:B------:R-:W-:Y:S01]  /*10040*/  LEA.HI R8, R56, R55, RZ, 0x3 ;  /* 0x0000003738087211 */ /* 0x000fe200078f18ff */
[----:B------:R-:W-:Y:S01]  /*10050*/  UIMAD UR10, UR8, UR4, URZ ;  /* 0x00000004080a72a4 */ /* 0x000fe2000f8e023f */
[----:B------:R-:W-:Y:S01]  /*10060*/  ISETP.NE.AND P2, PT, R0, 0x1, PT ;  /* 0x000000010000780c */ /* 0x000fe20003f45270 */
[----:B------:R-:W-:Y:S01]  /*10070*/  UMOV UR16, UR6 ;  /* 0x0000000600107c82 */ /* 0x000fe20008000000 */
[----:B------:R-:W-:Y:S01]  /*10080*/  LOP3.LUT R0, R49, 0xffffffe0, RZ, 0xc0, !PT ;  /* 0xffffffe031007812 */ /* 0x000fe200078ec0ff */
[----:B------:R-:W-:Y:S01]  /*10090*/  UMOV UR17, UR7 ;  /* 0x0000000700117c82 */ /* 0x000fe20008000000 */
[----:B------:R-:W-:Y:S01]  /*100a0*/  LEA.HI R2, R2, R50, RZ, 0x2 ;  /* 0x0000003202027211 */ /* 0x000fe200078f10ff */
[----:B------:R-:W-:Y:S01]  /*100b0*/  UIMAD.WIDE.U32 UR16, UR9, UR4, UR16 ;  /* 0x00000004091072a5 */ /* 0x000fe2000f8e0010 */
[----:B-----5:R-:W-:Y:S01]  /*100c0*/  IMAD R24, R24, c[0x0][0x4e8], RZ ;  /* 0x00013a0018187a24 */ /* 0x020fe200078e02ff */
[----:B------:R-:W-:Y:S01]  /*100d0*/  UIMAD UR10, UR9, UR5, UR10 ;  /* 0x00000005090a72a4 */ /* 0x000fe2000f8e020a */
[----:B------:R-:W-:Y:S01]  /*100e0*/  IMAD.IADD R4, R55, 0x1, -R0 ;  /* 0x0000000137047824 */ /* 0x000fe200078e0a00 */
[C---:B------:R-:W-:Y:S01]  /*100f0*/  LEA.HI R0, R19.reuse, R19, RZ, 0x1 ;  /* 0x0000001313007211 */ /* 0x040fe200078f08ff */
[----:B------:R-:W-:Y:S01]  /*10100*/  ULDC.64 UR4, c[0x0][0x3a0] ;  /* 0x0000e80000047ab9 */ /* 0x000fe20000000a00 */
[----:B------:R-:W-:Y:S01]  /*10110*/  LOP3.LUT R2, R2, 0xffffffc, RZ, 0xc0, !PT ;  /* 0x0ffffffc02027812 */ /* 0x000fe200078ec0ff */
[----:B------:R-:W-:Y:S01]  /*10120*/  USHF.R.S32.HI UR12, URZ, 0x1f, UR13 ;  /* 0x0000001f3f0c7899 */ /* 0x000fe2000801140d */
[----:B------:R-:W-:Y:S01]  /*10130*/  SHF.R.S32.HI R6, RZ, 0x1f, R4 ;  /* 0x0000001fff067819 */ /* 0x000fe20000011404 */
[----:B------:R-:W-:Y:S01]  /*10140*/  UIMAD UR11, UR7, UR4, URZ ;  /* 0x00000004070b72a4 */ /* 0x000fe2000f8e023f */
[C---:B------:R-:W-:Y:S01]  /*10150*/  LOP3.LUT R3, R0.reuse, 0x1ffffffe, RZ, 0xc0, !PT ;  /* 0x1ffffffe00037812 */ /* 0x040fe200078ec0ff */
[----:B------:R-:W-:Y:S01]  /*10160*/  IMAD.SHL.U32 R0, R0, 0x20, RZ ;  /* 0x0000002000007824 */ /* 0x000fe200078e00ff */
[----:B------:R-:W-:Y:S01]  /*10170*/  LEA.HI R6, R6, R4, RZ, 0x2 ;  /* 0x0000000406067211 */ /* 0x000fe200078f10ff */
[----:B------:R-:W-:Y:S01]  /*10180*/  IMAD.IADD R2, R50, 0x1, -R2 ;  /* 0x0000000132027824 */ /* 0x000fe200078e0a02 */
[----:B------:R-:W-:Y:S01]  /*10190*/  LOP3.LUT P0, RZ, R4, 0x3, RZ, 0xc0, !PT ;  /* 0x0000000304ff7812 */ /* 0x000fe2000780c0ff */
[----:B------:R-:W-:Y:S01]  /*101a0*/  IMAD.IADD R5, R19, 0x1, -R3 ;  /* 0x0000000113057824 */ /* 0x000fe200078e0a03 */
[----:B------:R-:W-:Y:S01]  /*101b0*/  LOP3.LUT R0, R0, 0xffffffc0, RZ, 0xc0, !PT ;  /* 0xffffffc000007812 */ /* 0x000fe200078ec0ff */
[----:B------:R-:W-:Y:S01]  /*101c0*/  USEL UR12, UR12, URZ, !UP1 ;  /* 0x0000003f0c0c7287 */ /* 0x000fe2000c800000 */
[----:B------:R-:W-:Y:S01]  /*101d0*/  SHF.R.S32.HI R3, RZ, 0x2, R6 ;  /* 0x00000002ff037819 */ /* 0x000fe20000011406 */
[----:B------:R-:W-:Y:S01]  /*101e0*/  UIMAD.WIDE.U32 UR20, UR6, UR4, URZ ;  /* 0x00000004061472a5 */ /* 0x000fe2000f8e003f */
[----:B------:R-:W-:Y:S01]  /*101f0*/  LEA.HI R4, R46, R46, RZ, 0x1 ;  /* 0x0000002e2e047211 */ /* 0x000fe200078f08ff */
[----:B------:R-:W-:Y:S01]  /*10200*/  IMAD R0, R5, 0x8, R0 ;  /* 0x0000000805007824 */ /* 0x000fe200078e0200 */
[----:B------:R-:W-:Y:S01]  /*10210*/  UIMAD UR11, UR6, UR5, UR11 ;  /* 0x00000005060b72a4 */ /* 0x000fe2000f8e020b */
[----:B------:R-:W-:Y:S01]  /*10220*/  IMAD R16, R2, 0x10, R3 ;  /* 0x0000001002107824 */ /* 0x000fe200078e0203 */
[----:B------:R-:W-:Y:S01]  /*10230*/  USEL UR13, UR13, URZ, !UP1 ;  /* 0x0000003f0d0d7287 */ /* 0x000fe2000c800000 */
[----:B------:R-:W-:Y:S01]  /*10240*/  BSSY B0, `(.L_x_724) ;  /* 0x000007b000007945 */ /* 0x000fe20003800000 */
[----:B------:R-:W-:-:S02]  /*10250*/  ULDC.64 UR6, c[0x0][0x498] ;  /* 0x0001260000067ab9 */ /* 0x000fc40000000a00 */
[----:B------:R-:W-:Y:S01]  /*10260*/  IADD3 R0, R16, R0, RZ ;  /* 0x0000000010007210 */ /* 0x000fe20007ffe0ff */
[----:B------:R-:W-:Y:S02]  /*10270*/  UIMAD UR18, UR12, UR6, URZ ;  /* 0x000000060c1272a4 */ /* 0x000fe4000f8e023f */
[----:B------:R-:W-:Y:S02]  /*10280*/  UIADD3 UR17, UR17, UR10, URZ ;  /* 0x0000000a11117290 */ /* 0x000fe4000fffe03f */
[----:B-1----:R-:W-:Y:S01]  /*10290*/  IMAD R3, R21, 0x80, R0 ;  /* 0x0000008015037824 */ /* 0x002fe200078e0200 */
[----:B------:R-:W-:Y:S02]  /*102a0*/  UIMAD UR7, UR13, UR7, UR18 ;  /* 0x000000070d0772a4 */ /* 0x000fe4000f8e0212 */
[----:B------:R-:W-:Y:S01]  /*102b0*/  UIMAD.WIDE.U32 UR16, UR13, UR6, UR16 ;  /* 0x000000060d1072a5 */ /* 0x000fe2000f8e0010 */
[----:B------:R-:W-:Y:S01]  /*102c0*/  @P2 IMAD.HI.U32 R2, R3, c[0x0][0x4ec], RZ ;  /* 0x00013b0003022a27 */ /* 0x000fe200078e00ff */
[----:B------:R-:W-:-:S02]  /*102d0*/  ULDC.64 UR4, c[0x0][0x3e8] ;  /* 0x0000fa0000047ab9 */ /* 0x000fc40000000a00 */
[----:B------:R-:W-:Y:S01]  /*102e0*/  UIMAD UR8, UR8, UR4, URZ ;  /* 0x00000004080872a4 */ /* 0x000fe2000f8e023f */
[----:B------:R-:W-:Y:S01]  /*102f0*/  IMAD.MOV.U32 R0, RZ, RZ, R3 ;  /* 0x000000ffff007224 */ /* 0x000fe200078e0003 */
[----:B------:R-:W-:Y:S01]  /*10300*/  @P2 SHF.R.U32.HI R0, RZ, c[0x0][0x4f0], R2 ;  /* 0x00013c00ff002a19 */ /* 0x000fe20000011602 */
[----:B------:R-:W-:Y:S01]  /*10310*/  IMAD.U32 R5, RZ, RZ, UR7 ;  /* 0x00000007ff057e24 */ /* 0x000fe2000f8e00ff */
[----:B------:R-:W-:Y:S01]  /*10320*/  LOP3.LUT R2, R4, 0x3fffffe, RZ, 0xc0, !PT ;  /* 0x03fffffe04027812 */ /* 0x000fe200078ec0ff */
[----:B------:R-:W-:Y:S01]  /*10330*/  IMAD R4, R19, 0x20, R46 ;  /* 0x0000002013047824 */ /* 0x000fe200078e022e */
[----:B------:R-:W-:Y:S01]  /*10340*/  SHF.R.S32.HI R6, RZ, 0x1f, R0 ;  /* 0x0000001fff067819 */ /* 0x000fe20000011400 */
[----:B------:R-:W-:Y:S02]  /*10350*/  UIADD3 UR21, UR21, UR11, URZ ;  /* 0x0000000b15157290 */ /* 0x000fe4000fffe03f */
[----:B------:R-:W-:Y:S01]  /*10360*/  IMAD.IADD R2, R46, 0x1, -R2 ;  /* 0x000000012e027824 */ /* 0x000fe200078e0a02 */
[----:B------:R-:W-:Y:S01]  /*10370*/  UIMAD UR8, UR9, UR5, UR8 ;  /* 0x00000005090872a4 */ /* 0x000fe2000f8e0208 */
[----:B------:R-:W-:Y:S01]  /*10380*/  IMAD R10, R21, 0x80, R4 ;  /* 0x00000080150a7824 */ /* 0x000fe200078e0204 */
[----:B------:R-:W-:Y:S01]  /*10390*/  UIMAD.WIDE.U32 UR20, UR9, UR4, UR20 ;  /* 0x00000004091472a5 */ /* 0x000fe2000f8e0014 */
[----:B------:R-:W-:Y:S01]  /*103a0*/  IMAD.MOV R4, RZ, RZ, -R0 ;  /* 0x000000ffff047224 */ /* 0x000fe200078e0a00 */
[----:B------:R-:W-:Y:S01]  /*103b0*/  LEA R20, R50, R2, 0x3 ;  /* 0x0000000232147211 */ /* 0x000fe200078e18ff */
[----:B------:R-:W-:Y:S01]  /*103c0*/  @P2 IMAD.HI.U32 R7, R10, c[0x0][0x4ec], RZ ;  /* 0x00013b000a072a27 */ /* 0x000fe200078e00ff */
[----:B------:R-:W-:Y:S01]  /*103d0*/  IADD3 R2, P1, R0, UR16, RZ ;  /* 0x0000001000027c10 */ /* 0x000fe2000ff3e0ff */
[----:B------:R-:W-:-:S02]  /*103e0*/  ULDC.64 UR4, c[0x0][0x3f0] ;  /* 0x0000fc0000047ab9 */ /* 0x000fc40000000a00 */
[----:B------:R-:W-:Y:S01]  /*103f0*/  IMAD R0, R4, c[0x0][0x4e8], R3 ;  /* 0x00013a0004007a24 */ /* 0x000fe200078e0203 */
[----:B------:R-:W-:Y:S01]  /*10400*/  IADD3.X R3, R6, UR17, R5, P1, !PT ;  /* 0x0000001106037c10 */ /* 0x000fe20008ffe405 */
[----:B------:R-:W-:Y:S01]  /*10410*/  IMAD.MOV.U32 R9, RZ, RZ, R10 ;  /* 0x000000ffff097224 */ /* 0x000fe200078e000a */
[----:B------:R-:W-:Y:S01]  /*10420*/  @P2 SHF.R.U32.HI R9, RZ, c[0x0][0x4f0], R7 ;  /* 0x00013c00ff092a19 */ /* 0x000fe20000011607 */
[----:B------:R-:W-:Y:S01]  /*10430*/  IMAD.SHL.U32 R4, R8, 0x8, RZ ;  /* 0x0000000808047824 */ /* 0x000fe200078e00ff */
[----:B------:R-:W-:Y:S01]  /*10440*/  SHF.R.S32.HI R5, RZ, 0x1f, R0 ;  /* 0x0000001fff057819 */ /* 0x000fe20000011400 */
[----:B------:R-:W-:Y:S01]  /*10450*/  IMAD.WIDE.U32 R2, R0, c[0x0][0x488], R2 ;  /* 0x0001220000027a25 */ /* 0x000fe200078e0002 */
[----:B------:R-:W-:Y:S02]  /*10460*/  UIMAD UR12, UR12, UR4, URZ ;  /* 0x000000040c0c72a4 */ /* 0x000fe4000f8e023f */
[----:B------:R-:W-:Y:S01]  /*10470*/  UIADD3 UR9, UR21, UR8, URZ ;  /* 0x0000000815097290 */ /* 0x000fe2000fffe03f */
[----:B------:R-:W-:Y:S01]  /*10480*/  IMAD R5, R5, c[0x0][0x488], RZ ;  /* 0x0001220005057a24 */ /* 0x000fe200078e02ff */
[----:B------:R-:W-:Y:S01]  /*10490*/  LOP3.LUT R4, R4, 0xc0, RZ, 0xc0, !PT ;  /* 0x000000c004047812 */ /* 0x000fe200078ec0ff */
[----:B------:R-:W-:Y:S01]  /*104a0*/  IMAD.SHL.U32 R6, R19, 0x8, RZ ;  /* 0x0000000813067824 */ /* 0x000fe200078e00ff */
[----:B------:R-:W-:Y:S01]  /*104b0*/  LEA R7, P1, R2, c[0x0][0x450], 0x2 ;  /* 0x0001140002077a11 */ /* 0x000fe200078210ff */
[----:B------:R-:W-:Y:S01]  /*104c0*/  IMAD R8, R0, c[0x0][0x48c], R5 ;  /* 0x0001230000087a24 */ /* 0x000fe200078e0205 */
[----:B------:R-:W-:Y:S01]  /*104d0*/  IADD3 R0, -R9, RZ, RZ ;  /* 0x000000ff09007210 */ /* 0x000fe20007ffe1ff */
[----:B------:R-:W-:Y:S01]  /*104e0*/  UMOV UR8, UR20 ;  /* 0x0000001400087c82 */ /* 0x000fe20008000000 */
[----:B------:R-:W-:Y:S01]  /*104f0*/  SHF.R.U32.HI R12, RZ, 0x3, R4 ;  /* 0x00000003ff0c7819 */ /* 0x000fe20000011604 */
[----:B------:R-:W-:Y:S01]  /*10500*/  IMAD.IADD R3, R3, 0x1, R8 ;  /* 0x0000000103037824 */ /* 0x000fe200078e0208 */
[----:B------:R-:W-:Y:S01]  /*10510*/  UIMAD UR5, UR13, UR5, UR12 ;  /* 0x000000050d0572a4 */ /* 0x000fe2000f8e020c */
[----:B------:R-:W-:Y:S01]  /*10520*/  IMAD R18, R0, c[0x0][0x4e8], R10 ;  /* 0x00013a0000127a24 */ /* 0x000fe200078e020a */
[----:B------:R-:W-:Y:S01]  /*10530*/  UIMAD.WIDE.U32 UR8, UR13, UR4, UR8 ;  /* 0x000000040d0872a5 */ /* 0x000fe2000f8e0008 */
[----:B------:R-:W-:Y:S01]  /*10540*/  SHF.R.S32.HI R8, RZ, 0x1f, R9 ;  /* 0x0000001fff087819 */ /* 0x000fe20000011409 */
[----:B------:R-:W-:Y:S01]  /*10550*/  SHFL.IDX PT, R14, R7, RZ, 0x1c1f ;  /* 0x001c1fff070e7589 */ /* 0x000fe200000e0000 */
[----:B------:R-:W-:Y:S01]  /*10560*/  LEA.HI.X R0, R2, c[0x0][0x454], R3, 0x2, P1 ;  /* 0x0001150002007a11 */ /* 0x000fe200008f1403 */
[----:B------:R-:W-:Y:S01]  /*10570*/  UIADD3 UR5, UR9, UR5, URZ ;  /* 0x0000000509057290 */ /* 0x000fe2000fffe03f */
[----:B------:R-:W-:Y:S01]  /*10580*/  LOP3.LUT R11, R4, 0x18, R6, 0xf8, !PT ;  /* 0x00000018040b7812 */ /* 0x000fe200078ef806 */
[----:B------:R-:W-:Y:S01]  /*10590*/  IMAD R2, R8, c[0x0][0x3e0], RZ ;  /* 0x0000f80008027a24 */ /* 0x000fe200078e02ff */
[----:B------:R-:W-:Y:S01]  /*105a0*/  SHFL.IDX PT, R10, R7, 0x3, 0x1c1f ;  /* 0x007c1f00070a7f89 */ /* 0x000fe200000e0000 */
[----:B------:R-:W-:Y:S01]  /*105b0*/  IMAD R8, R21, 0x80, R16 ;  /* 0x0000008015087824 */ /* 0x000fe200078e0210 */
[----:B------:R-:W-:Y:S01]  /*105c0*/  LOP3.LUT R19, R11, R12, RZ, 0x3c, !PT ;  /* 0x0000000c0b137212 */ /* 0x000fe200078e3cff */
[----:B------:R-:W-:Y:S01]  /*105d0*/  IMAD.U32 R5, RZ, RZ, UR9 ;  /* 0x00000009ff057e24 */ /* 0x000fe2000f8e00ff */
[----:B------:R-:W1:Y:S01]  /*105e0*/  SHFL.IDX PT, R15, R0, RZ, 0x1c1f ;  /* 0x001c1fff000f7589 */ /* 0x000e6200000e0000 */
[----:B------:R-:W-:Y:S01]  /*105f0*/  IMAD.U32 R4, RZ, RZ, UR8 ;  /* 0x00000008ff047e24 */ /* 0x000fe2000f8e00ff */
[----:B------:R-:W-:Y:S01]  /*10600*/  ISETP.GE.OR P3, PT, R8, R24, P0 ;  /* 0x000000180800720c */ /* 0x000fe20000766670 */
[----:B------:R-:W-:Y:S01]  /*10610*/  IMAD.U32 R5, RZ, RZ, UR5 ;  /* 0x00000005ff057e24 */ /* 0x000fe2000f8e00ff */
[----:B------:R-:W-:Y:S04]  /*10620*/  SHFL.IDX PT, R12, R7, 0x1, 0x1c1f ;  /* 0x003c1f00070c7f89 */ /* 0x000fe800000e0000 */
[----:B------:R-:W2:Y:S04]  /*10630*/  SHFL.IDX PT, R13, R0, 0x1, 0x1c1f ;  /* 0x003c1f00000d7f89 */ /* 0x000ea800000e0000 */
[----:B------:R3:W-:Y:S04]  /*10640*/  SHFL.IDX PT, R16, R7, 0x2, 0x1c1f ;  /* 0x005c1f0007107f89 */ /* 0x0007e800000e0000 */
[----:B------:R-:W4:Y:S04]  /*10650*/  SHFL.IDX PT, R17, R0, 0x2, 0x1c1f ;  /* 0x005c1f0000117f89 */ /* 0x000f2800000e0000 */
[----:B------:R2:W2:Y:S04]  /*10660*/  SHFL.IDX PT, R11, R0, 0x3, 0x1c1f ;  /* 0x007c1f00000b7f89 */ /* 0x0004a800000e0000 */
[----:B-1----:R-:W-:Y:S01]  /*10670*/  @!P3 ST.E [R14.64], R51 ;  /* 0x000000330e00b985 */ /* 0x002fe2000c10190e */
[----:B---3--:R-:W-:-:S02]  /*10680*/  IMAD R7, R9, c[0x0][0x3e4], R2 ;  /* 0x0000f90009077a24 */ /* 0x008fc400078e0202 */
[----:B------:R-:W-:Y:S01]  /*10690*/  IMAD.WIDE.U32 R2, R9, c[0x0][0x3e0], R4 ;  /* 0x0000f80009027a25 */ /* 0x000fe200078e0004 */
[----:B------:R-:W-:Y:S02]  /*106a0*/  IADD3 R5, R8, 0x40, RZ ;  /* 0x0000004008057810 */ /* 0x000fe40007ffe0ff */
[----:B------:R-:W-:Y:S02]  /*106b0*/  SHF.R.S32.HI R4, RZ, 0x1f, R18 ;  /* 0x0000001fff047819 */ /* 0x000fe40000011412 */
[-C--:B------:R-:W-:Y:S01]  /*106c0*/  ISETP.GE.OR P1, PT, R5, R24.reuse, P0 ;  /* 0x000000180500720c */ /* 0x080fe20000726670 */
[----:B------:R-:W-:Y:S01]  /*106d0*/  IMAD.U32 R5, R20, 0x20, R19 ;  /* 0x0000002014057824 */ /* 0x000fe200078e0013 */
[C---:B--2---:R-:W-:Y:S02]  /*106e0*/  IADD3 R0, R8.reuse, 0x8, RZ ;  /* 0x0000000808007810 */ /* 0x044fe40007ffe0ff */
[----:B------:R-:W-:Y:S02]  /*106f0*/  IADD3 R8, R8, 0x48, RZ ;  /* 0x0000004808087810 */ /* 0x000fe40007ffe0ff */
[-C--:B------:R-:W-:Y:S01]  /*10700*/  ISETP.GE.OR P2, PT, R0, R24.reuse, P0 ;  /* 0x000000180000720c */ /* 0x080fe20000746670 */
[----:B------:R-:W-:Y:S01]  /*10710*/  IMAD R0, R4, c[0x0][0x3d8], RZ ;  /* 0x0000f60004007a24 */ /* 0x000fe200078e02ff */
[----:B------:R-:W-:-:S02]  /*10720*/  ISETP.GE.OR P0, PT, R8, R24, P0 ;  /* 0x000000180800720c */ /* 0x000fc40000706670 */
[----:B------:R-:W-:Y:S01]  /*10730*/  IADD3 R3, R3, R7, RZ ;  /* 0x0000000703037210 */ /* 0x000fe20007ffe0ff */
[C---:B------:R-:W-:Y:S02]  /*10740*/  IMAD R4, R18.reuse, c[0x0][0x3dc], R0 ;  /* 0x0000f70012047a24 */ /* 0x040fe400078e0200 */
[----:B------:R-:W-:Y:S02]  /*10750*/  IMAD.SHL.U32 R0, R5, 0x2, RZ ;  /* 0x0000000205007824 */ /* 0x000fe400078e00ff */
[----:B------:R-:W-:-:S04]  /*10760*/  IMAD.WIDE.U32 R2, R18, c[0x0][0x3d8], R2 ;  /* 0x0000f60012027a25 */ /* 0x000fc800078e0002 */
[----:B------:R-:W-:Y:S01]  /*10770*/  @!P2 ST.E [R12.64], R52 ;  /* 0x000000340c00a985 */ /* 0x000fe2000c10190e */
[----:B------:R-:W-:-:S03]  /*10780*/  IMAD.IADD R3, R3, 0x1, R4 ;  /* 0x0000000103037824 */ /* 0x000fc600078e0204 */
[----:B----4-:R-:W-:Y:S04]  /*10790*/  @!P1 ST.E [R16.64], R53 ;  /* 0x0000003510009985 */ /* 0x010fe8000c10190e */
        /* <DEDUP_REMOVED lines=8> */
[----:B-1----:R-:W-:-:S03]  /*10820*/  IMAD R11, R21, 0x80, R46 ;  /* 0x00000080150b7824 */ /* 0x002fc600078e022e */
[----:B------:R1:W1:Y:S01]  /*10830*/  LDS.128 R28, [R0+0x4880] ;  /* 0x00488000001c7984 */ /* 0x0002620000000c00 */
[----:B------:R-:W-:-:S03]  /*10840*/  LEA.HI.X R10, R2, c[0x0][0x384], R3, 0x1, P0 ;  /* 0x0000e100020a7a11 */ /* 0x000fc600000f0c03 */
[----:B------:R1:W1:Y:S01]  /*10850*/  LDS.128 R40, [R0+0x5080] ;  /* 0x0050800000287984 */ /* 0x0002620000000c00 */
[----:B------:R-:W-:-:S03]  /*10860*/  ISETP.GE.AND P0, PT, R11, R24, PT ;  /* 0x000000180b00720c */ /* 0x000fc60003f06270 */
[----:B------:R1:W1:Y:S04]  /*10870*/  LDS.128 R64, [R0+0x5880] ;  /* 0x0058800000407984 */ /* 0x0002680000000c00 */
[----:B------:R1:W1:Y:S04]  /*10880*/  SHFL.IDX PT, R2, R25, RZ, 0x1c1f ;  /* 0x001c1fff19027589 */ /* 0x00026800000e0000 */
[----:B------:R1:W1:Y:S02]  /*10890*/  SHFL.IDX PT, R3, R10, RZ, 0x1c1f ;  /* 0x001c1fff0a037589 */ /* 0x00026400000e0000 */
        /* <DEDUP_REMOVED lines=21> */
.L_x_725:
[----:B---3--:R-:W-:Y:S05]  /*109f0*/  BSYNC B0 ;  /* 0x0000000000007941 */ /* 0x008fea0003800000 */
.L_x_724:
        /* <DEDUP_REMOVED lines=23> */
.L_x_727:
[----:B------:R-:W-:Y:S05]  /*10b70*/  BSYNC B0 ;  /* 0x0000000000007941 */ /* 0x000fea0003800000 */
.L_x_726:
        /* <DEDUP_REMOVED lines=23> */
.L_x_729:
[----:B------:R-:W-:Y:S05]  /*10cf0*/  BSYNC B0 ;  /* 0x0000000000007941 */ /* 0x000fea0003800000 */
.L_x_728:
        /* <DEDUP_REMOVED lines=24> */
.L_x_722:
[----:B------:R-:W-:Y:S02]  /*10e80*/  ULDC.64 UR4, c[0x0][0x500] ;  /* 0x0001400000047ab9 */ /* 0x000fe40000000a00 */
[----:B------:R-:W-:Y:S02]  /*10e90*/  UISETP.NE.U32.AND UP1, UPT, URZ, UR4, UPT ;  /* 0x000000043f00728c */ /* 0x000fe4000bf25070 */
[----:B------:R-:W-:Y:S02]  /*10ea0*/  UMOV UR6, 0x4 ;  /* 0x0000000400067882 */ /* 0x000fe40000000000 */
[----:B------:R-:W-:-:S03]  /*10eb0*/  UISETP.NE.AND.EX UP1, UPT, URZ, UR5, UPT, UP1 ;  /* 0x000000053f00728c */ /* 0x000fc6000bf25310 */
[----:B------:R-:W-:Y:S02]  /*10ec0*/  ULDC.64 UR4, c[0x0][0x500] ;  /* 0x0001400000047ab9 */ /* 0x000fe40000000a00 */
[----:B------:R-:W-:Y:S01]  /*10ed0*/  UIMAD.WIDE UR4, UR13, UR6, UR4 ;  /* 0x000000060d0472a5 */ /* 0x000fe2000f8e0204 */
[----:B------:R-:W-:-:S05]  /*10ee0*/  PLOP3.LUT P1, PT, PT, PT, UP1, 0x80, 0x0 ;  /* 0x000000000000781c */ /* 0x000fca0003f2f018 */
[----:B------:R-:W-:Y:S01]  /*10ef0*/  IMAD.U32 R4, RZ, RZ, UR4 ;  /* 0x00000004ff047e24 */ /* 0x000fe2000f8e00ff */
[----:B------:R-:W-:Y:S01]  /*10f00*/  MOV R5, UR5 ;  /* 0x0000000500057c02 */ /* 0x000fe20008000f00 */
[----:B------:R-:W-:-:S06]  /*10f10*/  ULDC.64 UR4, c[0x0][0x508] ;  /* 0x0001420000047ab9 */ /* 0x000fcc0000000a00 */
[----:B------:R-:W2:Y:S01]  /*10f20*/  @P1 LDG.E R0, [R4.64] ;  /* 0x0000000e04001981 */ /* 0x000ea2000c1e1900 */
[----:B------:R-:W-:Y:S01]  /*10f30*/  UISETP.NE.U32.AND UP0, UPT, URZ, UR4, UPT ;  /* 0x000000043f00728c */ /* 0x000fe2000bf05070 */
[----:B------:R-:W-:-:S03]  /*10f40*/  IMAD.MOV.U32 R9, RZ, RZ, c[0x0][0x388] ;  /* 0x0000e200ff097624 */ /* 0x000fc600078e00ff */
[----:B------:R-:W-:-:S03]  /*10f50*/  UISETP.NE.AND.EX UP0, UPT, URZ, UR5, UPT, UP0 ;  /* 0x000000053f00728c */ /* 0x000fc6000bf05300 */
[----:B------:R-:W-:-:S03]  /*10f60*/  ULDC.64 UR4, c[0x0][0x508] ;  /* 0x0001420000047ab9 */ /* 0x000fc60000000a00 */
[----:B------:R-:W-:-:S05]  /*10f70*/  PLOP3.LUT P0, PT, PT, PT, UP0, 0x80, 0x0 ;  /* 0x000000000000781c */ /* 0x000fca0003f0f008 */
[----:B------:R-:W-:-:S06]  /*10f80*/  @UP0 UIMAD.WIDE UR4, UR13, UR6, UR4 ;  /* 0x000000060d0402a5 */ /* 0x000fcc000f8e0204 */
[----:B------:R-:W-:Y:S01]  /*10f90*/  MOV R2, UR4 ;  /* 0x0000000400027c02 */ /* 0x000fe20008000f00 */
[----:B------:R-:W-:-:S05]  /*10fa0*/  IMAD.U32 R3, RZ, RZ, UR5 ;  /* 0x00000005ff037e24 */ /* 0x000fca000f8e00ff */
[----:B------:R1:W5:Y:S01]  /*10fb0*/  @P0 LDG.E R9, [R2.64] ;  /* 0x0000000e02090981 */ /* 0x000362000c1e1900 */
[----:B------:R-:W-:Y:S02]  /*10fc0*/  UMOV UR10, URZ ;  /* 0x0000003f000a7c82 */ /* 0x000fe40008000000 */
[----:B------:R-:W-:Y:S01]  /*10fd0*/  UMOV UR11, URZ ;  /* 0x0000003f000b7c82 */ /* 0x000fe20008000000 */
[----:B--2---:R-:W2:Y:S02]  /*10fe0*/  @P1 R2UR UR5, R0 ;  /* 0x00000000000513c2 */ /* 0x004ea400000e0000 */
[----:B--2---:R-:W-:Y:S02]  /*10ff0*/  @UP1 USHF.R.S32.HI UR4, URZ, 0x1f, UR5 ;  /* 0x0000001f3f041899 */ /* 0x004fe40008011405 */
[----:B------:R-:W-:-:S05]  /*11000*/  @UP1 UMOV UR10, UR5 ;  /* 0x00000005000a1c82 */ /* 0x000fca0008000000 */
[----:B------:R-:W-:Y:S01]  /*11010*/  @UP1 UMOV UR11, UR4 ;  /* 0x00000004000b1c82 */ /* 0x000fe20008000000 */
[----:B------:R-:W-:Y:S05]  /*11020*/  @P0 BRA `(.L_x_730) ;  /* 0x0000004000000947 */ /* 0x000fea0003800000 */
[----:B-1----:R-:W-:Y:S05]  /*11030*/  @!P1 BRA `(.L_x_730) ;  /* 0x0000003000009947 */ /* 0x002fea0003800000 */
[----:B------:R-:W2:Y:S04]  /*11040*/  LDG.E R0, [R4.64] ;  /* 0x0000000e04007981 */ /* 0x000ea8000c1e1900 */
[----:B------:R-:W2:Y:S02]  /*11050*/  LDG.E R2, [R4.64+0x4] ;  /* 0x0000040e04027981 */ /* 0x000ea4000c1e1900 */
[----:B--2--5:R-:W-:Y:S02]  /*11060*/  IADD3 R9, -R0, R2, RZ ;  /* 0x0000000200097210 */ /* 0x024fe40007ffe1ff */
.L_x_730:
[----:B-1----:R-:W1:Y:S01]  /*11070*/  S2R R8, SR_TID.X ;  /* 0x0000000000087919 */ /* 0x002e620000002100 */
[----:B------:R-:W-:Y:S01]  /*11080*/  USHF.R.S32.HI UR6, URZ, 0x1f, UR13 ;  /* 0x0000001f3f067899 */ /* 0x000fe2000801140d */
[----:B------:R-:W-:Y:S01]  /*11090*/  BSSY B0, `(.L_x_731) ;  /* 0x0000029000007945 */ /* 0x000fe20003800000 */
[----:B------:R-:W-:-:S02]  /*110a0*/  USEL UR13, UR13, URZ, !UP1 ;  /* 0x0000003f0d0d7287 */ /* 0x000fc4000c800000 */
[----:B------:R-:W-:Y:S01]  /*110b0*/  USEL UR6, UR6, URZ, !UP1 ;  /* 0x0000003f06067287 */ /* 0x000fe2000c800000 */
[----:B-1----:R-:W-:-:S13]  /*110c0*/  ISETP.GT.AND P0, PT, R8, 0x7f, PT ;  /* 0x0000007f0800780c */ /* 0x002fda0003f04270 */
[----:B------:R-:W-:Y:S05]  /*110d0*/  @P0 BRA `(.L_x_732) ;  /* 0x0000024000000947 */ /* 0x000fea0003800000 */
[----:B------:R-:W1:Y:S01]  /*110e0*/  S2R R3, SR_CTAID.X ;  /* 0x0000000000037919 */ /* 0x000e620000002500 */
[----:B-----5:R-:W-:Y:S01]  /*110f0*/  IMAD R0, R9, c[0x0][0x4e8], RZ ;  /* 0x00013a0009007a24 */ /* 0x020fe200078e02ff */
[----:B-1----:R-:W-:-:S04]  /*11100*/  LEA R3, R3, R8, 0x7 ;  /* 0x0000000803037211 */ /* 0x002fc800078e38ff */
[----:B------:R-:W-:-:S13]  /*11110*/  ISETP.GE.AND P0, PT, R3, R0, PT ;  /* 0x000000000300720c */ /* 0x000fda0003f06270 */
[----:B------:R-:W-:Y:S05]  /*11120*/  @P0 BRA `(.L_x_732) ;  /* 0x000001f000000947 */ /* 0x000fea0003800000 */
[----:B------:R-:W-:Y:S01]  /*11130*/  IMAD.MOV.U32 R0, RZ, RZ, c[0x0][0x4e8] ;  /* 0x00013a00ff007624 */ /* 0x000fe200078e00ff */
[----:B------:R-:W-:Y:S02]  /*11140*/  ULDC.64 UR4, c[0x0][0x490] ;  /* 0x0001240000047ab9 */ /* 0x000fe40000000a00 */
[----:B------:R-:W-:Y:S02]  /*11150*/  UIMAD UR7, UR8, UR4, URZ ;  /* 0x00000004080772a4 */ /* 0x000fe4000f8e023f */
[----:B------:R-:W-:Y:S01]  /*11160*/  ISETP.NE.AND P0, PT, R0, 0x1, PT ;  /* 0x000000010000780c */ /* 0x000fe20003f05270 */
[----:B------:R-:W-:Y:S01]  /*11170*/  UMOV UR16, UR10 ;  /* 0x0000000a00107c82 */ /* 0x000fe20008000000 */
[----:B------:R-:W-:Y:S01]  /*11180*/  IMAD.MOV.U32 R0, RZ, RZ, R3 ;  /* 0x000000ffff007224 */ /* 0x000fe200078e0003 */
[----:B------:R-:W-:Y:S02]  /*11190*/  UMOV UR17, UR11 ;  /* 0x0000000b00117c82 */ /* 0x000fe40008000000 */
[----:B------:R-:W-:-:S02]  /*111a0*/  UIMAD.WIDE.U32 UR16, UR9, UR4, UR16 ;  /* 0x00000004091072a5 */ /* 0x000fc4000f8e0010 */
[----:B------:R-:W-:-:S03]  /*111b0*/  UIMAD UR7, UR9, UR5, UR7 ;  /* 0x00000005090772a4 */ /* 0x000fc6000f8e0207 */
[----:B------:R-:W-:Y:S02]  /*111c0*/  ULDC.64 UR4, c[0x0][0x498] ;  /* 0x0001260000047ab9 */ /* 0x000fe40000000a00 */
[----:B------:R-:W-:Y:S01]  /*111d0*/  UIADD3 UR17, UR7, UR17, URZ ;  /* 0x0000001107117290 */ /* 0x000fe2000fffe03f */
[----:B------:R-:W-:Y:S01]  /*111e0*/  @P0 IMAD.HI.U32 R2, R3, c[0x0][0x4ec], RZ ;  /* 0x00013b0003020a27 */ /* 0x000fe200078e00ff */
[----:B------:R-:W-:Y:S02]  /*111f0*/  UIMAD UR7, UR6, UR4, URZ ;  /* 0x00000004060772a4 */ /* 0x000fe4000f8e023f */
[----:B------:R-:W-:Y:S02]  /*11200*/  UIMAD.WIDE.U32 UR16, UR13, UR4, UR16 ;  /* 0x000000040d1072a5 */ /* 0x000fe4000f8e0010 */
[----:B------:R-:W-:Y:S01]  /*11210*/  @P0 SHF.R.U32.HI R0, RZ, c[0x0][0x4f0], R2 ;  /* 0x00013c00ff000a19 */ /* 0x000fe20000011602 */
[----:B------:R-:W-:-:S03]  /*11220*/  UIMAD UR5, UR13, UR5, UR7 ;  /* 0x000000050d0572a4 */ /* 0x000fc6000f8e0207 */
[----:B------:R-:W-:-:S03]  /*11230*/  IADD3 R2, -R0, RZ, RZ ;  /* 0x000000ff00027210 */ /* 0x000fc60007ffe1ff */
[----:B------:R-:W-:Y:S02]  /*11240*/  IMAD.U32 R5, RZ, RZ, UR5 ;  /* 0x00000005ff057e24 */ /* 0x000fe4000f8e00ff */
[----:B------:R-:W-:Y:S01]  /*11250*/  IMAD R4, R2, c[0x0][0x4e8], R3 ;  /* 0x00013a0002047a24 */ /* 0x000fe200078e0203 */
[----:B------:R-:W-:Y:S02]  /*11260*/  SHF.R.S32.HI R3, RZ, 0x1f, R0 ;  /* 0x0000001fff037819 */ /* 0x000fe40000011400 */
[----:B------:R-:W-:Y:S02]  /*11270*/  IADD3 R2, P0, R0, UR16, RZ ;  /* 0x0000001000027c10 */ /* 0x000fe4000ff1e0ff */
[----:B------:R-:W-:Y:S02]  /*11280*/  SHF.R.S32.HI R0, RZ, 0x1f, R4 ;  /* 0x0000001fff007819 */ /* 0x000fe40000011404 */
[----:B------:R-:W-:-:S03]  /*11290*/  IADD3.X R3, R3, UR17, R5, P0, !PT ;  /* 0x0000001103037c10 */ /* 0x000fc600087fe405 */
        /* <DEDUP_REMOVED lines=8> */
.L_x_732:
[----:B------:R-:W-:Y:S05]  /*11320*/  BSYNC B0 ;  /* 0x0000000000007941 */ /* 0x000fea0003800000 */
.L_x_731:
[----:B------:R-:W2:Y:S01]  /*11330*/  S2R R11, SR_CTAID.X ;  /* 0x00000000000b7919 */ /* 0x000ea20000002500 */
[----:B-1----:R-:W-:Y:S01]  /*11340*/  SHF.R.S32.HI R0, RZ, 0x1f, R8 ;  /* 0x0000001fff007819 */ /* 0x002fe20000011408 */
[----:B------:R-:W-:Y:S01]  /*11350*/  IMAD.MOV.U32 R3, RZ, RZ, c[0x0][0x4e8] ;  /* 0x00013a00ff037624 */ /* 0x000fe200078e00ff */
[----:B------:R-:W-:Y:S01]  /*11360*/  ULDC.64 UR4, c[0x0][0x3a0] ;  /* 0x0000e80000047ab9 */ /* 0x000fe20000000a00 */
[----:B-----5:R-:W-:Y:S01]  /*11370*/  IMAD R13, R9, c[0x0][0x4e8], RZ ;  /* 0x00013a00090d7a24 */ /* 0x020fe200078e02ff */
[----:B------:R-:W-:Y:S01]  /*11380*/  LEA.HI R0, R0, R8, RZ, 0x2 ;  /* 0x0000000800007211 */ /* 0x000fe200078f10ff */
[----:B------:R-:W-:Y:S01]  /*11390*/  UIMAD UR7, UR11, UR4, URZ ;  /* 0x000000040b0772a4 */ /* 0x000fe2000f8e023f */
[----:B------:R-:W-:Y:S01]  /*113a0*/  ISETP.NE.AND P0, PT, R3, 0x1, PT ;  /* 0x000000010300780c */ /* 0x000fe20003f05270 */
[----:B------:R-:W-:Y:S01]  /*113b0*/  UIMAD.WIDE.U32 UR16, UR10, UR4, URZ ;  /* 0x000000040a1072a5 */ /* 0x000fe2000f8e003f */
[----:B------:R-:W-:Y:S01]  /*113c0*/  LOP3.LUT R2, R0, 0xfffffffc, RZ, 0xc0, !PT ;  /* 0xfffffffc00027812 */ /* 0x000fe200078ec0ff */
[----:B------:R-:W-:Y:S01]  /*113d0*/  UIMAD UR7, UR10, UR5, UR7 ;  /* 0x000000050a0772a4 */ /* 0x000fe2000f8e0207 */
[----:B------:R-:W-:Y:S01]  /*113e0*/  SHF.R.S32.HI R7, RZ, 0x2, R0 ;  /* 0x00000002ff077819 */ /* 0x000fe20000011400 */
[----:B------:R-:W-:Y:S01]  /*113f0*/  BSSY B0, `(.L_x_733) ;  /* 0x000003a000007945 */ /* 0x000fe20003800000 */
[----:B------:R-:W-:Y:S01]  /*11400*/  ULDC.64 UR4, c[0x0][0x3e8] ;  /* 0x0000fa0000047ab9 */ /* 0x000fe20000000a00 */
[----:B------:R-:W-:Y:S01]  /*11410*/  IMAD.IADD R8, R8, 0x1, -R2 ;  /* 0x0000000108087824 */ /* 0x000fe200078e0a02 */
[----:B------:R-:W-:-:S02]  /*11420*/  UIADD3 UR17, UR17, UR7, URZ ;  /* 0x0000000711117290 */ /* 0x000fc4000fffe03f */
[----:B------:R-:W-:Y:S02]  /*11430*/  UIMAD UR7, UR8, UR4, URZ ;  /* 0x00000004080772a4 */ /* 0x000fe4000f8e023f */
[----:B------:R-:W-:Y:S01]  /*11440*/  LEA R0, R8, R7, 0x5 ;  /* 0x0000000708007211 */ /* 0x000fe200078e28ff */
[----:B------:R-:W-:Y:S02]  /*11450*/  UIMAD.WIDE.U32 UR16, UR9, UR4, UR16 ;  /* 0x00000004091072a5 */ /* 0x000fe4000f8e0010 */
[----:B------:R-:W-:Y:S02]  /*11460*/  UIMAD UR7, UR9, UR5, UR7 ;  /* 0x00000005090772a4 */ /* 0x000fe4000f8e0207 */
[C---:B--2---:R-:W-:Y:S01]  /*11470*/  IMAD R0, R11.reuse, 0x80, R0 ;  /* 0x000000800b007824 */ /* 0x044fe200078e0200 */
[----:B------:R-:W-:Y:S01]  /*11480*/  ULDC.64 UR4, c[0x0][0x3f0] ;  /* 0x0000fc0000047ab9 */ /* 0x000fe20000000a00 */
[----:B------:R-:W-:Y:S01]  /*11490*/  IMAD R11, R11, 0x80, R7 ;  /* 0x000000800b0b7824 */ /* 0x000fe200078e0207 */
[----:B------:R-:W-:Y:S01]  /*114a0*/  UIMAD UR6, UR6, UR4, URZ ;  /* 0x00000004060672a4 */ /* 0x000fe2000f8e023f */
[----:B------:R-:W-:Y:S01]  /*114b0*/  @P0 IMAD.HI.U32 R2, R0, c[0x0][0x4ec], RZ ;  /* 0x00013b0000020a27 */ /* 0x000fe200078e00ff */
[----:B------:R-:W-:Y:S01]  /*114c0*/  UIADD3 UR17, UR7, UR17, URZ ;  /* 0x0000001107117290 */ /* 0x000fe2000fffe03f */
[----:B------:R-:W-:Y:S01]  /*114d0*/  MOV R4, R0 ;  /* 0x0000000000047202 */ /* 0x000fe20000000f00 */
[----:B------:R-:W-:-:S02]  /*114e0*/  UIMAD UR5, UR13, UR5, UR6 ;  /* 0x000000050d0572a4 */ /* 0x000fc4000f8e0206 */
[----:B------:R-:W-:Y:S01]  /*114f0*/  @P0 SHF.R.U32.HI R4, RZ, c[0x0][0x4f0], R2 ;  /* 0x00013c00ff040a19 */ /* 0x000fe20000011602 */
[----:B------:R-:W-:-:S03]  /*11500*/  UIMAD.WIDE.U32 UR16, UR13, UR4, UR16 ;  /* 0x000000040d1072a5 */ /* 0x000fc6000f8e0010 */
[--C-:B------:R-:W-:Y:S01]  /*11510*/  SHF.R.S32.HI R3, RZ, 0x1f, R4.reuse ;  /* 0x0000001fff037819 */ /* 0x100fe20000011404 */
[----:B------:R-:W-:Y:S01]  /*11520*/  IMAD.MOV R2, RZ, RZ, -R4 ;  /* 0x000000ffff027224 */ /* 0x000fe200078e0a04 */
[----:B------:R-:W-:-:S03]  /*11530*/  UIADD3 UR5, UR17, UR5, URZ ;  /* 0x0000000511057290 */ /* 0x000fc6000fffe03f */
[----:B------:R-:W-:Y:S01]  /*11540*/  IMAD R5, R2, c[0x0][0x4e8], R0 ;  /* 0x00013a0002057a24 */ /* 0x000fe200078e0200 */
[----:B------:R-:W-:Y:S01]  /*11550*/  MOV R2, UR16 ;  /* 0x0000001000027c02 */ /* 0x000fe20008000f00 */
[----:B------:R-:W-:Y:S02]  /*11560*/  IMAD R0, R3, c[0x0][0x3e0], RZ ;  /* 0x0000f80003007a24 */ /* 0x000fe400078e02ff */
[----:B------:R-:W-:Y:S01]  /*11570*/  IMAD.U32 R3, RZ, RZ, UR17 ;  /* 0x00000011ff037e24 */ /* 0x000fe2000f8e00ff */
[----:B------:R-:W-:Y:S01]  /*11580*/  MOV R3, UR5 ;  /* 0x0000000500037c02 */ /* 0x000fe20008000f00 */
[----:B------:R-:W-:Y:S01]  /*11590*/  IMAD R6, R4, c[0x0][0x3e4], R0 ;  /* 0x0000f90004067a24 */ /* 0x000fe200078e0200 */
[----:B------:R-:W-:-:S03]  /*115a0*/  SHF.R.S32.HI R0, RZ, 0x1f, R5 ;  /* 0x0000001fff007819 */ /* 0x000fc60000011405 */
[----:B------:R-:W-:-:S04]  /*115b0*/  IMAD.WIDE.U32 R2, R4, c[0x0][0x3e0], R2 ;  /* 0x0000f80004027a25 */ /* 0x000fc800078e0002 */
[----:B------:R-:W-:Y:S02]  /*115c0*/  IMAD R0, R0, c[0x0][0x3d8], RZ ;  /* 0x0000f60000007a24 */ /* 0x000fe400078e02ff */
[----:B------:R-:W-:Y:S02]  /*115d0*/  IMAD.IADD R3, R3, 0x1, R6 ;  /* 0x0000000103037824 */ /* 0x000fe400078e0206 */
[C---:B------:R-:W-:Y:S02]  /*115e0*/  IMAD R0, R5.reuse, c[0x0][0x3dc], R0 ;  /* 0x0000f70005007a24 */ /* 0x040fe400078e0200 */
[----:B------:R-:W-:-:S05]  /*115f0*/  IMAD.WIDE.U32 R2, R5, c[0x0][0x3d8], R2 ;  /* 0x0000f60005027a25 */ /* 0x000fca00078e0002 */
[----:B------:R-:W-:Y:S02]  /*11600*/  IADD3 R0, R3, R0, RZ ;  /* 0x0000000003007210 */ /* 0x000fe40007ffe0ff */
        /* <DEDUP_REMOVED lines=24> */
.L_x_734:
[----:B------:R-:W-:Y:S05]  /*11790*/  BSYNC B0 ;  /* 0x0000000000007941 */ /* 0x000fea0003800000 */
.L_x_733:
        /* <DEDUP_REMOVED lines=21> */
.L_x_736:
[----:B------:R-:W-:Y:S05]  /*118f0*/  BSYNC B0 ;  /* 0x0000000000007941 */ /* 0x000fea0003800000 */
.L_x_735:
        /* <DEDUP_REMOVED lines=21> */
.L_x_738:
[----:B------:R-:W-:Y:S05]  /*11a50*/  BSYNC B0 ;  /* 0x0000000000007941 */ /* 0x000fea0003800000 */
.L_x_737:
        /* <DEDUP_REMOVED lines=22> */
.L_x_739:
        /* <DEDUP_REMOVED lines=12> */
.L_x_867:


//--------------------- .text._ZN7cutlass13device_kernelIN5flash19enable_sm80_to_sm89INS1_16FlashAttnFwdSm80INS1_25CollectiveMainloopFwdSm80ILi4ELi1ELb0EN4cute5tupleIJNS5_1CILi128EEENS7_ILi64EEENS7_ILi96EEEEEELi96ENS_10bfloat16_tEfNS_4arch4Sm80ELb1ELb0ELb1ELb1ELb1ELb1ELb1ELb0EEENS1_21CollectiveEpilogueFwdINS6_IJS8_SA_S9_EEENS6_IJNS7_ILi1EEESI_SI_EEESC_SE_Li128ELb1ELb1ELb0ELb0EEENS1_19SingleTileSchedulerILb1ELb0ELb1ELi128EEEEEEEEEvNT_6ParamsE --------------------------
	.section	.text._ZN7cutlass13device_kernelIN5flash19enable_sm80_to_sm89INS1_16FlashAttnFwdSm80INS1_25CollectiveMainloopFwdSm80ILi4ELi1ELb0EN4cute5tupleIJNS5_1CILi128EEENS7_ILi64EEENS7_ILi96EEEEEELi96ENS_10bfloat16_tEfNS_4arch4Sm80ELb1ELb0ELb1ELb1ELb1ELb1ELb1ELb0EEENS1_21CollectiveEpilogueFwdINS6_IJS8_SA_S9_EEENS6_IJNS7_ILi1EEESI_SI_EEESC_SE_Li128ELb1ELb1ELb0ELb0EEENS1_19SingleTileSchedulerILb1ELb0ELb1ELi128EEEEEEEEEvNT_6ParamsE,"ax",@progbits
	.sectioninfo	@"SHI_REGISTERS=255"
	.align	128
.text._ZN7cutlass13device_kernelIN5flash19enable_sm80_to_sm89INS1_16FlashAttnFwdSm80INS1_25CollectiveMainloopFwdSm80ILi4ELi1ELb0EN4cute5tupleIJNS5_1CILi128EEENS7_ILi64EEENS7_ILi96EEEEEELi96ENS_10bfloat16_tEfNS_4arch4Sm80ELb1ELb0ELb1ELb1ELb1ELb1ELb1ELb0EEENS1_21CollectiveEpilogueFwdINS6_IJS8_SA_S9_EEENS6_IJNS7_ILi1EEESI_SI_EEESC_SE_Li128ELb1ELb1ELb0ELb0EEENS1_19SingleTileSchedulerILb1ELb0ELb1ELi128EEEEEEEEEvNT_6ParamsE:
        .type           _ZN7cutlass13device_kernelIN5flash19enable_sm80_to_sm89INS1_16FlashAttnFwdSm80INS1_25CollectiveMainloopFwdSm80ILi4ELi1ELb0EN4cute5tupleIJNS5_1CILi128EEENS7_ILi64EEENS7_ILi96EEEEEELi96ENS_10bfloat16_tEfNS_4arch4Sm80ELb1ELb0ELb1ELb1ELb1ELb1ELb1ELb0EEENS1_21CollectiveEpilogueFwdINS6_IJS8_SA_S9_EEENS6_IJNS7_ILi1EEESI_SI_EEESC_SE_Li128ELb1ELb1ELb0ELb0EEENS1_19SingleTileSchedulerILb1ELb0ELb1ELi128EEEEEEEEEvNT_6ParamsE,@function
        .size           _ZN7cutlass13device_kernelIN5flash19enable_sm80_to_sm89INS1_16FlashAttnFwdSm80INS1_25CollectiveMainloopFwdSm80ILi4ELi1ELb0EN4cute5tupleIJNS5_1CILi128EEENS7_ILi64EEENS7_ILi96EEEEEELi96ENS_10bfloat16_tEfNS_4arch4Sm80ELb1ELb0ELb1ELb1ELb1ELb1ELb1ELb0EEENS1_21CollectiveEpilogueFwdINS6_IJS8_SA_S9_EEENS6_IJNS7_ILi1EEESI_SI_EEESC_SE_Li128ELb1ELb1ELb0ELb0EEENS1_19SingleTileSchedulerILb1ELb0ELb1ELi128EEEEEEEEEvNT_6ParamsE,(.L_x_868 - _ZN7cutlass13device_kernelIN5flash19enable_sm80_to_sm89INS1_16FlashAttnFwdSm80INS1_25CollectiveMainloopFwdSm80ILi4ELi1ELb0EN4cute5tupleIJNS5_1CILi128EEENS7_ILi64EEENS7_ILi96EEEEEELi96ENS_10bfloat16_tEfNS_4arch4Sm80ELb1ELb0ELb1ELb1ELb1ELb1ELb1ELb0EEENS1_21CollectiveEpilogueFwdINS6_IJS8_SA_S9_EEENS6_IJNS7_ILi1EEESI_SI_EEESC_SE_Li128ELb1ELb1ELb0ELb0EEENS1_19SingleTileSchedulerILb1ELb0ELb1ELi128EEEEEEEEEvNT_6ParamsE)
        .other          _ZN7cutlass13device_kernelIN5flash19enable_sm80_to_sm89INS1_16FlashAttnFwdSm80INS1_25CollectiveMainloopFwdSm80ILi4ELi1ELb0EN4cute5tupleIJNS5_1CILi128EEENS7_ILi64EEENS7_ILi96EEEEEELi96ENS_10bfloat16_tEfNS_4arch4Sm80ELb1ELb0ELb1ELb1ELb1ELb1ELb1ELb0EEENS1_21CollectiveEpilogueFwdINS6_IJS8_SA_S9_EEENS6_IJNS7_ILi1EEESI_SI_EEESC_SE_Li128ELb1ELb1ELb0ELb0EEENS1_19SingleTileSchedulerILb1ELb0ELb1ELi128EEEEEEEEEvNT_6ParamsE,@"STO_CUDA_ENTRY STV_DEFAULT"
_ZN7cutlass13device_kernelIN5flash19enable_sm80_to_sm89INS1_16FlashAttnFwdSm80INS1_25CollectiveMainloopFwdSm80ILi4ELi1ELb0EN4cute5tupleIJNS5_1CILi128EEENS7_ILi64EEENS7_ILi96EEEEEELi96ENS_10bfloat16_tEfNS_4arch4Sm80ELb1ELb0ELb1ELb1ELb1ELb1ELb1ELb0EEENS1_21CollectiveEpilogueFwdINS6_IJS8_SA_S9_EEENS6_IJNS7_ILi1EEESI_SI_EEESC_SE_Li128ELb1ELb1ELb0ELb0EEENS1_19SingleTileSchedulerILb1ELb0ELb1ELi128EEEEEEEEEvNT_6ParamsE:
        /* <DEDUP_REMOVED lines=21> */
.L_x_741:
        /* <DEDUP_REMOVED lines=13> */
.L_x_743:
[----:B------:R-:W-:Y:S02]  /*0220*/  ULDC UR5, c[0x0][0x54c] ;  /* 0x0001530000057ab9 */ /* 0x000fe40000000800 */
.L_x_742:
[----:B------:R-:W-:Y:S02]  /*0230*/  ULDC UR4, c[0x0][0x548] ;  /* 0x0001520000047ab9 */ /* 0x000fe40000000800 */
[----:B------:R-:W-:-:S02]  /*0240*/  USHF.L.U32 UR12, UR12, 0x7, URZ ;  /* 0x000000070c0c7899 */ /* 0x000fc4000800063f */
[----:B------:R-:W-:-:S04]  /*0250*/  UIMAD UR4, UR5, UR4, URZ ;  /* 0x00000004050472a4 */ /* 0x000fc8000f8e023f */
[----:B------:R-:W-:-:S04]  /*0260*/  UISETP.GE.AND UP0, UPT, UR12, UR4, UPT ;  /* 0x000000040c00728c */ /* 0x000fc8000bf06270 */
[----:B------:R-:W-:Y:S01]  /*0270*/  USEL UR18, UR18, 0xffffffff, !UP0 ;  /* 0xffffffff12127887 */ /* 0x000fe2000c000000 */
[----:B------:R-:W-:Y:S05]  /*0280*/  BRA `(.L_x_744) ;  /* 0x000001b000007947 */ /* 0x000fea0003800000 */
.L_x_740:
        /* <DEDUP_REMOVED lines=8> */
.L_x_745:
        /* <DEDUP_REMOVED lines=13> */
.L_x_747:
[----:B------:R-:W-:Y:S02]  /*03e0*/  ULDC UR5, c[0x0][0x54c] ;  /* 0x0001530000057ab9 */ /* 0x000fe40000000800 */
.L_x_746:
[----:B------:R-:W-:Y:S02]  /*03f0*/  ULDC UR4, c[0x0][0x548] ;  /* 0x0001520000047ab9 */ /* 0x000fe40000000800 */
[----:B------:R-:W-:-:S02]  /*0400*/  USHF.L.U32 UR12, UR12, 0x7, URZ ;  /* 0x000000070c0c7899 */ /* 0x000fc4000800063f */
[----:B------:R-:W-:-:S04]  /*0410*/  UIMAD UR4, UR5, UR4, URZ ;  /* 0x00000004050472a4 */ /* 0x000fc8000f8e023f */
[----:B------:R-:W-:-:S04]  /*0420*/  UISETP.GE.AND UP0, UPT, UR12, UR4, UPT ;  /* 0x000000040c00728c */ /* 0x000fc8000bf06270 */
[----:B------:R-:W-:-:S06]  /*0430*/  USEL UR18, UR18, 0xffffffff, !UP0 ;  /* 0xffffffff12127887 */ /* 0x000fcc000c000000 */
.L_x_744:
[----:B------:R-:W-:-:S13]  /*0440*/  ISETP.LE.AND P0, PT, RZ, UR18, PT ;  /* 0x00000012ff007c0c */ /* 0x000fda000bf03270 */
[----:B------:R-:W-:Y:S05]  /*0450*/  @!P0 EXIT ;  /* 0x000000000000894d */ /* 0x000fea0003800000 */
[----:B------:R-:W-:Y:S01]  /*0460*/  ULDC.64 UR4, c[0x0][0x360] ;  /* 0x0000d80000047ab9 */ /* 0x000fe20000000a00 */
[----:B------:R-:W-:Y:S01]  /*0470*/  ISETP.NE.U32.AND P3, PT, RZ, c[0x0][0x348], PT ;  /* 0x0000d200ff007a0c */ /* 0x000fe20003f65070 */
[----:B------:R-:W-:Y:S02]  /*0480*/  UISETP.NE.U32.AND UP0, UPT, URZ, UR4, UPT ;  /* 0x000000043f00728c */ /* 0x000fe4000bf05070 */
[----:B------:R-:W-:Y:S01]  /*0490*/  ULDC.64 UR6, c[0x0][0x370] ;  /* 0x0000dc0000067ab9 */ /* 0x000fe20000000a00 */
[----:B------:R-:W-:Y:S01]  /*04a0*/  ISETP.NE.AND.EX P3, PT, RZ, c[0x0][0x34c], PT, P3 ;  /* 0x0000d300ff007a0c */ /* 0x000fe20003f65330 */
[----:B------:R-:W-:Y:S02]  /*04b0*/  UISETP.NE.AND.EX UP0, UPT, URZ, UR5, UPT, UP0 ;  /* 0x000000053f00728c */ /* 0x000fe4000bf05300 */
[----:B------:R-:W-:Y:S02]  /*04c0*/  UISETP.NE.U32.AND UP1, UPT, URZ, UR6, UPT ;  /* 0x000000063f00728c */ /* 0x000fe4000bf25070 */
[----:B------:R-:W-:-:S02]  /*04d0*/  ULDC.64 UR4, c[0x0][0x360] ;  /* 0x0000d80000047ab9 */ /* 0x000fc40000000a00 */
[----:B------:R-:W-:Y:S01]  /*04e0*/  UISETP.NE.AND.EX UP1, UPT, URZ, UR7, UPT, UP1 ;  /* 0x000000073f00728c */ /* 0x000fe2000bf25310 */
[----:B------:R-:W-:Y:S01]  /*04f0*/  PLOP3.LUT P1, PT, PT, PT, UP0, 0x80, 0x0 ;  /* 0x000000000000781c */ /* 0x000fe20003f2f008 */
[----:B------:R-:W-:Y:S02]  /*0500*/  ULDC.64 UR8, c[0x0][0x370] ;  /* 0x0000dc0000087ab9 */ /* 0x000fe40000000a00 */
[----:B------:R-:W-:Y:S02]  /*0510*/  ULDC.64 UR6, c[0x0][0x348] ;  /* 0x0000d20000067ab9 */ /* 0x000fe40000000a00 */
[----:B------:R-:W-:Y:S01]  /*0520*/  @UP0 UIMAD.WIDE UR4, UR18, UR19, UR4 ;  /* 0x00000013120402a5 */ /* 0x000fe2000f8e0204 */
[----:B------:R-:W-:Y:S01]  /*0530*/  PLOP3.LUT P2, PT, PT, PT, UP1, 0x80, 0x0 ;  /* 0x000000000000781c */ /* 0x000fe20003f4f018 */
[----:B------:R-:W-:Y:S01]  /*0540*/  UIMAD.WIDE UR6, UR18, UR19, UR6 ;  /* 0x00000013120672a5 */ /* 0x000fe2000f8e0206 */
[----:B------:R-:W-:Y:S02]  /*0550*/  ISETP.NE.U32.AND P4, PT, RZ, c[0x0][0x350], PT ;  /* 0x0000d400ff007a0c */ /* 0x000fe40003f85070 */
[----:B------:R-:W-:Y:S01]  /*0560*/  @UP1 UIMAD.WIDE UR8, UR18, UR19, UR8 ;  /* 0x00000013120812a5 */ /* 0x000fe2000f8e0208 */
[----:B------:R-:W-:Y:S01]  /*0570*/  IMAD.U32 R2, RZ, RZ, UR4 ;  /* 0x00000004ff027e24 */ /* 0x000fe2000f8e00ff */
[----:B------:R-:W-:Y:S01]  /*0580*/  MOV R3, UR5 ;  /* 0x0000000500037c02 */ /* 0x000fe20008000f00 */
[----:B------:R-:W-:Y:S01]  /*0590*/  ULDC.64 UR4, c[0x0][0x358] ;  /* 0x0000d60000047ab9 */ /* 0x000fe20000000a00 */
[----:B------:R-:W-:Y:S01]  /*05a0*/  IMAD.U32 R8, RZ, RZ, UR6 ;  /* 0x00000006ff087e24 */ /* 0x000fe2000f8e00ff */
[----:B------:R-:W-:Y:S01]  /*05b0*/  UISETP.NE.U32.AND UP3, UPT, URZ, UR4, UPT ;  /* 0x000000043f00728c */ /* 0x000fe2000bf65070 */
[----:B------:R-:W-:Y:S01]  /*05c0*/  IMAD.U32 R9, RZ, RZ, UR7 ;  /* 0x00000007ff097e24 */ /* 0x000fe2000f8e00ff */
[----:B------:R-:W-:Y:S01]  /*05d0*/  ISETP.NE.AND.EX P4, PT, RZ, c[0x0][0x354], PT, P4 ;  /* 0x0000d500ff007a0c */ /* 0x000fe20003f85340 */
[----:B------:R-:W-:Y:S01]  /*05e0*/  IMAD.U32 R4, RZ, RZ, UR8 ;  /* 0x00000008ff047e24 */ /* 0x000fe2000f8e00ff */
[----:B------:R-:W-:Y:S01]  /*05f0*/  UISETP.NE.AND.EX UP3, UPT, URZ, UR5, UPT, UP3 ;  /* 0x000000053f00728c */ /* 0x000fe2000bf65330 */
[----:B------:R-:W-:Y:S01]  /*0600*/  IMAD.U32 R5, RZ, RZ, UR9 ;  /* 0x00000009ff057e24 */ /* 0x000fe2000f8e00ff */
[----:B------:R-:W-:Y:S01]  /*0610*/  ULDC.64 UR6, c[0x0][0x350] ;  /* 0x0000d40000067ab9 */ /* 0x000fe20000000a00 */
[----:B------:R1:W2:Y:S01]  /*0620*/  @P1 LDG.E R0, [R2.64] ;  /* 0x0000001402001981 */ /* 0x0002a2000c1e1900 */
[----:B------:R-:W-:-:S02]  /*0630*/  ULDC.64 UR4, c[0x0][0x358] ;  /* 0x0000d60000047ab9 */ /* 0x000fc40000000a00 */
[----:B------:R-:W-:Y:S01]  /*0640*/  PLOP3.LUT P0, PT, PT, PT, UP3, 0x80, 0x0 ;  /* 0x000000000000781c */ /* 0x000fe20003f0f038 */
[----:B------:R-:W-:Y:S01]  /*0650*/  UIMAD.WIDE UR6, UR18, UR19, UR6 ;  /* 0x00000013120672a5 */ /* 0x000fe2000f8e0206 */
[----:B------:R3:W4:Y:S01]  /*0660*/  @P2 LDG.E R7, [R4.64] ;  /* 0x0000001404072981 */ /* 0x000722000c1e1900 */
[----:B------:R-:W-:Y:S01]  /*0670*/  UIMAD.WIDE UR4, UR18, UR19, UR4 ;  /* 0x00000013120472a5 */ /* 0x000fe2000f8e0204 */
[----:B------:R-:W-:Y:S01]  /*0680*/  MOV R29, RZ ;  /* 0x000000ff001d7202 */ /* 0x000fe20000000f00 */
[----:B------:R-:W-:Y:S01]  /*0690*/  IMAD.MOV.U32 R10, RZ, RZ, RZ ;  /* 0x000000ffff0a7224 */ /* 0x000fe200078e00ff */
[----:B------:R-:W4:Y:S03]  /*06a0*/  @P3 LDG.E R6, [R8.64] ;  /* 0x0000001408063981 */ /* 0x000f26000c1e1900 */
[----:B-1----:R-:W-:Y:S01]  /*06b0*/  IMAD.U32 R2, RZ, RZ, UR4 ;  /* 0x00000004ff027e24 */ /* 0x002fe2000f8e00ff */
[----:B------:R-:W-:Y:S01]  /*06c0*/  MOV R3, UR5 ;  /* 0x0000000500037c02 */ /* 0x000fe20008000f00 */
[----:B---3--:R-:W-:Y:S01]  /*06d0*/  IMAD.U32 R4, RZ, RZ, UR6 ;  /* 0x00000006ff047e24 */ /* 0x008fe2000f8e00ff */
[----:B------:R-:W-:-:S03]  /*06e0*/  MOV R5, UR7 ;  /* 0x0000000700057c02 */ /* 0x000fc60008000f00 */
[----:B------:R1:W5:Y:S04]  /*06f0*/  @P0 LDG.E R10, [R2.64] ;  /* 0x00000014020a0981 */ /* 0x000368000c1e1900 */
[----:B------:R1:W5:Y:S01]  /*0700*/  @P4 LDG.E R29, [R4.64] ;  /* 0x00000014041d4981 */ /* 0x000362000c1e1900 */
[----:B------:R-:W3:Y:S01]  /*0710*/  S2UR UR11, SR_CTAID.Y ;  /* 0x00000000000b79c3 */ /* 0x000ee20000002600 */
[----:B------:R-:W-:Y:S02]  /*0720*/  UMOV UR13, URZ ;  /* 0x0000003f000d7c82 */ /* 0x000fe40008000000 */
[----:B------:R-:W-:Y:S02]  /*0730*/  ULDC UR17, c[0x0][0x168] ;  /* 0x00005a0000117ab9 */ /* 0x000fe40000000800 */
[----:B------:R-:W-:-:S02]  /*0740*/  UMOV UR14, URZ ;  /* 0x0000003f000e7c82 */ /* 0x000fc40008000000 */
[----:B------:R-:W-:Y:S02]  /*0750*/  ULDC UR4, c[0x0][0x2ac] ;  /* 0x0000ab0000047ab9 */ /* 0x000fe40000000800 */
[----:B------:R-:W-:Y:S02]  /*0760*/  ULDC UR16, c[0x0][0x1d0] ;  /* 0x0000740000107ab9 */ /* 0x000fe40000000800 */
[----:B------:R-:W-:Y:S02]  /*0770*/  UIMAD UR16, UR4, UR16, URZ ;  /* 0x00000010041072a4 */ /* 0x000fe4000f8e023f */
[----:B------:R-:W-:Y:S02]  /*0780*/  ULDC UR15, c[0x0][0x228] ;  /* 0x00008a00000f7ab9 */ /* 0x000fe40000000800 */
[----:B---3--:R-:W-:Y:S01]  /*0790*/  USHF.R.S32.HI UR10, URZ, 0x1f, UR11 ;  /* 0x0000001f3f0a7899 */ /* 0x008fe2000801140b */
[----:B--2---:R1:W2:Y:S08]  /*07a0*/  @P1 R2UR UR17, R0 ;  /* 0x00000000001113c2 */ /* 0x0042b000000e0000 */
[----:B----4-:R1:W3:Y:S08]  /*07b0*/  @P2 R2UR UR13, R7 ;  /* 0x00000000070d23c2 */ /* 0x0102f000000e0000 */
[----:B------:R1:W4:Y:S01]  /*07c0*/  @P3 R2UR UR14, R6 ;  /* 0x00000000060e33c2 */ /* 0x00032200000e0000 */
[----:B------:R-:W-:Y:S05]  /*07d0*/  @P1 BRA `(.L_x_748) ;  /* 0x0000006000001947 */ /* 0x000fea0003800000 */
[----:B------:R-:W-:Y:S05]  /*07e0*/  @!P3 BRA `(.L_x_748) ;  /* 0x000000500000b947 */ /* 0x000fea0003800000 */
[----:B-1--4-:R-:W4:Y:S04]  /*07f0*/  LDG.E R6, [R8.64] ;  /* 0x0000001408067981 */ /* 0x012f28000c1e1900 */
[----:B---3--:R-:W3:Y:S01]  /*0800*/  LDG.E R0, [R8.64+0x4] ;  /* 0x0000041408007981 */ /* 0x008ee2000c1e1900 */
[----:B--2-4-:R-:W1:Y:S08]  /*0810*/  R2UR UR17, R6 ;  /* 0x00000000061173c2 */ /* 0x014e7000000e0000 */
[----:B---3--:R-:W1:Y:S02]  /*0820*/  R2UR UR4, R0 ;  /* 0x00000000000473c2 */ /* 0x008e6400000e0000 */
[----:B-1----:R-:W-:-:S06]  /*0830*/  UIADD3 UR17, -UR17, UR4, URZ ;  /* 0x0000000411117290 */ /* 0x002fcc000fffe13f */
.L_x_748:
[----:B------:R-:W-:-:S04]  /*0840*/  ISETP.NE.U32.AND P1, PT, RZ, c[0x0][0x368], PT ;  /* 0x0000da00ff007a0c */ /* 0x000fc80003f25070 */
[----:B------:R-:W-:-:S13]  /*0850*/  ISETP.NE.AND.EX P1, PT, RZ, c[0x0][0x36c], PT, P1 ;  /* 0x0000db00ff007a0c */ /* 0x000fda0003f25310 */
[----:B------:R-:W-:Y:S05]  /*0860*/  @!P1 BRA `(.L_x_749) ;  /* 0x0000007000009947 */ /* 0x000fea0003800000 */
[----:B------:R-:W-:Y:S02]  /*0870*/  ULDC.64 UR4, c[0x0][0x368] ;  /* 0x0000da0000047ab9 */ /* 0x000fe40000000a00 */
[----:B------:R-:W-:-:S06]  /*0880*/  UIMAD.WIDE UR4, UR18, UR19, UR4 ;  /* 0x00000013120472a5 */ /* 0x000fcc000f8e0204 */
[----:B-1----:R-:W-:Y:S02]  /*0890*/  MOV R4, UR4 ;  /* 0x0000000400047c02 */ /* 0x002fe40008000f00 */
[----:B------:R-:W-:-:S05]  /*08a0*/  MOV R5, UR5 ;  /* 0x0000000500057c02 */ /* 0x000fca0008000f00 */
[----:B----4-:R-:W4:Y:S02]  /*08b0*/  LDG.E R0, [R4.64] ;  /* 0x0000001404007981 */ /* 0x010f24000c1e1900 */
[----:B----4-:R1:W4:Y:S02]  /*08c0*/  R2UR UR16, R0 ;  /* 0x00000000001073c2 */ /* 0x01032400000e0000 */
[----:B-1--4-:R-:W-:Y:S05]  /*08d0*/  BRA `(.L_x_750) ;  /* 0x0000006000007947 */ /* 0x012fea0003800000 */
.L_x_749:
[----:B------:R-:W-:Y:S05]  /*08e0*/  @!P4 BRA `(.L_x_750) ;  /* 0x000000500000c947 */ /* 0x000fea0003800000 */
[----:B-1--4-:R1:W4:Y:S04]  /*08f0*/  LDG.E R0, [R4.64] ;  /* 0x0000001404007981 */ /* 0x012328000c1e1900 */
[----:B-1-3--:R-:W3:Y:S01]  /*0900*/  LDG.E R4, [R4.64+0x4] ;  /* 0x0000041404047981 */ /* 0x00aee2000c1e1900 */
[----:B----4-:R-:W1:Y:S08]  /*0910*/  R2UR UR16, R0 ;  /* 0x00000000001073c2 */ /* 0x010e7000000e0000 */
[----:B---3--:R-:W1:Y:S02]  /*0920*/  R2UR UR4, R4 ;  /* 0x00000000040473c2 */ /* 0x008e6400000e0000 */
[----:B-1----:R-:W-:-:S06]  /*0930*/  UIADD3 UR16, -UR16, UR4, URZ ;  /* 0x0000000410107290 */ /* 0x002fcc000fffe13f */
.L_x_750:
[----:B-1--4-:R1:W4:Y:S01]  /*0940*/  @P0 LDG.E R0, [R2.64] ;  /* 0x0000001402000981 */ /* 0x012322000c1e1900 */
[----:B------:R-:W-:-:S03]  /*0950*/  ULDC.64 UR4, c[0x0][0x378] ;  /* 0x0000de0000047ab9 */ /* 0x000fc60000000a00 */
[----:B-1-3--:R-:W3:Y:S01]  /*0960*/  @P0 LDG.E R2, [R2.64+0x4] ;  /* 0x0000041402020981 */ /* 0x00aee2000c1e1900 */
[----:B------:R-:W-:Y:S01]  /*0970*/  UISETP.NE.U32.AND UP0, UPT, URZ, UR4, UPT ;  /* 0x000000043f00728c */ /* 0x000fe2000bf05070 */
[----:B------:R-:W-:-:S03]  /*0980*/  IMAD.U32 R147, RZ, RZ, UR16 ;  /* 0x00000010ff937e24 */ /* 0x000fc6000f8e00ff */
[----:B------:R-:W-:-:S03]  /*0990*/  UISETP.NE.AND.EX UP0, UPT, URZ, UR5, UPT, UP0 ;  /* 0x000000053f00728c */ /* 0x000fc6000bf05300 */
[----:B------:R-:W-:-:S03]  /*09a0*/  ULDC.64 UR4, c[0x0][0x378] ;  /* 0x0000de0000047ab9 */ /* 0x000fc60000000a00 */
[----:B------:R-:W-:-:S05]  /*09b0*/  PLOP3.LUT P1, PT, PT, PT, UP0, 0x80, 0x0 ;  /* 0x000000000000781c */ /* 0x000fca0003f2f008 */
[----:B------:R-:W-:-:S06]  /*09c0*/  @UP0 UIMAD.WIDE UR4, UR18, UR19, UR4 ;  /* 0x00000013120402a5 */ /* 0x000fcc000f8e0204 */
[----:B------:R-:W-:Y:S01]  /*09d0*/  MOV R4, UR4 ;  /* 0x0000000400047c02 */ /* 0x000fe20008000f00 */
[----:B------:R-:W-:-:S05]  /*09e0*/  IMAD.U32 R5, RZ, RZ, UR5 ;  /* 0x00000005ff057e24 */ /* 0x000fca000f8e00ff */
[----:B------:R1:W5:Y:S01]  /*09f0*/  @P1 LDG.E R147, [R4.64] ;  /* 0x0000001404931981 */ /* 0x000362000c1e1900 */
[----:B------:R-:W-:Y:S02]  /*0a00*/  ULDC UR6, c[0x0][0x2c4] ;  /* 0x0000b10000067ab9 */ /* 0x000fe40000000800 */
[----:B------:R-:W-:Y:S02]  /*0a10*/  UISETP.NE.AND UP2, UPT, UR6, 0x1, UPT ;  /* 0x000000010600788c */ /* 0x000fe4000bf45270 */
[----:B------:R-:W-:-:S09]  /*0a20*/  UIADD3 UR6, -UR13, UR16, URZ ;  /* 0x000000100d067290 */ /* 0x000fd2000fffe13f */
[----:B------:R-:W-:Y:S01]  /*0a30*/  @UP2 UIADD3 UR22, UR12, 0x7f, URZ ;  /* 0x0000007f0c162890 */ /* 0x000fe2000fffe03f */
[----:B----4-:R-:W4:Y:S08]  /*0a40*/  @P0 R2UR UR4, R0 ;  /* 0x00000000000403c2 */ /* 0x010f3000000e0000 */
[----:B---3--:R-:W4:Y:S02]  /*0a50*/  @P0 R2UR UR5, R2 ;  /* 0x00000000020503c2 */ /* 0x008f2400000e0000 */
[----:B----4-:R-:W-:-:S03]  /*0a60*/  @UP3 UIADD3 UR15, -UR4, UR5, URZ ;  /* 0x00000005040f3290 */ /* 0x010fc6000fffe13f */
[----:B------:R-:W-:Y:S02]  /*0a70*/  ULDC.64 UR4, c[0x0][0x2c8] ;  /* 0x0000b20000047ab9 */ /* 0x000fe40000000a00 */
[----:B------:R-:W-:Y:S02]  /*0a80*/  UIMAD.WIDE.U32 UR22, UR22, UR4, URZ ;  /* 0x00000004161672a5 */ /* 0x000fe4000f8e003f */
[----:B------:R-:W-:Y:S02]  /*0a90*/  UIADD3 UR9, UR6, UR15, URZ ;  /* 0x0000000f06097290 */ /* 0x000fe4000fffe03f */
[----:B------:R-:W-:Y:S02]  /*0aa0*/  UIADD3 UR4, UR12, 0x7f, URZ ;  /* 0x0000007f0c047890 */ /* 0x000fe4000fffe03f */
[----:B--2---:R-:W-:Y:S02]  /*0ab0*/  UIADD3 UR7, UR9, 0x40, -UR17 ;  /* 0x0000004009077890 */ /* 0x004fe4000fffe811 */
[----:B------:R-:W-:-:S02]  /*0ac0*/  @UP2 USHF.R.U32.HI UR4, URZ, UR5, UR23 ;  /* 0x000000053f042299 */ /* 0x000fc40008011617 */
[----:B------:R-:W-:Y:S02]  /*0ad0*/  UIADD3 UR22, UR9, 0x3f, URZ ;  /* 0x0000003f09167890 */ /* 0x000fe4000fffe03f */
[----:B------:R-:W-:Y:S02]  /*0ae0*/  UIADD3 UR5, UR7, UR4, URZ ;  /* 0x0000000407057290 */ /* 0x000fe4000fffe03f */
[----:B------:R-:W-:Y:S02]  /*0af0*/  USHF.R.S32.HI UR8, URZ, 0x1f, UR22 ;  /* 0x0000001f3f087899 */ /* 0x000fe40008011416 */
[----:B------:R-:W-:Y:S02]  /*0b00*/  USHF.R.S32.HI UR4, URZ, 0x1f, UR5 ;  /* 0x0000001f3f047899 */ /* 0x000fe40008011405 */
[----:B------:R-:W-:Y:S02]  /*0b10*/  ULEA.HI UR8, UR8, UR22, URZ, 0x6 ;  /* 0x0000001608087291 */ /* 0x000fe4000f8f303f */
[----:B------:R-:W-:-:S02]  /*0b20*/  ULEA.HI UR4, UR4, UR5, URZ, 0x6 ;  /* 0x0000000504047291 */ /* 0x000fc4000f8f303f */
[----:B------:R-:W-:Y:S02]  /*0b30*/  USHF.R.S32.HI UR8, URZ, 0x6, UR8 ;  /* 0x000000063f087899 */ /* 0x000fe40008011408 */
[----:B------:R-:W-:-:S04]  /*0b40*/  USHF.R.S32.HI UR4, URZ, 0x6, UR4 ;  /* 0x000000063f047899 */ /* 0x000fc80008011404 */
[----:B------:R-:W-:-:S04]  /*0b50*/  UISETP.LT.AND UP0, UPT, UR8, UR4, UPT ;  /* 0x000000040800728c */ /* 0x000fc8000bf01270 */
[----:B------:R-:W-:Y:S02]  /*0b60*/  USEL UR5, UR8, UR4, UP0 ;  /* 0x0000000408057287 */ /* 0x000fe40008000000 */
[----:B------:R-:W-:Y:S02]  /*0b70*/  UIADD3 UR4, -UR6, URZ, URZ ;  /* 0x0000003f06047290 */ /* 0x000fe4000fffe13f */
[----:B------:R-:W-:Y:S02]  /*0b80*/  ULEA UR6, UR5, -UR6, 0x6 ;  /* 0x8000000605067291 */ /* 0x000fe4000f8e303f */
[----:B------:R-:W-:Y:S02]  /*0b90*/  UISETP.LT.AND UP1, UPT, URZ, UR4, UPT ;  /* 0x000000043f00728c */ /* 0x000fe4000bf21270 */
[----:B------:R-:W-:Y:S02]  /*0ba0*/  UISETP.LT.AND UP0, UPT, UR6, UR15, UPT ;  /* 0x0000000f0600728c */ /* 0x000fe4000bf01270 */
[----:B------:R-:W-:-:S02]  /*0bb0*/  USEL UR4, URZ, UR4, !UP1 ;  /* 0x000000043f047287 */ /* 0x000fc4000c800000 */
[----:B------:R-:W-:Y:S02]  /*0bc0*/  USEL UR5, UR6, UR15, UP0 ;  /* 0x0000000f06057287 */ /* 0x000fe40008000000 */
[----:B------:R-:W-:Y:S02]  /*0bd0*/  USHF.R.U32.HI UR6, URZ, 0x6, UR4 ;  /* 0x000000063f067899 */ /* 0x000fe40008011604 */
[----:B------:R-:W-:-:S05]  /*0be0*/  UISETP.GT.AND UP0, UPT, UR5, UR4, UPT ;  /* 0x000000040500728c */ /* 0x000fca000bf04270 */
[----:B------:R-:W-:-:S06]  /*0bf0*/  UMOV UR22, UR6 ;  /* 0x0000000600167c82 */ /* 0x000fcc0008000000 */
[----:B------:R-:W-:-:S04]  /*0c00*/  @UP0 UIADD3 UR5, UR5, 0x3f, URZ ;  /* 0x0000003f05050890 */ /* 0x000fc8000fffe03f */
[----:B------:R-:W-:-:S04]  /*0c10*/  @UP0 USHF.R.S32.HI UR4, URZ, 0x1f, UR5 ;  /* 0x0000001f3f040899 */ /* 0x000fc80008011405 */
[----:B------:R-:W-:-:S04]  /*0c20*/  @UP0 ULEA.HI UR4, UR4, UR5, URZ, 0x6 ;  /* 0x0000000504040291 */ /* 0x000fc8000f8f303f */
[----:B------:R-:W-:-:S04]  /*0c30*/  @UP0 USHF.R.S32.HI UR22, URZ, 0x6, UR4 ;  /* 0x000000063f160899 */ /* 0x000fc80008011404 */
[----:B------:R-:W-:-:S06]  /*0c40*/  UISETP.GT.AND UP0, UPT, UR22, UR6, UPT ;  /* 0x000000061600728c */ /* 0x000fcc000bf04270 */
[----:B------:R-:W-:-:S13]  /*0c50*/  PLOP3.LUT P0, PT, PT, PT, UP0, 0x80, 0x0 ;  /* 0x000000000000781c */ /* 0x000fda0003f0f008 */
[----:B------:R-:W-:Y:S05]  /*0c60*/  @!P0 BRA `(.L_x_751) ;  /* 0x000056f000008947 */ /* 0x000fea0003800000 */
[----:B-1----:R-:W-:Y:S02]  /*0c70*/  ULDC.64 UR4, c[0x0][0x340] ;  /* 0x0000d00000047ab9 */ /* 0x002fe40000000a00 */
        /* <DEDUP_REMOVED lines=8> */
[----:B------:R-:W-:Y:S01]  /*0d00*/  UIADD3 UR19, UR22, -0x1, URZ ;  /* 0xffffffff16137890 */ /* 0x000fe2000fffe03f */
[-C--:B------:R-:W-:Y:S01]  /*0d10*/  LEA.HI R12, R159, R159.reuse, RZ, 0x1 ;  /* 0x0000009f9f0c7211 */ /* 0x080fe200078f08ff */
[----:B------:R-:W-:Y:S01]  /*0d20*/  ULDC.64 UR4, c[0x0][0x240] ;  /* 0x0000900000047ab9 */ /* 0x000fe20000000a00 */
[-C--:B------:R-:W-:Y:S01]  /*0d30*/  LEA.HI R5, R8, R159.reuse, RZ, 0x2 ;  /* 0x0000009f08057211 */ /* 0x080fe200078f10ff */
[----:B------:R1:W2:Y:S01]  /*0d40*/  @P2 LDG.E R26, [R2.64] ;  /* 0x00000014021a2981 */ /* 0x0002a2000c1e1900 */
[----:B------:R-:W-:Y:S01]  /*0d50*/  SHF.R.S32.HI R92, RZ, 0x1, R12 ;  /* 0x00000001ff5c7819 */ /* 0x000fe2000001140c */
[----:B------:R-:W-:Y:S01]  /*0d60*/  IMAD.U32 R7, RZ, RZ, UR19 ;  /* 0x00000013ff077e24 */ /* 0x000fe2000f8e00ff */
[--C-:B------:R-:W-:Y:S01]  /*0d70*/  SHF.R.S32.HI R6, RZ, 0x2, R5.reuse ;  /* 0x00000002ff067819 */ /* 0x100fe20000011405 */
[----:B------:R-:W-:Y:S01]  /*0d80*/  UIMAD UR4, UR10, UR4, URZ ;  /* 0x000000040a0472a4 */ /* 0x000fe2000f8e023f */
[----:B------:R-:W-:Y:S01]  /*0d90*/  SHF.R.S32.HI R0, RZ, 0x1f, R5 ;  /* 0x0000001fff007819 */ /* 0x000fe20000011405 */
[----:B------:R-:W-:Y:S01]  /*0da0*/  USHF.R.S32.HI UR22, URZ, 0x1f, UR18 ;  /* 0x0000001f3f167899 */ /* 0x000fe20008011412 */
[----:B------:R-:W-:Y:S01]  /*0db0*/  IADD3 R144, -R6, UR15, RZ ;  /* 0x0000000f06907c10 */ /* 0x000fe2000fffe1ff */
[----:B------:R-:W-:Y:S01]  /*0dc0*/  UIMAD UR25, UR11, UR5, UR4 ;  /* 0x000000050b1972a4 */ /* 0x000fe2000f8e0204 */
[----:B------:R-:W-:Y:S01]  /*0dd0*/  LEA.HI R0, R0, R6, RZ, 0x2 ;  /* 0x0000000600007211 */ /* 0x000fe200078f10ff */
[----:B------:R-:W-:Y:S01]  /*0de0*/  USEL UR24, UR18, URZ, !UP3 ;  /* 0x0000003f12187287 */ /* 0x000fe2000d800000 */
[----:B-----5:R-:W-:Y:S01]  /*0df0*/  SHF.R.S32.HI R4, RZ, 0x1f, R10 ;  /* 0x0000001fff047819 */ /* 0x020fe2000001140a */
[----:B------:R-:W-:Y:S01]  /*0e00*/  USEL UR23, UR22, URZ, !UP3 ;  /* 0x0000003f16177287 */ /* 0x000fe2000d800000 */
[C---:B------:R-:W-:Y:S01]  /*0e10*/  IADD3 R108, P0, R6.reuse, R10, RZ ;  /* 0x0000000a066c7210 */ /* 0x040fe20007f1e0ff */
[----:B------:R-:W-:Y:S01]  /*0e20*/  ULDC.64 UR4, c[0x0][0x248] ;  /* 0x0000920000047ab9 */ /* 0x000fe20000000a00 */
[----:B------:R-:W-:Y:S01]  /*0e30*/  IMAD.U32 R10, RZ, RZ, UR11 ;  /* 0x0000000bff0a7e24 */ /* 0x000fe2000f8e00ff */
[----:B------:R-:W-:Y:S01]  /*0e40*/  UIMAD UR4, UR23, UR4, URZ ;  /* 0x00000004170472a4 */ /* 0x000fe2000f8e023f */
[----:B------:R-:W-:Y:S01]  /*0e50*/  LEA.HI.X.SX32 R109, R6, R4, 0x1, P0 ;  /* 0x00000004066d7211 */ /* 0x000fe200000f0eff */
[----:B------:R-:W-:Y:S01]  /*0e60*/  IMAD.MOV.U32 R27, RZ, RZ, c[0x0][0x238] ;  /* 0x00008e00ff1b7624 */ /* 0x000fe200078e00ff */
[----:B------:R-:W-:Y:S01]  /*0e70*/  LOP3.LUT R4, R5, 0x1ffffffc, RZ, 0xc0, !PT ;  /* 0x1ffffffc05047812 */ /* 0x000fe200078ec0ff */
[----:B------:R-:W-:Y:S01]  /*0e80*/  IMAD.MOV.U32 R150, RZ, RZ, 0x6 ;  /* 0x00000006ff967424 */ /* 0x000fe200078e00ff */
[----:B------:R-:W-:Y:S01]  /*0e90*/  UIMAD UR4, UR24, UR5, UR4 ;  /* 0x00000005180472a4 */ /* 0x000fe2000f8e0204 */
[----:B------:R-:W-:Y:S01]  /*0ea0*/  IMAD.U32 R14, RZ, RZ, UR24 ;  /* 0x00000018ff0e7e24 */ /* 0x000fe2000f8e00ff */
[----:B------:R-:W-:Y:S01]  /*0eb0*/  USHF.R.S32.HI UR5, URZ, 0x1f, UR19 ;  /* 0x0000001f3f057899 */ /* 0x000fe20008011413 */
[----:B------:R-:W-:Y:S01]  /*0ec0*/  IMAD.SHL.U32 R153, R27, 0x40, RZ ;  /* 0x000000401b997824 */ /* 0x000fe200078e00ff */
[----:B-1----:R-:W-:Y:S01]  /*0ed0*/  LEA.HI R2, R5, R6, RZ, 0x1 ;  /* 0x0000000605027211 */ /* 0x002fe200078f08ff */
[----:B------:R-:W-:Y:S01]  /*0ee0*/  IMAD.MOV.U32 R151, RZ, RZ, 0x5 ;  /* 0x00000005ff977424 */ /* 0x000fe200078e00ff */
[-C--:B------:R-:W-:Y:S01]  /*0ef0*/  LEA.HI R5, R8, R159.reuse, RZ, 0x3 ;  /* 0x0000009f08057211 */ /* 0x080fe200078f18ff */
[----:B------:R-:W-:Y:S01]  /*0f00*/  IMAD.SHL.U32 R156, R27, 0x20, RZ ;  /* 0x000000201b9c7824 */ /* 0x000fe200078e00ff */
[----:B------:R-:W-:Y:S01]  /*0f10*/  LOP3.LUT R3, R2, 0x7fffffe, RZ, 0xc0, !PT ;  /* 0x07fffffe02037812 */ /* 0x000fe200078ec0ff */
[----:B------:R-:W-:Y:S01]  /*0f20*/  IMAD.MOV.U32 R154, RZ, RZ, c[0x0][0x280] ;  /* 0x0000a000ff9a7624 */ /* 0x000fe200078e00ff */
[----:B------:R-:W-:Y:S01]  /*0f30*/  LOP3.LUT R2, R0, 0xfffffffc, RZ, 0xc0, !PT ;  /* 0xfffffffc00027812 */ /* 0x000fe200078ec0ff */
[----:B------:R-:W-:Y:S01]  /*0f40*/  IMAD R0, R7, -0x40, R144 ;  /* 0xffffffc007007824 */ /* 0x000fe200078e0290 */
[----:B------:R-:W-:Y:S01]  /*0f50*/  SHF.R.S32.HI R5, RZ, 0x3, R5 ;  /* 0x00000003ff057819 */ /* 0x000fe20000011405 */
[----:B------:R-:W-:Y:S01]  /*0f60*/  IMAD.IADD R9, R6, 0x1, -R3 ;  /* 0x0000000106097824 */ /* 0x000fe200078e0a03 */
[----:B------:R-:W-:Y:S01]  /*0f70*/  LEA.HI R3, R12, R92, RZ, 0x1 ;  /* 0x0000005c0c037211 */ /* 0x000fe200078f08ff */
[----:B------:R-:W-:Y:S01]  /*0f80*/  IMAD.IADD R28, R6, 0x1, -R2 ;  /* 0x00000001061c7824 */ /* 0x000fe200078e0a02 */
[-C--:B------:R-:W-:Y:S01]  /*0f90*/  LEA.HI R2, R8, R159.reuse, RZ, 0x4 ;  /* 0x0000009f08027211 */ /* 0x080fe200078f20ff */
[----:B------:R-:W-:Y:S01]  /*0fa0*/  IMAD.MOV.U32 R155, RZ, RZ, c[0x0][0x290] ;  /* 0x0000a400ff9b7624 */ /* 0x000fe200078e00ff */
[C---:B------:R-:W-:Y:S01]  /*0fb0*/  ISETP.GE.AND P1, PT, R0.reuse, 0x1, PT ;  /* 0x000000010000780c */ /* 0x040fe20003f26270 */
[----:B------:R-:W-:Y:S01]  /*0fc0*/  IMAD.MOV.U32 R158, RZ, RZ, c[0x0][0x2b8] ;  /* 0x0000ae00ff9e7624 */ /* 0x000fe200078e00ff */
[----:B------:R-:W-:Y:S01]  /*0fd0*/  ISETP.GT.AND P0, PT, R0, 0x20, PT ;  /* 0x000000200000780c */ /* 0x000fe20003f04270 */
[----:B------:R-:W-:Y:S01]  /*0fe0*/  IMAD.SHL.U32 R0, R2, 0x10, RZ ;  /* 0x0000001002007824 */ /* 0x000fe200078e00ff */
[----:B------:R-:W-:Y:S01]  /*0ff0*/  LOP3.LUT R2, R3, 0x7fffffe, RZ, 0xc0, !PT ;  /* 0x07fffffe03027812 */ /* 0x000fe200078ec0ff */
[----:B------:R-:W-:Y:S01]  /*1000*/  IMAD.MOV.U32 R157, RZ, RZ, c[0x0][0x27c] ;  /* 0x00009f00ff9d7624 */ /* 0x000fe200078e00ff */
[----:B------:R-:W-:Y:S01]  /*1010*/  LEA.HI R6, R8, R159, RZ, 0x5 ;  /* 0x0000009f08067211 */ /* 0x000fe200078f28ff */
[----:B------:R-:W-:Y:S01]  /*1020*/  IMAD.MOV.U32 R148, RZ, RZ, c[0x0][0x27c] ;  /* 0x00009f00ff947624 */ /* 0x000fe200078e00ff */
[----:B------:R-:W-:Y:S01]  /*1030*/  LOP3.LUT R3, R0, 0xffffff00, RZ, 0xc0, !PT ;  /* 0xffffff0000037812 */ /* 0x000fe200078ec0ff */
[----:B------:R-:W-:Y:S01]  /*1040*/  IMAD.IADD R0, R92, 0x1, -R2 ;  /* 0x000000015c007824 */ /* 0x000fe200078e0a02 */
[-C--:B------:R-:W-:Y:S01]  /*1050*/  SHF.L.U64.HI R152, R27, R150.reuse, c[0x0][0x23c] ;  /* 0x00008f001b987619 */ /* 0x080fe20000010296 */
[----:B------:R-:W-:Y:S01]  /*1060*/  IMAD.IADD R2, R159, 0x1, -R4 ;  /* 0x000000019f027824 */ /* 0x000fe200078e0a04 */
[----:B------:R-:W-:Y:S01]  /*1070*/  SHF.L.U64.HI R151, R27, R151, c[0x0][0x23c] ;  /* 0x00008f001b977619 */ /* 0x000fe20000010297 */
[----:B------:R-:W-:Y:S01]  /*1080*/  IMAD.SHL.U32 R4, R6, 0x8, RZ ;  /* 0x0000000806047824 */ /* 0x000fe200078e00ff */
[-C--:B------:R-:W-:Y:S01]  /*1090*/  SHF.L.U64.HI R149, R154, R150.reuse, c[0x0][0x284] ;  /* 0x0000a1009a957619 */ /* 0x080fe20000010296 */
[----:B------:R-:W-:Y:S01]  /*10a0*/  IMAD R105, R0, 0x20, R3 ;  /* 0x0000002000697824 */ /* 0x000fe200078e0203 */
[----:B------:R-:W-:Y:S01]  /*10b0*/  SHF.L.U64.HI R150, R155, R150, c[0x0][0x294] ;  /* 0x0000a5009b967619 */ /* 0x000fe20000010296 */
[----:B------:R-:W-:Y:S01]  /*10c0*/  IMAD.SHL.U32 R2, R2, 0x8, RZ ;  /* 0x0000000802027824 */ /* 0x000fe200078e00ff */
[----:B------:R-:W-:Y:S01]  /*10d0*/  LOP3.LUT R0, R4, 0xffffff00, RZ, 0xc0, !PT ;  /* 0xffffff0004007812 */ /* 0x000fe200078ec0ff */
[----:B------:R-:W-:Y:S01]  /*10e0*/  IMAD.SHL.U32 R4, R5, 0x40, RZ ;  /* 0x0000004005047824 */ /* 0x000fe200078e00ff */
[----:B------:R-:W-:Y:S01]  /*10f0*/  IADD3 R141, R29, UR16, RZ ;  /* 0x000000101d8d7c10 */ /* 0x000fe2000fffe0ff */
[----:B------:R-:W-:Y:S01]  /*1100*/  IMAD R6, R109, c[0x0][0x238], RZ ;  /* 0x00008e006d067a24 */ /* 0x000fe200078e02ff */
[----:B------:R-:W-:Y:S01]  /*1110*/  SHF.R.S32.HI R3, RZ, 0x1f, R2 ;  /* 0x0000001fff037819 */ /* 0x000fe20000011402 */
[----:B------:R-:W-:Y:S01]  /*1120*/  IMAD R9, R9, 0x20, R0 ;  /* 0x0000002009097824 */ /* 0x000fe200078e0200 */
[----:B------:R-:W-:Y:S01]  /*1130*/  LOP3.LUT R0, R4, 0xc0, RZ, 0xc0, !PT ;  /* 0x000000c004007812 */ /* 0x000fe200078ec0ff */
[----:B------:R-:W-:Y:S01]  /*1140*/  IMAD R6, R108, c[0x0][0x23c], R6 ;  /* 0x00008f006c067a24 */ /* 0x000fe200078e0206 */
[----:B------:R-:W-:Y:S01]  /*1150*/  ISETP.GE.AND P4, PT, R2, c[0x0][0x1d4], PT ;  /* 0x0000750002007a0c */ /* 0x000fe20003f86270 */
[----:B------:R-:W-:Y:S01]  /*1160*/  IMAD.WIDE.U32 R4, R108, c[0x0][0x238], R2 ;  /* 0x00008e006c047a25 */ /* 0x000fe200078e0002 */
[----:B------:R-:W-:-:S02]  /*1170*/  LOP3.LUT R8, R0, 0x18, R2, 0xf8, !PT ;  /* 0x0000001800087812 */ /* 0x000fc400078ef802 */
[----:B------:R-:W-:Y:S01]  /*1180*/  SHF.R.U32.HI R7, RZ, 0x3, R0 ;  /* 0x00000003ff077819 */ /* 0x000fe20000011600 */
[----:B------:R-:W-:Y:S01]  /*1190*/  IMAD.IADD R5, R5, 0x1, R6 ;  /* 0x0000000105057824 */ /* 0x000fe200078e0206 */
[----:B------:R-:W-:Y:S01]  /*11a0*/  IADD3 R0, R2, 0x20, RZ ;  /* 0x0000002002007810 */ /* 0x000fe20007ffe0ff */
[----:B------:R-:W-:Y:S01]  /*11b0*/  IMAD.U32 R6, RZ, RZ, UR11 ;  /* 0x0000000bff067e24 */ /* 0x000fe2000f8e00ff */
[----:B------:R-:W-:Y:S01]  /*11c0*/  LOP3.LUT R7, R8, R7, RZ, 0x3c, !PT ;  /* 0x0000000708077212 */ /* 0x000fe200078e3cff */
[----:B------:R-:W-:Y:S01]  /*11d0*/  IMAD.WIDE.U32 R10, R10, c[0x0][0x260], R2 ;  /* 0x000098000a0a7a25 */ /* 0x000fe200078e0002 */
[----:B------:R-:W-:Y:S02]  /*11e0*/  ISETP.GE.AND P6, PT, R0, c[0x0][0x1d4], PT ;  /* 0x0000750000007a0c */ /* 0x000fe40003fc6270 */
[----:B------:R-:W-:Y:S01]  /*11f0*/  IADD3 R0, R2, 0x40, RZ ;  /* 0x0000004002007810 */ /* 0x000fe20007ffe0ff */
[----:B------:R-:W-:Y:S01]  /*1200*/  IMAD.WIDE.U32 R4, R6, c[0x0][0x240], R4 ;  /* 0x0000900006047a25 */ /* 0x000fe200078e0004 */
[----:B------:R-:W-:-:S02]  /*1210*/  SHF.R.S32.HI R2, RZ, 0x1f, R92 ;  /* 0x0000001fff027819 */ /* 0x000fc4000001145c */
[----:B------:R-:W-:Y:S01]  /*1220*/  ISETP.GE.AND P5, PT, R0, c[0x0][0x1d4], PT ;  /* 0x0000750000007a0c */ /* 0x000fe20003fa6270 */
[----:B------:R-:W-:Y:S01]  /*1230*/  IMAD.IADD R80, R9, 0x1, R7 ;  /* 0x0000000109507824 */ /* 0x000fe200078e0207 */
[----:B------:R-:W-:Y:S01]  /*1240*/  LOP3.LUT R0, R12, 0xfffffffe, RZ, 0xc0, !PT ;  /* 0xfffffffe0c007812 */ /* 0x000fe200078ec0ff */
[----:B------:R-:W-:Y:S01]  /*1250*/  IMAD R12, R152, UR19, RZ ;  /* 0x00000013980c7c24 */ /* 0x000fe2000f8e02ff */
[----:B------:R-:W-:Y:S01]  /*1260*/  IADD3 R5, R5, UR25, RZ ;  /* 0x0000001905057c10 */ /* 0x000fe2000fffe0ff */
[----:B------:R-:W-:Y:S01]  /*1270*/  IMAD.SHL.U32 R80, R80, 0x2, RZ ;  /* 0x0000000250507824 */ /* 0x000fe200078e00ff */
[----:B------:R-:W-:Y:S01]  /*1280*/  P2R R112, PR, RZ, 0x10 ;  /* 0x00000010ff707803 */ /* 0x000fe20000000000 */
[----:B------:R-:W-:Y:S02]  /*1290*/  IMAD.IADD R15, R159, 0x1, -R0 ;  /* 0x000000019f0f7824 */ /* 0x000fe400078e0a00 */
[----:B------:R-:W-:-:S04]  /*12a0*/  IMAD.WIDE.U32 R116, R14, c[0x0][0x248], R4 ;  /* 0x000092000e747a25 */ /* 0x000fc800078e0004 */
[----:B------:R-:W-:Y:S01]  /*12b0*/  IMAD.SHL.U32 R32, R15, 0x4, RZ ;  /* 0x000000040f207824 */ /* 0x000fe200078e00ff */
[----:B------:R-:W-:Y:S01]  /*12c0*/  IADD3 R115, R117, UR4, RZ ;  /* 0x0000000475737c10 */ /* 0x000fe2000fffe0ff */
[C---:B------:R-:W-:Y:S02]  /*12d0*/  IMAD R0, R2.reuse, c[0x0][0x280], RZ ;  /* 0x0000a00002007a24 */ /* 0x040fe400078e02ff */
[----:B------:R-:W-:Y:S01]  /*12e0*/  IMAD R2, R2, c[0x0][0x290], RZ ;  /* 0x0000a40002027a24 */ /* 0x000fe200078e02ff */
[----:B------:R-:W-:Y:S01]  /*12f0*/  SHF.R.S32.HI R33, RZ, 0x1f, R32 ;  /* 0x0000001fff217819 */ /* 0x000fe20000011420 */
[----:B------:R-:W-:Y:S01]  /*1300*/  IMAD.MOV.U32 R114, RZ, RZ, R116 ;  /* 0x000000ffff727224 */ /* 0x000fe200078e0074 */
[----:B------:R-:W-:Y:S01]  /*1310*/  IADD3 R34, R32, 0x10, RZ ;  /* 0x0000001020227810 */ /* 0x000fe20007ffe0ff */
[----:B------:R-:W-:Y:S01]  /*1320*/  IMAD R13, R92, c[0x0][0x284], R0 ;  /* 0x0000a1005c0d7a24 */ /* 0x000fe200078e0200 */
[C---:B------:R-:W-:Y:S01]  /*1330*/  IADD3 R31, R32.reuse, 0x20, RZ ;  /* 0x00000020201f7810 */ /* 0x040fe20007ffe0ff */
[----:B------:R-:W-:Y:S01]  /*1340*/  IMAD.SHL.U32 R24, R15, 0x8, RZ ;  /* 0x000000080f187824 */ /* 0x000fe200078e00ff */
[----:B------:R-:W-:Y:S01]  /*1350*/  IADD3 R37, R32, 0x28, RZ ;  /* 0x0000002820257810 */ /* 0x000fe20007ffe0ff */
[----:B------:R-:W-:Y:S01]  /*1360*/  IMAD R0, R92, c[0x0][0x294], R2 ;  /* 0x0000a5005c007a24 */ /* 0x000fe200078e0202 */
[----:B------:R-:W-:Y:S01]  /*1370*/  IADD3 R36, R32, 0x8, RZ ;  /* 0x0000000820247810 */ /* 0x000fe20007ffe0ff */
[----:B------:R-:W-:Y:S01]  /*1380*/  IMAD.WIDE.U32 R2, R92, c[0x0][0x290], R32 ;  /* 0x0000a4005c027a25 */ /* 0x000fe200078e0020 */
[----:B------:R-:W-:-:S02]  /*1390*/  SHF.R.S32.HI R25, RZ, 0x1f, R24 ;  /* 0x0000001fff197819 */ /* 0x000fc40000011418 */
[C---:B------:R-:W-:Y:S01]  /*13a0*/  IADD3 R95, R24.reuse, 0x30, RZ ;  /* 0x00000030185f7810 */ /* 0x040fe20007ffe0ff */
[C---:B------:R-:W-:Y:S01]  /*13b0*/  IMAD R12, R153.reuse, UR5, R12 ;  /* 0x00000005990c7c24 */ /* 0x040fe2000f8e020c */
[----:B------:R-:W-:Y:S01]  /*13c0*/  ULDC.64 UR4, c[0x0][0x260] ;  /* 0x0000980000047ab9 */ /* 0x000fe20000000a00 */
[----:B------:R-:W-:Y:S01]  /*13d0*/  IMAD.WIDE.U32 R4, R153, UR19, R114 ;  /* 0x0000001399047c25 */ /* 0x000fe2000f8e0072 */
[----:B------:R-:W-:Y:S01]  /*13e0*/  UIMAD UR4, UR10, UR4, URZ ;  /* 0x000000040a0472a4 */ /* 0x000fe2000f8e023f */
[----:B------:R-:W-:Y:S02]  /*13f0*/  IADD3 R94, R24, 0x40, RZ ;  /* 0x00000040185e7810 */ /* 0x000fe40007ffe0ff */
[----:B------:R-:W-:Y:S01]  /*1400*/  IMAD.WIDE.U32 R6, R92, c[0x0][0x280], R32 ;  /* 0x0000a0005c067a25 */ /* 0x000fe200078e0020 */
[----:B------:R-:W-:Y:S01]  /*1410*/  UIMAD UR4, UR11, UR5, UR4 ;  /* 0x000000050b0472a4 */ /* 0x000fe2000f8e0204 */
[----:B------:R-:W-:Y:S02]  /*1420*/  IADD3 R93, R24, 0x50, RZ ;  /* 0x00000050185d7810 */ /* 0x000fe40007ffe0ff */
[----:B------:R-:W-:Y:S01]  /*1430*/  IMAD.MOV.U32 R20, RZ, RZ, R2 ;  /* 0x000000ffff147224 */ /* 0x000fe200078e0002 */
[C---:B------:R-:W-:Y:S01]  /*1440*/  @P1 LEA R2, P3, R4.reuse, c[0x0][0x220], 0x1 ;  /* 0x0000880004021a11 */ /* 0x040fe200078608ff */
[----:B------:R-:W-:Y:S01]  /*1450*/  IMAD.IADD R12, R5, 0x1, R12 ;  /* 0x00000001050c7824 */ /* 0x000fe200078e020c */
[----:B------:R-:W-:Y:S01]  /*1460*/  IADD3 R5, R11, UR4, RZ ;  /* 0x000000040b057c10 */ /* 0x000fe2000fffe0ff */
[----:B------:R-:W-:Y:S01]  /*1470*/  IMAD.IADD R23, R7, 0x1, R13 ;  /* 0x0000000107177824 */ /* 0x000fe200078e020d */
[----:B------:R-:W-:Y:S01]  /*1480*/  ULDC.64 UR4, c[0x0][0x1e8] ;  /* 0x00007a0000047ab9 */ /* 0x000fe20000000a00 */
[----:B------:R-:W-:Y:S01]  /*1490*/  IMAD.IADD R21, R3, 0x1, R0 ;  /* 0x0000000103157824 */ /* 0x000fe200078e0200 */
[----:B------:R-:W-:Y:S01]  /*14a0*/  @P1 LEA.HI.X R3, R4, c[0x0][0x224], R12, 0x1, P3 ;  /* 0x0000890004031a11 */ /* 0x000fe200018f0c0c */
[----:B------:R-:W-:Y:S01]  /*14b0*/  IMAD.MOV.U32 R22, RZ, RZ, R6 ;  /* 0x000000ffff167224 */ /* 0x000fe200078e0006 */
[----:B------:R-:W-:Y:S01]  /*14c0*/  ISETP.GE.AND P3, PT, R24, c[0x0][0x27c], PT ;  /* 0x00009f0018007a0c */ /* 0x000fe20003f66270 */
[----:B------:R-:W-:Y:S01]  /*14d0*/  IMAD.WIDE.U32 R6, R92, c[0x0][0x290], R24 ;  /* 0x0000a4005c067a25 */ /* 0x000fe200078e0018 */
[----:B------:R-:W-:Y:S01]  /*14e0*/  UIMAD UR25, UR10, UR4, URZ ;  /* 0x000000040a1972a4 */ /* 0x000fe2000f8e023f */
[----:B------:R-:W-:Y:S01]  /*14f0*/  @!PT LDS RZ, [RZ] ;  /* 0x00000000fffff984 */ /* 0x000fe20000000800 */
[----:B------:R-:W-:Y:S01]  /*1500*/  @!PT LDS RZ, [RZ] ;  /* 0x00000000fffff984 */ /* 0x000fe20000000800 */
[----:B------:R-:W-:Y:S01]  /*1510*/  @!PT LDS RZ, [RZ] ;  /* 0x00000000fffff984 */ /* 0x000fe20000000800 */
[----:B------:R1:W-:Y:S01]  /*1520*/  @P1 LDGSTS.E.BYPASS.LTC128B.128 [R80+0x3100], [R2.64], !P4 ;  /* 0x0310000002501fae */ /* 0x0003e2000e101d54 */
[----:B------:R-:W-:Y:S01]  /*1530*/  P2R R145, PR, RZ, 0x8 ;  /* 0x00000008ff917803 */ /* 0x000fe20000000000 */
[----:B------:R-:W-:Y:S01]  /*1540*/  IMAD.IADD R17, R0, 0x1, R7 ;  /* 0x0000000100117824 */ /* 0x000fe200078e0207 */
[----:B------:R-:W-:Y:S01]  /*1550*/  SEL R0, RZ, c[0x0][0x27c], !P3 ;  /* 0x00009f00ff007a07 */ /* 0x000fe20005800000 */
[----:B------:R-:W-:Y:S01]  /*1560*/  IMAD.MOV.U32 R16, RZ, RZ, R6 ;  /* 0x000000ffff107224 */ /* 0x000fe200078e0006 */
[----:B------:R1:W-:Y:S01]  /*1570*/  @P1 LDGSTS.E.BYPASS.LTC128B.128 [R80+0x4100], [R2.64+0x40], !P6 ;  /* 0x0410004002501fae */ /* 0x0003e2000f101d54 */
[----:B------:R-:W-:Y:S01]  /*1580*/  IMAD.IADD R27, R32, 0x1, R34 ;  /* 0x00000001201b7824 */ /* 0x000fe200078e0222 */
[----:B------:R-:W-:Y:S01]  /*1590*/  UIMAD.WIDE.U32 UR28, UR11, UR4, URZ ;  /* 0x000000040b1c72a5 */ /* 0x000fe2000f8e003f */
[----:B------:R-:W-:Y:S01]  /*15a0*/  IMAD.IADD R6, R24, 0x1, R0 ;  /* 0x0000000118067824 */ /* 0x000fe200078e0200 */
[----:B------:R1:W-:Y:S01]  /*15b0*/  @P1 LDGSTS.E.BYPASS.LTC128B.128 [R80+0x5100], [R2.64+0x80], !P5 ;  /* 0x0510008002501fae */ /* 0x0003e2000e901d54 */
[----:B------:R-:W-:Y:S01]  /*15c0*/  @P0 IADD3 R0, P1, R156, R4, RZ ;  /* 0x000000049c000210 */ /* 0x000fe20007f3e0ff */
[----:B------:R-:W-:Y:S01]  /*15d0*/  IMAD.MOV.U32 R4, RZ, RZ, R10 ;  /* 0x000000ffff047224 */ /* 0x000fe200078e000a */
[----:B------:R-:W-:Y:S01]  /*15e0*/  ISETP.GE.AND P3, PT, R27, c[0x0][0x27c], PT ;  /* 0x00009f001b007a0c */ /* 0x000fe20003f66270 */
[----:B------:R-:W-:Y:S01]  /*15f0*/  IMAD.WIDE.U32 R8, R92, c[0x0][0x280], R24 ;  /* 0x0000a0005c087a25 */ /* 0x000fe200078e0018 */
[----:B------:R-:W-:Y:S01]  /*1600*/  SHF.R.S32.HI R7, RZ, 0x1f, R6 ;  /* 0x0000001fff077819 */ /* 0x000fe20000011406 */
[----:B------:R-:W-:Y:S01]  /*1610*/  UIMAD UR25, UR11, UR5, UR25 ;  /* 0x000000050b1972a4 */ /* 0x000fe2000f8e0219 */
[----:B------:R-:W-:Y:S01]  /*1620*/  P2R R143, PR, RZ, 0x8 ;  /* 0x00000008ff8f7803 */ /* 0x000fe20000000000 */
[----:B------:R-:W-:Y:S01]  /*1630*/  IMAD.WIDE.U32 R106, R14, c[0x0][0x268], R4 ;  /* 0x00009a000e6a7a25 */ /* 0x000fe200078e0004 */
[CC--:B------:R-:W-:Y:S01]  /*1640*/  LEA.HI R11, R7.reuse, R6.reuse, RZ, 0x3 ;  /* 0x00000006070b7211 */ /* 0x0c0fe200078f18ff */
[----:B------:R-:W-:Y:S01]  /*1650*/  ULDC.64 UR4, c[0x0][0x210] ;  /* 0x0000840000047ab9 */ /* 0x000fe20000000a00 */
[----:B------:R-:W-:Y:S01]  /*1660*/  LEA.HI R6, R7, R6, RZ, 0x5 ;  /* 0x0000000607067211 */ /* 0x000fe200078f28ff */
[----:B------:R-:W-:Y:S01]  /*1670*/  IMAD.IADD R19, R13, 0x1, R9 ;  /* 0x000000010d137824 */ /* 0x000fe200078e0209 */
[----:B------:R-:W-:Y:S01]  /*1680*/  UIMAD UR27, UR10, UR4, URZ ;  /* 0x000000040a1b72a4 */ /* 0x000fe2000f8e023f */
[----:B------:R-:W-:Y:S01]  /*1690*/  IMAD.MOV.U32 R18, RZ, RZ, R8 ;  /* 0x000000ffff127224 */ /* 0x000fe200078e0008 */
[----:B------:R-:W-:Y:S01]  /*16a0*/  UIMAD.WIDE.U32 UR30, UR11, UR4, URZ ;  /* 0x000000040b1e72a5 */ /* 0x000fe2000f8e003f */
[C---:B------:R-:W-:Y:S01]  /*16b0*/  IMAD.WIDE.U32 R124, R147.reuse, c[0x0][0x280], R22 ;  /* 0x0000a000937c7a25 */ /* 0x040fe200078e0016 */
[----:B------:R-:W-:Y:S01]  /*16c0*/  UIMAD UR27, UR11, UR5, UR27 ;  /* 0x000000050b1b72a4 */ /* 0x000fe2000f8e021b */
[----:B------:R-:W-:Y:S01]  /*16d0*/  SHF.R.S32.HI R8, RZ, 0x1f, R27 ;  /* 0x0000001fff087819 */ /* 0x000fe2000001141b */
[----:B------:R-:W-:Y:S01]  /*16e0*/  UIADD3 UR25, UR29, UR25, URZ ;  /* 0x000000191d197290 */ /* 0x000fe2000fffe03f */
[C---:B------:R-:W-:Y:S01]  /*16f0*/  IMAD.WIDE.U32 R122, R147.reuse, c[0x0][0x290], R20 ;  /* 0x0000a400937a7a25 */ /* 0x040fe200078e0014 */
[----:B------:R-:W-:Y:S01]  /*1700*/  ULDC.64 UR4, c[0x0][0x268] ;  /* 0x00009a0000047ab9 */ /* 0x000fe20000000a00 */
[----:B------:R-:W-:Y:S01]  /*1710*/  LEA.HI R8, R8, R27, RZ, 0x3 ;  /* 0x0000001b08087211 */ /* 0x000fe200078f18ff */
[----:B------:R-:W-:Y:S01]  /*1720*/  UIMAD UR4, UR23, UR4, URZ ;  /* 0x00000004170472a4 */ /* 0x000fe2000f8e023f */
[----:B------:R-:W-:Y:S01]  /*1730*/  IMAD.WIDE.U32 R120, R147, c[0x0][0x280], R18 ;  /* 0x0000a00093787a25 */ /* 0x000fe200078e0012 */
[----:B------:R-:W-:Y:S01]  /*1740*/  IADD3 R35, R32, 0x18, RZ ;  /* 0x0000001820237810 */ /* 0x000fe20007ffe0ff */
[----:B------:R-:W-:Y:S01]  /*1750*/  UIADD3 UR27, UR31, UR27, URZ ;  /* 0x0000001b1f1b7290 */ /* 0x000fe2000fffe03f */
[----:B------:R-:W-:Y:S01]  /*1760*/  LOP3.LUT R88, R8, 0xfffffff8, RZ, 0xc0, !PT ;  /* 0xfffffff808587812 */ /* 0x000fe200078ec0ff */
[----:B-1----:R-:W-:Y:S01]  /*1770*/  @P0 IMAD.X R3, R151, 0x1, R12, P1 ;  /* 0x0000000197030824 */ /* 0x002fe200008e060c */
[----:B------:R-:W-:Y:S01]  /*1780*/  @P0 LEA R2, P1, R0, c[0x0][0x220], 0x1 ;  /* 0x0000880000020a11 */ /* 0x000fe200078208ff */
[----:B------:R-:W-:Y:S01]  /*1790*/  IMAD.WIDE.U32 R118, R147, c[0x0][0x290], R16 ;  /* 0x0000a40093767a25 */ /* 0x000fe200078e0010 */
[----:B------:R-:W-:Y:S01]  /*17a0*/  UIMAD UR24, UR24, UR5, UR4 ;  /* 0x00000005181872a4 */ /* 0x000fe2000f8e0204 */
[----:B------:R-:W-:-:S02]  /*17b0*/  SHF.R.S32.HI R140, RZ, 0x3, R11 ;  /* 0x00000003ff8c7819 */ /* 0x000fc4000001140b */
[----:B------:R-:W-:Y:S01]  /*17c0*/  @P0 LEA.HI.X R3, R0, c[0x0][0x224], R3, 0x1, P1 ;  /* 0x0000890000030a11 */ /* 0x000fe200008f0c03 */
[----:B------:R-:W-:Y:S01]  /*17d0*/  ULDC.64 UR4, c[0x0][0x2b0] ;  /* 0x0000ac0000047ab9 */ /* 0x000fe20000000a00 */
[----:B------:R-:W-:Y:S01]  /*17e0*/  SEL R0, RZ, c[0x0][0x27c], !P3 ;  /* 0x00009f00ff007a07 */ /* 0x000fe20005800000 */
[----:B------:R-:W-:Y:S01]  /*17f0*/  IMAD.SHL.U32 R154, R154, 0x40, RZ ;  /* 0x000000409a9a7824 */ /* 0x000fe200078e00ff */
[----:B------:R-:W-:Y:S01]  /*1800*/  SHF.R.S32.HI R101, RZ, 0x1f, R88 ;  /* 0x0000001fff657819 */ /* 0x000fe20000011458 */
[----:B------:R1:W-:Y:S01]  /*1810*/  @P0 LDGSTS.E.BYPASS.LTC128B.128 [R80+0x3900], [R2.64], !P4 ;  /* 0x0390000002500fae */ /* 0x0003e2000e101d54 */
[----:B------:R-:W-:Y:S01]  /*1820*/  IMAD.SHL.U32 R155, R155, 0x40, RZ ;  /* 0x000000409b9b7824 */ /* 0x000fe200078e00ff */
[----:B------:R-:W-:Y:S01]  /*1830*/  IADD3 R110, R107, UR24, RZ ;  /* 0x000000186b6e7c10 */ /* 0x000fe2000fffe0ff */
[----:B------:R-:W-:Y:S01]  /*1840*/  IMAD.IADD R0, R0, 0x1, R27 ;  /* 0x0000000100007824 */ /* 0x000fe200078e021b */
[----:B------:R1:W-:Y:S01]  /*1850*/  @P0 LDGSTS.E.BYPASS.LTC128B.128 [R80+0x4900], [R2.64+0x40], !P6 ;  /* 0x0490004002500fae */ /* 0x0003e2000f101d54 */
[----:B------:R-:W-:-:S02]  /*1860*/  IMAD.SHL.U32 R148, R148, 0x2, RZ ;  /* 0x0000000294947824 */ /* 0x000fc400078e00ff */
[----:B------:R-:W-:Y:S01]  /*1870*/  IMAD.U32 R79, RZ, RZ, UR19 ;  /* 0x00000013ff4f7e24 */ /* 0x000fe2000f8e00ff */
[----:B------:R1:W-:Y:S01]  /*1880*/  @P0 LDGSTS.E.BYPASS.LTC128B.128 [R80+0x5900], [R2.64+0x80], !P5 ;  /* 0x0590008002500fae */ /* 0x0003e2000e901d54 */
[C---:B------:R-:W-:Y:S01]  /*1890*/  LOP3.LUT P0, RZ, R28.reuse, 0x2, RZ, 0xc0, !PT ;  /* 0x000000021cff7812 */ /* 0x040fe2000780c0ff */
[----:B------:R-:W-:Y:S02]  /*18a0*/  IMAD R111, R15, 0x40, R92 ;  /* 0x000000400f6f7824 */ /* 0x000fe400078e025c */
[----:B------:R-:W0:Y:S01]  /*18b0*/  LDGDEPBAR ;  /* 0x00000000000079af */ /* 0x000e220000000000 */
[----:B-1----:R-:W-:Y:S01]  /*18c0*/  IMAD.SHL.U32 R3, R28, 0x40, RZ ;  /* 0x000000401c037824 */ /* 0x002fe200078e00ff */
[----:B------:R-:W-:-:S04]  /*18d0*/  SHF.R.S32.HI R2, RZ, 0x1f, R0 ;  /* 0x0000001fff027819 */ /* 0x000fc80000011400 */
[----:B------:R-:W-:Y:S02]  /*18e0*/  LOP3.LUT R98, R3, 0xc0, RZ, 0xc0, !PT ;  /* 0x000000c003627812 */ /* 0x000fe400078ec0ff */
[CC--:B------:R-:W-:Y:S02]  /*18f0*/  LEA.HI R10, R2.reuse, R0.reuse, RZ, 0x3 ;  /* 0x00000000020a7211 */ /* 0x0c0fe400078f18ff */
[----:B------:R-:W-:Y:S02]  /*1900*/  LEA.HI R5, R2, R0, RZ, 0x5 ;  /* 0x0000000002057211 */ /* 0x000fe400078f28ff */
[----:B------:R-:W-:Y:S02]  /*1910*/  SHF.R.U32.HI R99, RZ, 0x3, R98 ;  /* 0x00000003ff637819 */ /* 0x000fe40000011662 */
[----:B------:R-:W-:Y:S02]  /*1920*/  LOP3.LUT R4, R98, 0x18, R11, 0xf8, !PT ;  /* 0x0000001862047812 */ /* 0x000fe400078ef80b */
[----:B------:R-:W-:Y:S01]  /*1930*/  SHF.R.S32.HI R133, RZ, 0x3, R10 ;  /* 0x00000003ff857819 */ /* 0x000fe2000001140a */
[----:B--2---:R1:W2:Y:S02]  /*1940*/  @P2 R2UR UR26, R26 ;  /* 0x000000001a1a23c2 */ /* 0x0042a400000e0000 */
[----:B-1----:R-:W-:Y:S01]  /*1950*/  IMAD.IADD R26, R32, 0x1, R31 ;  /* 0x00000001201a7824 */ /* 0x002fe200078e021f */
[----:B--2---:R-:W-:-:S02]  /*1960*/  @UP0 USHF.R.S32.HI UR33, URZ, 0x1f, UR26 ;  /* 0x0000001f3f210899 */ /* 0x004fc4000801141a */
[----:B------:R-:W-:Y:S01]  /*1970*/  @UP0 UMOV UR32, UR26 ;  /* 0x0000001a00200c82 */ /* 0x000fe20008000000 */
[----:B------:R-:W-:Y:S01]  /*1980*/  BAR.SYNC.DEFER_BLOCKING 0x0 ;  /* 0x0000000000007b1d */ /* 0x000fe20000010000 */
[----:B------:R-:W-:Y:S02]  /*1990*/  ISETP.GE.AND P1, PT, R26, c[0x0][0x27c], PT ;  /* 0x00009f001a007a0c */ /* 0x000fe40003f26270 */
[--C-:B------:R-:W-:Y:S02]  /*19a0*/  SHF.R.S32.HI R7, RZ, 0x1f, R26.reuse ;  /* 0x0000001fff077819 */ /* 0x100fe4000001141a */
[----:B------:R-:W-:Y:S01]  /*19b0*/  SEL R3, RZ, c[0x0][0x27c], !P1 ;  /* 0x00009f00ff037a07 */ /* 0x000fe20004800000 */
[----:B------:R-:W-:Y:S01]  /*19c0*/  @!UP0 UMOV UR33, UR22 ;  /* 0x0000001600218c82 */ /* 0x000fe20008000000 */
[----:B------:R-:W-:Y:S01]  /*19d0*/  LEA.HI R7, R7, R26, RZ, 0x3 ;  /* 0x0000001a07077211 */ /* 0x000fe200078f18ff */
[----:B------:R-:W-:Y:S01]  /*19e0*/  UIMAD UR22, UR33, UR4, URZ ;  /* 0x00000004211672a4 */ /* 0x000fe2000f8e023f */
[----:B------:R-:W-:Y:S01]  /*19f0*/  P2R R142, PR, RZ, 0x2 ;  /* 0x00000002ff8e7803 */ /* 0x000fe20000000000 */
[----:B------:R-:W-:Y:S01]  /*1a00*/  IMAD.IADD R0, R3, 0x1, R26 ;  /* 0x0000000103007824 */ /* 0x000fe200078e021a */
[----:B------:R-:W-:Y:S01]  /*1a10*/  LOP3.LUT R87, R7, 0xfffffff8, RZ, 0xc0, !PT ;  /* 0xfffffff807577812 */ /* 0x000fe200078ec0ff */
[----:B------:R-:W-:Y:S01]  /*1a20*/  IMAD.SHL.U32 R3, R6, 0x40, RZ ;  /* 0x0000004006037824 */ /* 0x000fe200078e00ff */
[----:B------:R-:W-:Y:S01]  /*1a30*/  @!UP0 UMOV UR32, UR18 ;  /* 0x0000001200208c82 */ /* 0x000fe20008000000 */
[----:B------:R-:W-:Y:S01]  /*1a40*/  ISETP.NE.AND P1, PT, R158, 0x1, PT ;  /* 0x000000019e00780c */ /* 0x000fe20003f25270 */
[----:B------:R-:W-:Y:S01]  /*1a50*/  UIMAD.WIDE.U32 UR34, UR32, UR4, URZ ;  /* 0x00000004202272a5 */ /* 0x000fe2000f8e003f */
[----:B------:R-:W-:Y:S01]  /*1a60*/  SHF.R.S32.HI R2, RZ, 0x1f, R0 ;  /* 0x0000001fff027819 */ /* 0x000fe20000011400 */
[----:B------:R-:W-:Y:S01]  /*1a70*/  UIMAD UR5, UR32, UR5, UR22 ;  /* 0x00000005200572a4 */ /* 0x000fe2000f8e0216 */
[----:B------:R-:W-:Y:S01]  /*1a80*/  LOP3.LUT R6, R3, 0x7ffff800, RZ, 0xc0, !PT ;  /* 0x7ffff80003067812 */ /* 0x000fe200078ec0ff */
[----:B------:R-:W-:Y:S01]  /*1a90*/  ULDC.U8 UR4, c[0x0][0x298] ;  /* 0x0000a60000047ab9 */ /* 0x000fe20000000000 */
[----:B------:R-:W-:Y:S01]  /*1aa0*/  LOP3.LUT R3, R4, R99, RZ, 0x3c, !PT ;  /* 0x0000006304037212 */ /* 0x000fe200078e3cff */
[----:B------:R-:W-:Y:S01]  /*1ab0*/  UIADD3 UR5, UR35, UR5, URZ ;  /* 0x0000000523057290 */ /* 0x000fe2000fffe03f */
[----:B------:R-:W-:-:S02]  /*1ac0*/  LEA.HI R9, R2, R0, RZ, 0x3 ;  /* 0x0000000002097211 */ /* 0x000fc400078f18ff */
[----:B------:R-:W-:Y:S01]  /*1ad0*/  LEA.HI R0, R2, R0, RZ, 0x5 ;  /* 0x0000000002007211 */ /* 0x000fe200078f28ff */
[----:B------:R-:W-:Y:S01]  /*1ae0*/  IMAD.SHL.U32 R2, R5, 0x40, RZ ;  /* 0x0000004005027824 */ /* 0x000fe200078e00ff */
[----:B------:R-:W-:Y:S02]  /*1af0*/  IADD3 R14, R3, R6, R105 ;  /* 0x00000006030e7210 */ /* 0x000fe40007ffe069 */
[----:B------:R-:W-:Y:S01]  /*1b00*/  LOP3.LUT R3, R98, 0x18, R10, 0xf8, !PT ;  /* 0x0000001862037812 */ /* 0x000fe200078ef80a */
[----:B------:R-:W-:Y:S01]  /*1b10*/  IMAD.SHL.U32 R0, R0, 0x40, RZ ;  /* 0x0000004000007824 */ /* 0x000fe200078e00ff */
[----:B------:R-:W-:Y:S01]  /*1b20*/  LOP3.LUT R4, R98, 0x18, R9, 0xf8, !PT ;  /* 0x0000001862047812 */ /* 0x000fe200078ef809 */
[----:B------:R-:W-:Y:S01]  /*1b30*/  IMAD.SHL.U32 R131, R14, 0x2, RZ ;  /* 0x000000020e837824 */ /* 0x000fe200078e00ff */
[----:B------:R-:W-:Y:S02]  /*1b40*/  LOP3.LUT R5, R2, 0x7ffff800, RZ, 0xc0, !PT ;  /* 0x7ffff80002057812 */ /* 0x000fe400078ec0ff */
[----:B------:R-:W-:-:S02]  /*1b50*/  LOP3.LUT R3, R3, R99, RZ, 0x3c, !PT ;  /* 0x0000006303037212 */ /* 0x000fc400078e3cff */
[----:B------:R-:W-:Y:S02]  /*1b60*/  LOP3.LUT R2, R0, 0x7ffff800, RZ, 0xc0, !PT ;  /* 0x7ffff80000027812 */ /* 0x000fe400078ec0ff */
[----:B------:R-:W-:Y:S02]  /*1b70*/  LOP3.LUT R0, R4, R99, RZ, 0x3c, !PT ;  /* 0x0000006304007212 */ /* 0x000fe400078e3cff */
[----:B------:R-:W-:Y:S02]  /*1b80*/  IADD3 R13, R3, R5, R105 ;  /* 0x00000005030d7210 */ /* 0x000fe40007ffe069 */
[----:B------:R-:W-:Y:S02]  /*1b90*/  SHF.R.S32.HI R4, RZ, 0x1f, R95 ;  /* 0x0000001fff047819 */ /* 0x000fe4000001145f */
[----:B------:R-:W-:Y:S01]  /*1ba0*/  SHF.R.S32.HI R3, RZ, 0x1f, R94 ;  /* 0x0000001fff037819 */ /* 0x000fe2000001145e */
[----:B------:R-:W-:Y:S01]  /*1bb0*/  IMAD.SHL.U32 R126, R13, 0x2, RZ ;  /* 0x000000020d7e7824 */ /* 0x000fe200078e00ff */
[----:B------:R-:W-:-:S02]  /*1bc0*/  SHF.R.S32.HI R5, RZ, 0x1f, R93 ;  /* 0x0000001fff057819 */ /* 0x000fc4000001145d */
[----:B------:R-:W-:Y:S02]  /*1bd0*/  LEA.HI R6, R4, R95, RZ, 0x3 ;  /* 0x0000005f04067211 */ /* 0x000fe400078f18ff */
[----:B------:R-:W-:Y:S02]  /*1be0*/  LEA.HI R4, R3, R94, RZ, 0x3 ;  /* 0x0000005e03047211 */ /* 0x000fe400078f18ff */
[----:B------:R-:W-:Y:S02]  /*1bf0*/  LEA.HI R3, R5, R93, RZ, 0x3 ;  /* 0x0000005d05037211 */ /* 0x000fe400078f18ff */
[----:B------:R-:W-:Y:S02]  /*1c00*/  IADD3 R12, R0, R2, R105 ;  /* 0x00000002000c7210 */ /* 0x000fe40007ffe069 */
[----:B------:R-:W-:Y:S02]  /*1c10*/  SHF.R.S32.HI R0, RZ, 0x1f, R147 ;  /* 0x0000001fff007819 */ /* 0x000fe40000011493 */
[----:B------:R-:W-:Y:S01]  /*1c20*/  LOP3.LUT R86, R3, 0xfffffff8, RZ, 0xc0, !PT ;  /* 0xfffffff803567812 */ /* 0x000fe200078ec0ff */
[----:B------:R-:W-:Y:S01]  /*1c30*/  IMAD.SHL.U32 R113, R12, 0x2, RZ ;  /* 0x000000020c717824 */ /* 0x000fe200078e00ff */
[----:B------:R-:W-:Y:S01]  /*1c40*/  LOP3.LUT R3, R98, 0x8, R24, 0xf8, !PT ;  /* 0x0000000862037812 */ /* 0x000fe200078ef818 */
[----:B------:R-:W-:Y:S01]  /*1c50*/  IMAD R2, R0, c[0x0][0x280], RZ ;  /* 0x0000a00000027a24 */ /* 0x000fe200078e02ff */
[----:B------:R-:W-:Y:S01]  /*1c60*/  LOP3.LUT R89, R4, 0xfffffff8, RZ, 0xc0, !PT ;  /* 0xfffffff804597812 */ /* 0x000fe200078ec0ff */
[----:B------:R-:W-:Y:S01]  /*1c70*/  IMAD R0, R0, c[0x0][0x290], RZ ;  /* 0x0000a40000007a24 */ /* 0x000fe200078e02ff */
[----:B------:R-:W-:Y:S01]  /*1c80*/  LOP3.LUT R81, R3, R99, RZ, 0x3c, !PT ;  /* 0x0000006303517212 */ /* 0x000fe200078e3cff */
[----:B------:R-:W-:Y:S01]  /*1c90*/  IMAD R2, R147, c[0x0][0x284], R2 ;  /* 0x0000a10093027a24 */ /* 0x000fe200078e0202 */
[----:B------:R-:W-:Y:S01]  /*1ca0*/  LOP3.LUT R3, R11, 0xfffffff8, RZ, 0xc0, !PT ;  /* 0xfffffff80b037812 */ /* 0x000fe200078ec0ff */
[----:B------:R-:W-:Y:S01]  /*1cb0*/  IMAD R0, R147, c[0x0][0x294], R0 ;  /* 0x0000a50093007a24 */ /* 0x000fe200078e0200 */
[----:B------:R-:W-:Y:S01]  /*1cc0*/  LOP3.LUT R90, R6, 0xfffffff8, RZ, 0xc0, !PT ;  /* 0xfffffff8065a7812 */ /* 0x000fe200078ec0ff */
[----:B------:R-:W-:Y:S01]  /*1cd0*/  IMAD.IADD R81, R105, 0x1, R81 ;  /* 0x0000000169517824 */ /* 0x000fe200078e0251 */
[----:B------:R-:W-:Y:S01]  /*1ce0*/  SHF.R.S32.HI R4, RZ, 0x1f, R3 ;  /* 0x0000001fff047819 */ /* 0x000fe20000011403 */
[----:B------:R-:W-:Y:S01]  /*1cf0*/  IMAD.IADD R139, R125, 0x1, R2 ;  /* 0x000000017d8b7824 */ /* 0x000fe200078e0202 */
[----:B------:R-:W-:Y:S01]  /*1d00*/  SHF.R.S32.HI R104, RZ, 0x1f, R90 ;  /* 0x0000001fff687819 */ /* 0x000fe2000001145a */
[----:B------:R-:W-:Y:S01]  /*1d10*/  IMAD.IADD R137, R2, 0x1, R121 ;  /* 0x0000000102897824 */ /* 0x000fe200078e0279 */
[----:B------:R-:W-:Y:S01]  /*1d20*/  LOP3.LUT R2, R10, 0xfffffff8, RZ, 0xc0, !PT ;  /* 0xfffffff80a027812 */ /* 0x000fe200078ec0ff */
[----:B------:R-:W-:Y:S01]  /*1d30*/  IMAD.IADD R138, R123, 0x1, R0 ;  /* 0x000000017b8a7824 */ /* 0x000fe200078e0200 */
[----:B------:R-:W-:Y:S01]  /*1d40*/  LEA R81, R81, 0x100, 0x1 ;  /* 0x0000010051517811 */ /* 0x000fe200078e08ff */
[----:B------:R-:W-:Y:S01]  /*1d50*/  IMAD.IADD R136, R0, 0x1, R119 ;  /* 0x0000000100887824 */ /* 0x000fe200078e0277 */
[----:B------:R-:W-:Y:S01]  /*1d60*/  LOP3.LUT R0, R9, 0xfffffff8, RZ, 0xc0, !PT ;  /* 0xfffffff809007812 */ /* 0x000fe200078ec0ff */
[C---:B------:R-:W-:Y:S01]  /*1d70*/  IMAD.SHL.U32 R134, R3.reuse, 0x2, RZ ;  /* 0x0000000203867824 */ /* 0x040fe200078e00ff */
[----:B------:R-:W-:Y:S01]  /*1d80*/  SHF.L.U64.HI R135, R3, 0x1, R4 ;  /* 0x0000000103877819 */ /* 0x000fe20000010204 */
[----:B------:R-:W-:Y:S01]  /*1d90*/  IMAD.SHL.U32 R129, R2, 0x2, RZ ;  /* 0x0000000202817824 */ /* 0x000fe200078e00ff */
[----:B------:R-:W-:Y:S01]  /*1da0*/  SHF.R.S32.HI R3, RZ, 0x1f, R2 ;  /* 0x0000001fff037819 */ /* 0x000fe20000011402 */
[----:B------:R-:W-:Y:S01]  /*1db0*/  IMAD.SHL.U32 R127, R0, 0x2, RZ ;  /* 0x00000002007f7824 */ /* 0x000fe200078e00ff */
[----:B------:R-:W-:-:S02]  /*1dc0*/  SHF.R.S32.HI R4, RZ, 0x1f, R0 ;  /* 0x0000001fff047819 */ /* 0x000fc40000011400 */
[C---:B------:R-:W-:Y:S02]  /*1dd0*/  IADD3 R82, R81.reuse, 0x20, RZ ;  /* 0x0000002051527810 */ /* 0x040fe40007ffe0ff */
[----:B------:R-:W-:Y:S02]  /*1de0*/  @P0 IADD3 R82, R81, -0x20, RZ ;  /* 0xffffffe051520810 */ /* 0x000fe40007ffe0ff */
[----:B------:R-:W-:Y:S02]  /*1df0*/  SHF.R.S32.HI R103, RZ, 0x1f, R89 ;  /* 0x0000001fff677819 */ /* 0x000fe40000011459 */
[----:B------:R-:W-:Y:S02]  /*1e00*/  SHF.R.S32.HI R102, RZ, 0x1f, R86 ;  /* 0x0000001fff667819 */ /* 0x000fe40000011456 */
[----:B------:R-:W-:Y:S02]  /*1e10*/  SHF.R.S32.HI R100, RZ, 0x1f, R87 ;  /* 0x0000001fff647819 */ /* 0x000fe40000011457 */
[----:B------:R-:W-:-:S02]  /*1e20*/  SHF.R.S32.HI R132, RZ, 0x3, R9 ;  /* 0x00000003ff847819 */ /* 0x000fc40000011409 */
[----:B------:R-:W-:Y:S02]  /*1e30*/  SHF.L.U64.HI R130, R2, 0x1, R3 ;  /* 0x0000000102827819 */ /* 0x000fe40000010203 */
[----:B------:R-:W-:Y:S02]  /*1e40*/  SHF.L.U64.HI R128, R0, 0x1, R4 ;  /* 0x0000000100807819 */ /* 0x000fe40000010204 */
[----:B------:R-:W-:Y:S02]  /*1e50*/  ISETP.GE.AND P0, PT, R157, 0x1, PT ;  /* 0x000000019d00780c */ /* 0x000fe40003f06270 */
.L_x_776:
[----:B------:R-:W-:Y:S01]  /*1e60*/  IMAD.SHL.U32 R91, R79, 0x40, RZ ;  /* 0x000000404f5b7824 */ /* 0x000fe200078e00ff */
[----:B------:R-:W-:Y:S04]  /*1e70*/  DEPBAR.LE SB0, 0x0 ;  /* 0x000080000000791a */ /* 0x000fe80000000000 */
[----:B-1----:R-:W-:Y:S01]  /*1e80*/  IMAD.IADD R2, R111, 0x1, R91 ;  /* 0x000000016f027824 */ /* 0x002fe200078e025b */
[----:B------:R-:W-:Y:S01]  /*1e90*/  ISETP.NE.AND P1, PT, R158, 0x1, PT ;  /* 0x000000019e00780c */ /* 0x000fe20003f25270 */
[----:B------:R-:W-:Y:S01]  /*1ea0*/  IMAD.MOV.U32 R83, RZ, RZ, RZ ;  /* 0x000000ffff537224 */ /* 0x000fe200078e00ff */
[----:B------:R-:W-:Y:S01]  /*1eb0*/  ISETP.GE.AND P2, PT, R157, 0x1, PT ;  /* 0x000000019d00780c */ /* 0x000fe20003f46270 */
[----:B------:R-:W-:Y:S01]  /*1ec0*/  IMAD.IADD R0, R141, 0x1, R2 ;  /* 0x000000018d007824 */ /* 0x000fe200078e0202 */
[----:B------:R-:W-:Y:S01]  /*1ed0*/  ISETP.GE.AND P0, PT, R2, UR15, PT ;  /* 0x0000000f02007c0c */ /* 0x000fe2000bf06270 */
[----:B------:R-:W-:Y:S02]  /*1ee0*/  BSSY B1, `(.L_x_752) ;  /* 0x00003d8000017945 */ /* 0x000fe40003800000 */
[----:B------:R-:W-:Y:S01]  /*1ef0*/  IMAD.MOV.U32 R2, RZ, RZ, R0 ;  /* 0x000000ffff027224 */ /* 0x000fe200078e0000 */
[----:B------:R-:W-:Y:S05]  /*1f00*/  ISETP.GT.OR P0, PT, R111, 0x3f, P0 ;  /* 0x0000003f6f00780c */ /* 0x000fea0000704670 */
[----:B------:R-:W-:Y:S05]  /*1f10*/  @P1 IMAD.HI.U32 R3, R0, c[0x0][0x2bc], RZ ;  /* 0x0000af0000031a27 */ /* 0x000fea00078e00ff */
[----:B------:R-:W-:Y:S04]  /*1f20*/  @P1 SHF.R.U32.HI R2, RZ, c[0x0][0x2c0], R3 ;  /* 0x0000b000ff021a19 */ /* 0x000fe80000011603 */
[C---:B------:R-:W-:Y:S04]  /*1f30*/  @!P0 IADD3 R3, P1, R2.reuse, UR34, RZ ;  /* 0x0000002202038c10 */ /* 0x040fe8000ff3e0ff */
[----:B------:R-:W-:Y:S01]  /*1f40*/  @!P0 LEA.HI.X.SX32 R5, R2, UR5, 0x1, P1 ;  /* 0x0000000502058c11 */ /* 0x000fe200088f0eff */
        /* <DEDUP_REMOVED lines=25> */
[----:B------:R-:W-:Y:S03]  /*20e0*/  IADD3 R4, -R91, UR15, RZ ;  /* 0x0000000f5b047c10 */ /* 0x000fe6000fffe1ff */
        /* <DEDUP_REMOVED lines=66> */
.L_x_756:
[----:B------:R-:W-:Y:S05]  /*2510*/  BSYNC B0 ;  /* 0x0000000000007941 */ /* 0x000fea0003800000 */
.L_x_755:
        /* <DEDUP_REMOVED lines=94> */
.L_x_759:
[----:B------:R-:W-:Y:S05]  /*2b00*/  BSYNC B0 ;  /* 0x0000000000007941 */ /* 0x000fea0003800000 */
.L_x_758:
        /* <DEDUP_REMOVED lines=58> */
.L_x_761:
[----:B------:R-:W-:Y:S05]  /*2eb0*/  BSYNC B0 ;  /* 0x0000000000007941 */ /* 0x000fea0003800000 */
.L_x_760:
        /* <DEDUP_REMOVED lines=58> */
.L_x_763:
[----:B------:R-:W-:Y:S05]  /*3260*/  BSYNC B0 ;  /* 0x0000000000007941 */ /* 0x000fea0003800000 */
.L_x_762:
        /* <DEDUP_REMOVED lines=58> */
.L_x_765:
[----:B------:R-:W-:Y:S05]  /*3610*/  BSYNC B0 ;  /* 0x0000000000007941 */ /* 0x000fea0003800000 */
.L_x_764:
        /* <DEDUP_REMOVED lines=58> */
.L_x_767:
[----:B------:R-:W-:Y:S05]  /*39c0*/  BSYNC B0 ;  /* 0x0000000000007941 */ /* 0x000fea0003800000 */
.L_x_766:
        /* <DEDUP_REMOVED lines=58> */
.L_x_754:
        /* <DEDUP_REMOVED lines=47> */
.L_x_769:
[----:B------:R-:W-:Y:S05]  /*4060*/  BSYNC B0 ;  /* 0x0000000000007941 */ /* 0x000fea0003800000 */
.L_x_768:
        /* <DEDUP_REMOVED lines=57> */
[----:B------:R-:W-:Y:S01]  /*4400*/  @!P0 SHF.R.U64 R5, R6, 0x10, R7 ;  /* 0x0000001006058819 */ /* 0x000fe20000001207 */
        /* <DEDUP_REMOVED lines=100> */
.L_x_771:
[----:B------:R-:W-:Y:S05]  /*4a50*/  BSYNC B0 ;  /* 0x0000000000007941 */ /* 0x000fea0003800000 */
.L_x_770:
        /* <DEDUP_REMOVED lines=123> */
.L_x_773:
[----:B------:R-:W-:Y:S05]  /*5210*/  BSYNC B0 ;  /* 0x0000000000007941 */ /* 0x000fea0003800000 */
.L_x_772:
        /* <DEDUP_REMOVED lines=126> */
.L_x_753:
[----:B------:R1:W2:Y:S01]  /*5a00*/  SHFL.IDX PT, R2, R14, RZ, 0x1e1f ;  /* 0x001e1fff0e027589 */ /* 0x0002a200000e0000 */
[----:B------:R-:W-:Y:S03]  /*5a10*/  IADD3 R3, -R91, UR15, RZ ;  /* 0x0000000f5b037c10 */ /* 0x000fe6000fffe1ff */
[----:B------:R1:W3:Y:S01]  /*5a20*/  SHFL.IDX PT, R0, R15, RZ, 0x1e1f ;  /* 0x001e1fff0f007589 */ /* 0x0002e200000e0000 */
        /* <DEDUP_REMOVED lines=35> */
.L_x_757:
[----:B------:R-:W-:Y:S05]  /*5c60*/  BSYNC B1 ;  /* 0x0000000000017941 */ /* 0x000fea0003800000 */
.L_x_752:
[----:B---3--:R-:W-:Y:S01]  /*5c70*/  IMAD.IADD R0, R144, 0x1, -R91 ;  /* 0x0000000190007824 */ /* 0x008fe200078e0a5b */
[C---:B-12--5:R-:W-:Y:S01]  /*5c80*/  LEA R2, P0, R79.reuse, R108, 0x6 ;  /* 0x0000006c4f027211 */ /* 0x066fe200078030ff */
        /* <DEDUP_REMOVED lines=13> */
[----:B------:R-:W-:Y:S04]  /*5d60*/  IADD3 R8, P1, R4, UR30, RZ ;  /* 0x0000001e04087c10 */ /* 0x000fe8000ff3e0ff */
[----:B------:R-:W-:Y:S02]  /*5d70*/  IADD3.X R9, R5, UR27, R6, P1, !PT ;  /* 0x0000001b05097c10 */ /* 0x000fe40008ffe406 */
        /* <DEDUP_REMOVED lines=41> */
[C---:B-1----:R-:W-:Y:S04]  /*6010*/  @!P2 LEA R6, P0, R24.reuse, R0, 0x1 ;  /* 0x000000001806a211 */ /* 0x042fe800078008ff */
[----:B---3--:R-:W-:Y:S02]  /*6020*/  @!P2 LEA.HI.X R7, R24, R2, R25, 0x1, P0 ;  /* 0x000000021807a211 */ /* 0x008fe400000f0c19 */
[C---:B------:R-:W-:Y:S04]  /*6030*/  @!P1 LEA R4, P0, R88.reuse, R0, 0x1 ;  /* 0x0000000058049211 */ /* 0x040fe800078008ff */
        /* <DEDUP_REMOVED lines=23> */
.L_x_775:
[----:B--2---:R-:W-:Y:S05]  /*61b0*/  BSYNC B0 ;  /* 0x0000000000007941 */ /* 0x004fea0003800000 */
.L_x_774:
[C---:B------:R-:W-:Y:S02]  /*61c0*/  ISETP.GT.AND P0, PT, R79.reuse, UR6, PT ;  /* 0x000000064f007c0c */ /* 0x040fe4000bf04270 */
        /* <DEDUP_REMOVED lines=25> */
.L_x_751:
[----:B-1----:R-:W-:Y:S01]  /*6360*/  UIADD3 UR6, UR12, 0x7f, URZ ;  /* 0x0000007f0c067890 */ /* 0x002fe2000fffe03f */
[----:B------:R-:W-:Y:S01]  /*6370*/  PLOP3.LUT P4, PT, PT, PT, PT, 0x80, 0x0 ;  /* 0x000000000000781c */ /* 0x000fe20003f8f070 */
[----:B------:R-:W-:Y:S01]  /*6380*/  ULDC.64 UR4, c[0x0][0x2c8] ;  /* 0x0000b20000047ab9 */ /* 0x000fe20000000a00 */
[----:B------:R-:W-:Y:S01]  /*6390*/  CS2R R94, SRZ ;  /* 0x00000000005e7805 */ /* 0x000fe2000001ff00 */
[----:B------:R-:W-:Y:S01]  /*63a0*/  UIMAD.WIDE.U32 UR22, UR6, UR4, URZ ;  /* 0x00000004061672a5 */ /* 0x000fe2000f8e003f */
[----:B------:R-:W-:Y:S01]  /*63b0*/  CS2R R92, SRZ ;  /* 0x00000000005c7805 */ /* 0x000fe2000001ff00 */
[----:B------:R-:W-:Y:S01]  /*63c0*/  CS2R R98, SRZ ;  /* 0x0000000000627805 */ /* 0x000fe2000001ff00 */
[----:B------:R-:W-:Y:S01]  /*63d0*/  CS2R R96, SRZ ;  /* 0x0000000000607805 */ /* 0x000fe2000001ff00 */
[----:B------:R-:W-:Y:S01]  /*63e0*/  @UP2 USHF.R.U32.HI UR6, URZ, UR5, UR23 ;  /* 0x000000053f062299 */ /* 0x000fe20008011617 */
[----:B------:R-:W-:Y:S01]  /*63f0*/  CS2R R90, SRZ ;  /* 0x00000000005a7805 */ /* 0x000fe2000001ff00 */
[----:B------:R-:W-:Y:S01]  /*6400*/  CS2R R88, SRZ ;  /* 0x0000000000587805 */ /* 0x000fe2000001ff00 */
[----:B------:R-:W-:Y:S01]  /*6410*/  IMAD.MOV.U32 R11, RZ, RZ, RZ ;  /* 0x000000ffff0b7224 */ /* 0x000fe200078e00ff */
[----:B------:R-:W-:Y:S01]  /*6420*/  UIADD3 UR6, UR7, UR6, URZ ;  /* 0x0000000607067290 */ /* 0x000fe2000fffe03f */
[----:B------:R-:W-:Y:S01]  /*6430*/  IMAD.MOV.U32 R86, RZ, RZ, RZ ;  /* 0x000000ffff567224 */ /* 0x000fe200078e00ff */
[----:B------:R-:W-:Y:S01]  /*6440*/  MOV R12, RZ ;  /* 0x000000ff000c7202 */ /* 0x000fe20000000f00 */
[----:B------:R-:W-:Y:S01]  /*6450*/  IMAD.MOV.U32 R84, RZ, RZ, RZ ;  /* 0x000000ffff547224 */ /* 0x000fe200078e00ff */
[----:B------:R-:W-:Y:S01]  /*6460*/  USHF.R.S32.HI UR4, URZ, 0x1f, UR6 ;  /* 0x0000001f3f047899 */ /* 0x000fe20008011406 */
[----:B------:R-:W-:Y:S01]  /*6470*/  CS2R R14, SRZ ;  /* 0x00000000000e7805 */ /* 0x000fe2000001ff00 */
[----:B------:R-:W-:Y:S01]  /*6480*/  MOV R78, RZ ;  /* 0x000000ff004e7202 */ /* 0x000fe20000000f00 */
[----:B------:R-:W-:Y:S01]  /*6490*/  IMAD.MOV.U32 R76, RZ, RZ, RZ ;  /* 0x000000ffff4c7224 */ /* 0x000fe200078e00ff */
[----:B------:R-:W-:Y:S01]  /*64a0*/  ULEA.HI UR4, UR4, UR6, URZ, 0x6 ;  /* 0x0000000604047291 */ /* 0x000fe2000f8f303f */
[----:B------:R-:W-:Y:S01]  /*64b0*/  CS2R R16, SRZ ;  /* 0x0000000000107805 */ /* 0x000fe2000001ff00 */
[----:B------:R-:W-:Y:S01]  /*64c0*/  MOV R82, RZ ;  /* 0x000000ff00527202 */ /* 0x000fe20000000f00 */
[----:B------:R-:W-:Y:S01]  /*64d0*/  IMAD.MOV.U32 R80, RZ, RZ, RZ ;  /* 0x000000ffff507224 */ /* 0x000fe200078e00ff */
[----:B------:R-:W-:Y:S01]  /*64e0*/  USHF.R.S32.HI UR4, URZ, 0x6, UR4 ;  /* 0x000000063f047899 */ /* 0x000fe20008011404 */
[----:B------:R-:W-:Y:S01]  /*64f0*/  MOV R18, RZ ;  /* 0x000000ff00127202 */ /* 0x000fe20000000f00 */
[----:B------:R-:W-:Y:S01]  /*6500*/  IMAD.MOV.U32 R74, RZ, RZ, RZ ;  /* 0x000000ffff4a7224 */ /* 0x000fe200078e00ff */
[----:B------:R-:W-:Y:S01]  /*6510*/  CS2R R20, SRZ ;  /* 0x0000000000147805 */ /* 0x000fe2000001ff00 */
[----:B------:R-:W-:Y:S01]  /*6520*/  UISETP.LT.AND UP0, UPT, UR8, UR4, UPT ;  /* 0x000000040800728c */ /* 0x000fe2000bf01270 */
[----:B------:R-:W-:Y:S01]  /*6530*/  MOV R72, RZ ;  /* 0x000000ff00487202 */ /* 0x000fe20000000f00 */
[----:B------:R-:W-:Y:S01]  /*6540*/  IMAD.MOV.U32 R70, RZ, RZ, RZ ;  /* 0x000000ffff467224 */ /* 0x000fe200078e00ff */
[----:B------:R-:W-:Y:S01]  /*6550*/  CS2R R22, SRZ ;  /* 0x0000000000167805 */ /* 0x000fe2000001ff00 */
[----:B------:R-:W-:Y:S01]  /*6560*/  USEL UR8, UR8, UR4, UP0 ;  /* 0x0000000408087287 */ /* 0x000fe20008000000 */
[----:B----4-:R-:W-:Y:S01]  /*6570*/  MOV R68, RZ ;  /* 0x000000ff00447202 */ /* 0x010fe20000000f00 */
[----:B------:R-:W-:Y:S01]  /*6580*/  IMAD.MOV.U32 R170, RZ, RZ, RZ ;  /* 0x000000ffffaa7224 */ /* 0x000fe200078e00ff */
[----:B------:R-:W-:Y:S01]  /*6590*/  CS2R R24, SRZ ;  /* 0x0000000000187805 */ /* 0x000fe2000001ff00 */
[----:B------:R-:W-:Y:S01]  /*65a0*/  UISETP.GE.AND UP0, UPT, UR8, 0x1, UPT ;  /* 0x000000010800788c */ /* 0x000fe2000bf06270 */
[----:B------:R-:W-:Y:S01]  /*65b0*/  MOV R168, RZ ;  /* 0x000000ff00a87202 */ /* 0x000fe20000000f00 */
[----:B------:R-:W-:Y:S01]  /*65c0*/  IMAD.MOV.U32 R174, RZ, RZ, RZ ;  /* 0x000000ffffae7224 */ /* 0x000fe200078e00ff */
[----:B------:R-:W-:Y:S01]  /*65d0*/  CS2R R26, SRZ ;  /* 0x00000000001a7805 */ /* 0x000fe2000001ff00 */
[----:B------:R-:W-:Y:S01]  /*65e0*/  MOV R172, RZ ;  /* 0x000000ff00ac7202 */ /* 0x000fe20000000f00 */
[----:B------:R-:W-:Y:S01]  /*65f0*/  CS2R R166, SRZ ;  /* 0x0000000000a67805 */ /* 0x000fe2000001ff00 */
[----:B------:R-:W-:Y:S01]  /*6600*/  PLOP3.LUT P0, PT, PT, PT, UP0, 0x80, 0x0 ;  /* 0x000000000000781c */ /* 0x000fe20003f0f008 */
[----:B------:R-:W-:Y:S01]  /*6610*/  IMAD.MOV.U32 R164, RZ, RZ, RZ ;  /* 0x000000ffffa47224 */ /* 0x000fe200078e00ff */
[----:B-----5:R-:W-:Y:S01]  /*6620*/  CS2R R28, SRZ ;  /* 0x00000000001c7805 */ /* 0x020fe2000001ff00 */
        /* <DEDUP_REMOVED lines=49> */
[----:B------:R-:W-:Y:S01]  /*6940*/  USHF.R.S32.HI UR6, URZ, 0x1f, UR14 ;  /* 0x0000001f3f067899 */ /* 0x000fe2000801140e */
[----:B------:R-:W-:Y:S01]  /*6950*/  SHF.R.S32.HI R8, RZ, 0x1f, R159 ;  /* 0x0000001fff087819 */ /* 0x000fe2000001149f */
[----:B------:R-:W-:Y:S02]  /*6960*/  ULDC.64 UR4, c[0x0][0x178] ;  /* 0x00005e0000047ab9 */ /* 0x000fe40000000a00 */
        /* <DEDUP_REMOVED lines=9> */
[----:B------:R-:W-:Y:S01]  /*6a00*/  LEA.HI R154, R8, R159, RZ, 0x5 ;  /* 0x0000009f089a7211 */ /* 0x000fe200078f28ff */
[----:B------:R-:W-:Y:S01]  /*6a10*/  UISETP.NE.U32.AND UP0, UPT, URZ, UR6, UPT ;  /* 0x000000063f00728c */ /* 0x000fe2000bf05070 */
[----:B------:R-:W-:Y:S01]  /*6a20*/  SHF.R.S32.HI R112, RZ, 0x3, R113 ;  /* 0x00000003ff707819 */ /* 0x000fe20000011471 */
[----:B------:R-:W-:Y:S01]  /*6a30*/  ULDC.64 UR4, c[0x0][0x1b8] ;  /* 0x00006e0000047ab9 */ /* 0x000fe20000000a00 */
[----:B------:R-:W-:Y:S01]  /*6a40*/  SHF.R.S32.HI R153, RZ, 0x5, R154 ;  /* 0x00000005ff997819 */ /* 0x000fe2000001149a */
[----:B------:R-:W-:-:S02]  /*6a50*/  UISETP.NE.AND.EX UP0, UPT, URZ, UR7, UPT, UP0 ;  /* 0x000000073f00728c */ /* 0x000fc4000bf05300 */
[----:B------:R-:W-:Y:S02]  /*6a60*/  USHF.R.S32.HI UR7, URZ, 0x1f, UR18 ;  /* 0x0000001f3f077899 */ /* 0x000fe40008011412 */
[----:B------:R-:W-:Y:S02]  /*6a70*/  UIADD3 UR23, UR23, UR14, URZ ;  /* 0x0000000e17177290 */ /* 0x000fe4000fffe03f */
[----:B------:R-:W-:Y:S02]  /*6a80*/  UIMAD UR6, UR10, UR4, URZ ;  /* 0x000000040a0672a4 */ /* 0x000fe4000f8e023f */
[----:B------:R-:W-:Y:S02]  /*6a90*/  USEL UR7, UR7, URZ, !UP0 ;  /* 0x0000003f07077287 */ /* 0x000fe4000c000000 */
[----:B------:R-:W-:Y:S01]  /*6aa0*/  UIMAD UR6, UR11, UR5, UR6 ;  /* 0x000000050b0672a4 */ /* 0x000fe2000f8e0206 */
[----:B-1----:R-:W-:Y:S01]  /*6ab0*/  LEA.HI R2, R8, R159, RZ, 0x2 ;  /* 0x0000009f08027211 */ /* 0x002fe200078f10ff */
[----:B------:R-:W-:-:S02]  /*6ac0*/  UIMAD.WIDE.U32 UR22, UR11, UR4, UR22 ;  /* 0x000000040b1672a5 */ /* 0x000fc4000f8e0016 */
[----:B------:R-:W-:Y:S01]  /*6ad0*/  USEL UR14, UR18, URZ, !UP0 ;  /* 0x0000003f120e7287 */ /* 0x000fe2000c000000 */
[----:B------:R-:W-:Y:S01]  /*6ae0*/  LOP3.LUT R0, R2, 0xfffffffc, RZ, 0xc0, !PT ;  /* 0xfffffffc02007812 */ /* 0x000fe200078ec0ff */
[----:B------:R-:W-:Y:S01]  /*6af0*/  ULDC.64 UR4, c[0x0][0x1c0] ;  /* 0x0000700000047ab9 */ /* 0x000fe20000000a00 */
[----:B------:R-:W-:Y:S01]  /*6b00*/  SHF.R.S32.HI R47, RZ, 0x2, R2 ;  /* 0x00000002ff2f7819 */ /* 0x000fe20000011402 */
[----:B------:R-:W-:Y:S02]  /*6b10*/  UIMAD UR7, UR7, UR4, URZ ;  /* 0x00000004070772a4 */ /* 0x000fe4000f8e023f */
[----:B------:R-:W-:Y:S01]  /*6b20*/  IMAD.IADD R152, R159, 0x1, -R0 ;  /* 0x000000019f987824 */ /* 0x000fe200078e0a00 */
[----:B------:R-:W-:Y:S01]  /*6b30*/  UIADD3 UR23, UR23, UR6, URZ ;  /* 0x0000000617177290 */ /* 0x000fe2000fffe03f */
[----:B------:R-:W-:Y:S01]  /*6b40*/  IADD3 R11, R47, UR12, RZ ;  /* 0x0000000c2f0b7c10 */ /* 0x000fe2000fffe0ff */
[----:B------:R-:W-:Y:S01]  /*6b50*/  UIMAD UR5, UR14, UR5, UR7 ;  /* 0x000000050e0572a4 */ /* 0x000fe2000f8e0207 */
[C---:B------:R-:W-:Y:S01]  /*6b60*/  IMAD R163, R152.reuse, 0x20, R47 ;  /* 0x0000002098a37824 */ /* 0x040fe200078e022f */
[----:B------:R-:W-:Y:S01]  /*6b70*/  UIMAD.WIDE.U32 UR14, UR14, UR4, UR22 ;  /* 0x000000040e0e72a5 */ /* 0x000fe2000f8e0016 */
[----:B------:R-:W-:Y:S01]  /*6b80*/  IMAD.SHL.U32 R161, R152, 0x8, RZ ;  /* 0x0000000898a17824 */ /* 0x000fe200078e00ff */
[----:B------:R-:W-:-:S02]  /*6b90*/  ULDC UR7, c[0x0][0x2c4] ;  /* 0x0000b10000077ab9 */ /* 0x000fc40000000800 */
[----:B------:R-:W-:Y:S01]  /*6ba0*/  IADD3 R4, R163, UR12, RZ ;  /* 0x0000000ca3047c10 */ /* 0x000fe2000fffe0ff */
[----:B------:R-:W-:Y:S01]  /*6bb0*/  UIADD3 UR5, UR15, UR5, URZ ;  /* 0x000000050f057290 */ /* 0x000fe2000fffe03f */
[----:B------:R-:W-:Y:S01]  /*6bc0*/  IMAD.U32 R3, RZ, RZ, UR15 ;  /* 0x0000000fff037e24 */ /* 0x000fe2000f8e00ff */
[----:B------:R1:W-:Y:S01]  /*6bd0*/  STL [R1+0x54], R163 ;  /* 0x000054a301007387 */ /* 0x0003e20000100800 */
[----:B------:R-:W-:Y:S01]  /*6be0*/  UIMAD UR7, UR17, UR7, URZ ;  /* 0x00000007110772a4 */ /* 0x000fe2000f8e023f */
[----:B------:R-:W-:Y:S01]  /*6bf0*/  @P1 IMAD.HI.U32 R2, R4, c[0x0][0x2c8], RZ ;  /* 0x0000b20004021a27 */ /* 0x000fe200078e00ff */
[C---:B------:R-:W-:Y:S01]  /*6c00*/  IADD3 R97, R161.reuse, 0x20, RZ ;  /* 0x00000020a1617810 */ /* 0x040fe20007ffe0ff */
[----:B------:R1:W-:Y:S01]  /*6c10*/  STL [R1+0x20], R161 ;  /* 0x000020a101007387 */ /* 0x0003e20000100800 */
[C---:B------:R-:W-:Y:S01]  /*6c20*/  IADD3 R96, R161.reuse, 0x40, RZ ;  /* 0x00000040a1607810 */ /* 0x040fe20007ffe0ff */
[----:B------:R-:W-:Y:S01]  /*6c30*/  IMAD.MOV.U32 R0, RZ, RZ, R4 ;  /* 0x000000ffff007224 */ /* 0x000fe200078e0004 */
[----:B------:R-:W-:Y:S01]  /*6c40*/  @P0 SHF.R.U32.HI R0, RZ, c[0x0][0x2cc], R2 ;  /* 0x0000b300ff000a19 */ /* 0x000fe20000011602 */
[----:B------:R-:W-:Y:S01]  /*6c50*/  IMAD.U32 R2, RZ, RZ, UR14 ;  /* 0x0000000eff027e24 */ /* 0x000fe2000f8e00ff */
[----:B------:R-:W-:Y:S01]  /*6c60*/  ISETP.GE.AND P4, PT, R161, c[0x0][0x198], PT ;  /* 0x00006600a1007a0c */ /* 0x000fe20003f86270 */
[----:B------:R-:W-:Y:S01]  /*6c70*/  IMAD.U32 R3, RZ, RZ, UR5 ;  /* 0x00000005ff037e24 */ /* 0x000fe2000f8e00ff */
[--C-:B------:R-:W-:Y:S01]  /*6c80*/  SHF.R.S32.HI R6, RZ, 0x1f, R0.reuse ;  /* 0x0000001fff067819 */ /* 0x100fe20000011400 */
[----:B------:R-:W-:Y:S01]  /*6c90*/  IMAD.MOV R5, RZ, RZ, -R0 ;  /* 0x000000ffff057224 */ /* 0x000fe200078e0a00 */
[----:B------:R-:W-:Y:S01]  /*6ca0*/  ISETP.GE.AND P3, PT, R97, c[0x0][0x198], PT ;  /* 0x0000660061007a0c */ /* 0x000fe20003f66270 */
[----:B------:R-:W-:-:S04]  /*6cb0*/  IMAD.WIDE.U32 R2, R0, c[0x0][0x1b0], R2 ;  /* 0x00006c0000027a25 */ /* 0x000fc800078e0002 */
[----:B------:R-:W-:Y:S02]  /*6cc0*/  IMAD R6, R6, c[0x0][0x1b0], RZ ;  /* 0x00006c0006067a24 */ /* 0x000fe400078e02ff */
[----:B------:R-:W-:Y:S02]  /*6cd0*/  IMAD R4, R5, c[0x0][0x2c4], R4 ;  /* 0x0000b10005047a24 */ /* 0x000fe400078e0204 */
[----:B------:R-:W-:Y:S01]  /*6ce0*/  IMAD R5, R0, c[0x0][0x1b4], R6 ;  /* 0x00006d0000057a24 */ /* 0x000fe200078e0206 */
[----:B------:R-:W-:Y:S02]  /*6cf0*/  LEA.HI R6, R8, R159, RZ, 0x4 ;  /* 0x0000009f08067211 */ /* 0x000fe400078f20ff */
[----:B------:R-:W-:Y:S01]  /*6d00*/  SHF.R.S32.HI R0, RZ, 0x1f, R4 ;  /* 0x0000001fff007819 */ /* 0x000fe20000011404 */
[----:B------:R-:W-:Y:S01]  /*6d10*/  IMAD.IADD R3, R3, 0x1, R5 ;  /* 0x0000000103037824 */ /* 0x000fe200078e0205 */
[----:B------:R-:W-:-:S03]  /*6d20*/  LOP3.LUT R6, R6, 0xfffffff0, RZ, 0xc0, !PT ;  /* 0xfffffff006067812 */ /* 0x000fc600078ec0ff */
[----:B------:R-:W-:Y:S02]  /*6d30*/  IMAD R5, R0, c[0x0][0x1a8], RZ ;  /* 0x00006a0000057a24 */ /* 0x000fe400078e02ff */
[----:B------:R-:W-:Y:S02]  /*6d40*/  IMAD.SHL.U32 R0, R112, 0x40, RZ ;  /* 0x0000004070007824 */ /* 0x000fe400078e00ff */
[----:B------:R-:W-:Y:S02]  /*6d50*/  IMAD.IADD R102, R159, 0x1, -R6 ;  /* 0x000000019f667824 */ /* 0x000fe400078e0a06 */
[----:B------:R-:W-:Y:S01]  /*6d60*/  IMAD R5, R4, c[0x0][0x1ac], R5 ;  /* 0x00006b0004057a24 */ /* 0x000fe200078e0205 */
[----:B------:R-:W-:Y:S01]  /*6d70*/  LOP3.LUT R0, R0, 0xc0, RZ, 0xc0, !PT ;  /* 0x000000c000007812 */ /* 0x000fe200078ec0ff */
[----:B------:R-:W-:Y:S01]  /*6d80*/  IMAD.WIDE.U32 R2, R4, c[0x0][0x1a8], R2 ;  /* 0x00006a0004027a25 */ /* 0x000fe200078e0002 */
[----:B------:R-:W-:Y:S02]  /*6d90*/  LEA.HI R108, R102, R102, RZ, 0x1 ;  /* 0x00000066666c7211 */ /* 0x000fe400078f08ff */
[----:B------:R-:W-:Y:S01]  /*6da0*/  SHF.R.U32.HI R4, RZ, 0x3, R0 ;  /* 0x00000003ff047819 */ /* 0x000fe20000011600 */
[----:B------:R-:W-:Y:S01]  /*6db0*/  IMAD.IADD R5, R3, 0x1, R5 ;  /* 0x0000000103057824 */ /* 0x000fe200078e0205 */
[----:B------:R-:W-:-:S02]  /*6dc0*/  LOP3.LUT R0, R0, 0x18, R161, 0xf8, !PT ;  /* 0x0000001800007812 */ /* 0x000fc400078ef8a1 */
[--C-:B------:R-:W-:Y:S02]  /*6dd0*/  SHF.R.S32.HI R3, RZ, 0x1, R108.reuse ;  /* 0x00000001ff037819 */ /* 0x100fe4000001146c */
[----:B------:R-:W-:Y:S02]  /*6de0*/  LOP3.LUT R6, R0, R4, RZ, 0x3c, !PT ;  /* 0x0000000400067212 */ /* 0x000fe400078e3cff */
        /* <DEDUP_REMOVED lines=22> */
[----:B------:R-:W-:Y:S01]  /*6f50*/  IMAD.WIDE R8, R161, 0x2, R4 ;  /* 0x00000002a1087825 */ /* 0x000fe200078e0204 */
[----:B------:R-:W-:Y:S02]  /*6f60*/  SHF.R.S32.HI R0, RZ, 0x1f, R96 ;  /* 0x0000001fff007819 */ /* 0x000fe40000011460 */
[----:B------:R-:W-:Y:S02]  /*6f70*/  LEA.HI R3, R3, R97, RZ, 0x3 ;  /* 0x0000006103037211 */ /* 0x000fe400078f18ff */
[----:B------:R-:W-:-:S02]  /*6f80*/  LEA.HI R0, R0, R96, RZ, 0x3 ;  /* 0x0000006000007211 */ /* 0x000fc400078f18ff */
[----:B------:R-:W-:Y:S02]  /*6f90*/  LOP3.LUT R3, R3, 0xfffffff8, RZ, 0xc0, !PT ;  /* 0xfffffff803037812 */ /* 0x000fe400078ec0ff */
[----:B------:R-:W-:Y:S01]  /*6fa0*/  LOP3.LUT R10, R0, 0xfffffff8, RZ, 0xc0, !PT ;  /* 0xfffffff8000a7812 */ /* 0x000fe200078ec0ff */
[----:B------:R-:W-:Y:S02]  /*6fb0*/  IMAD.SHL.U32 R0, R92, 0x2, RZ ;  /* 0x000000025c007824 */ /* 0x000fe400078e00ff */
[----:B-1----:R-:W-:-:S03]  /*6fc0*/  IMAD.WIDE R6, R3, 0x2, R4 ;  /* 0x0000000203067825 */ /* 0x002fc600078e0204 */
[----:B------:R-:W-:Y:S01]  /*6fd0*/  @!PT LDS RZ, [RZ] ;  /* 0x00000000fffff984 */ /* 0x000fe20000000800 */
[----:B------:R1:W-:Y:S01]  /*6fe0*/  LDGSTS.E.BYPASS.LTC128B.128 [R0+0x6100], [R8.64], !P4 ;  /* 0x0610000008007fae */ /* 0x0003e2000e101d54 */
[----:B------:R-:W-:-:S03]  /*6ff0*/  IMAD.WIDE R4, R10, 0x2, R4 ;  /* 0x000000020a047825 */ /* 0x000fc600078e0204 */
[----:B------:R1:W-:Y:S04]  /*7000*/  LDGSTS.E.BYPASS.LTC128B.128 [R0+0x8100], [R6.64], !P3 ;  /* 0x0810000006007fae */ /* 0x0003e8000d901d54 */
[----:B------:R1:W-:Y:S02]  /*7010*/  LDGSTS.E.BYPASS.LTC128B.128 [R0+0xa100], [R4.64], !P2 ;  /* 0x0a10000004007fae */ /* 0x0003e4000d101d54 */
.L_x_779:
[----:B---34-:R-:W-:Y:S05]  /*7020*/  BSYNC B0 ;  /* 0x0000000000007941 */ /* 0x018fea0003800000 */
.L_x_778:
        /* <DEDUP_REMOVED lines=20> */
.L_x_781:
[----:B------:R-:W-:Y:S05]  /*7170*/  BSYNC B0 ;  /* 0x0000000000007941 */ /* 0x000fea0003800000 */
.L_x_780:
        /* <DEDUP_REMOVED lines=20> */
.L_x_783:
[----:B------:R-:W-:Y:S05]  /*72c0*/  BSYNC B0 ;  /* 0x0000000000007941 */ /* 0x000fea0003800000 */
.L_x_782:
[----:B------:R-:W-:Y:S01]  /*72d0*/  IMAD.MOV.U32 R164, RZ, RZ, c[0x0][0x2b8] ;  /* 0x0000ae00ffa47624 */ /* 0x000fe200078e00ff */
[----:B---3--:R-:W-:Y:S01]  /*72e0*/  IADD3 R6, R11, 0x60, RZ ;  /* 0x000000600b067810 */ /* 0x008fe20007ffe0ff */
[----:B------:R-:W-:Y:S01]  /*72f0*/  IMAD.U32 R3, RZ, RZ, UR8 ;  /* 0x00000008ff037e24 */ /* 0x000fe2000f8e00ff */
[----:B------:R-:W-:Y:S01]  /*7300*/  SHFL.IDX PT, R4, R13, 0x3, 0x1c1f ;  /* 0x007c1f000d047f89 */ /* 0x000fe200000e0000 */
[----:B------:R-:W-:Y:S01]  /*7310*/  USHF.R.S32.HI UR6, URZ, 0x1f, UR16 ;  /* 0x0000001f3f067899 */ /* 0x000fe20008011410 */
[----:B------:R-:W-:Y:S01]  /*7320*/  ISETP.NE.AND P5, PT, R164, 0x1, PT ;  /* 0x00000001a400780c */ /* 0x000fe20003fa5270 */
[----:B------:R-:W-:Y:S01]  /*7330*/  IMAD R3, R3, 0x40, R163 ;  /* 0x0000004003037824 */ /* 0x000fe200078e02a3 */
[----:B------:R-:W-:Y:S01]  /*7340*/  ISETP.GE.AND P0, PT, R6, UR7, PT ;  /* 0x0000000706007c0c */ /* 0x000fe2000bf06270 */
[----:B----4-:R-:W3:Y:S01]  /*7350*/  SHFL.IDX PT, R5, R12, 0x3, 0x1c1f ;  /* 0x007c1f000c057f89 */ /* 0x010ee200000e0000 */
[----:B------:R-:W-:Y:S01]  /*7360*/  ULDC.64 UR4, c[0x0][0x2b0] ;  /* 0x0000ac0000047ab9 */ /* 0x000fe20000000a00 */
[----:B------:R-:W-:Y:S01]  /*7370*/  IMAD.MOV.U32 R114, RZ, RZ, RZ ;  /* 0x000000ffff727224 */ /* 0x000fe200078e00ff */
[----:B------:R-:W-:Y:S01]  /*7380*/  IADD3 R3, R3, -0x40, RZ ;  /* 0xffffffc003037810 */ /* 0x000fe20007ffe0ff */
[----:B------:R-:W-:-:S02]  /*7390*/  UIMAD UR6, UR6, UR4, URZ ;  /* 0x00000004060672a4 */ /* 0x000fc4000f8e023f */
[----:B------:R-:W-:Y:S01]  /*73a0*/  UIMAD.WIDE.U32 UR14, UR16, UR4, URZ ;  /* 0x00000004100e72a5 */ /* 0x000fe2000f8e003f */
[C---:B------:R-:W-:Y:S01]  /*73b0*/  IADD3 R11, R3.reuse, UR13, RZ ;  /* 0x0000000d030b7c10 */ /* 0x040fe2000fffe0ff */
[----:B------:R-:W-:Y:S01]  /*73c0*/  UIMAD UR6, UR16, UR5, UR6 ;  /* 0x00000005100672a4 */ /* 0x000fe2000f8e0206 */
[----:B------:R-:W-:Y:S02]  /*73d0*/  ISETP.GE.AND P1, PT, R3, UR9, PT ;  /* 0x0000000903007c0c */ /* 0x000fe4000bf26270 */
[----:B------:R-:W-:Y:S01]  /*73e0*/  ULDC.64 UR4, c[0x0][0x1e8] ;  /* 0x00007a0000047ab9 */ /* 0x000fe20000000a00 */
[----:B------:R-:W-:Y:S01]  /*73f0*/  @P5 IMAD.HI.U32 R3, R11, c[0x0][0x2bc], RZ ;  /* 0x0000af000b035a27 */ /* 0x000fe200078e00ff */
[----:B------:R-:W-:Y:S01]  /*7400*/  @!P0 SHF.R.S32.HI R8, RZ, 0x1f, R96 ;  /* 0x0000001fff088819 */ /* 0x000fe20000011460 */
[----:B------:R-:W-:Y:S01]  /*7410*/  UIADD3 UR6, UR15, UR6, URZ ;  /* 0x000000060f067290 */ /* 0x000fe2000fffe03f */
[----:B------:R-:W-:Y:S01]  /*7420*/  ISETP.GT.OR P1, PT, R163, 0x3f, P1 ;  /* 0x0000003fa300780c */ /* 0x000fe20000f24670 */
[----:B------:R-:W-:Y:S01]  /*7430*/  IMAD.MOV.U32 R0, RZ, RZ, R11 ;  /* 0x000000ffff007224 */ /* 0x000fe200078e000b */
[----:B------:R-:W-:Y:S01]  /*7440*/  @P5 SHF.R.U32.HI R0, RZ, c[0x0][0x2c0], R3 ;  /* 0x0000b000ff005a19 */ /* 0x000fe20000011603 */
[----:B------:R-:W-:Y:S01]  /*7450*/  @!P0 IMAD.SHL.U32 R10, R92, 0x2, RZ ;  /* 0x000000025c0a8824 */ /* 0x000fe200078e00ff */
[----:B------:R-:W-:-:S02]  /*7460*/  @!P0 SHF.R.S32.HI R3, RZ, 0x1f, R97 ;  /* 0x0000001fff038819 */ /* 0x000fc40000011461 */
[----:B------:R-:W-:Y:S02]  /*7470*/  @!P0 LEA.HI R9, R8, R96, RZ, 0x3 ;  /* 0x0000006008098211 */ /* 0x000fe400078f18ff */
[----:B------:R-:W-:Y:S01]  /*7480*/  @!P0 LEA.HI R3, R3, R97, RZ, 0x3 ;  /* 0x0000006103038211 */ /* 0x000fe200078f18ff */
[--C-:B---3--:R-:W-:Y:S01]  /*7490*/  @!P0 IMAD.WIDE R6, R161, 0x2, R4.reuse ;  /* 0x00000002a1068825 */ /* 0x108fe200078e0204 */
[----:B-12---:R-:W-:Y:S02]  /*74a0*/  @!P0 LOP3.LUT R12, R9, 0xfffffff8, RZ, 0xc0, !PT ;  /* 0xfffffff8090c8812 */ /* 0x006fe400078ec0ff */
[----:B------:R-:W-:Y:S02]  /*74b0*/  @!P0 LOP3.LUT R8, R3, 0xfffffff8, RZ, 0xc0, !PT ;  /* 0xfffffff803088812 */ /* 0x000fe400078ec0ff */
[----:B------:R-:W-:Y:S01]  /*74c0*/  @!PT LDS RZ, [RZ] ;  /* 0x00000000fffff984 */ /* 0x000fe20000000800 */
[----:B------:R1:W-:Y:S01]  /*74d0*/  @!P0 LDGSTS.E.BYPASS.LTC128B.128 [R10+0x7900], [R6.64], !P4 ;  /* 0x07900000060a8fae */ /* 0x0003e2000e101d54 */
[----:B------:R-:W-:Y:S02]  /*74e0*/  @!P1 IADD3 R3, P5, R0, UR14, RZ ;  /* 0x0000000e00039c10 */ /* 0x000fe4000ffbe0ff */
[----:B------:R-:W-:-:S04]  /*74f0*/  @!P0 IMAD.WIDE R8, R8, 0x2, R4 ;  /* 0x0000000208088825 */ /* 0x000fc800078e0204 */
[----:B------:R-:W-:Y:S01]  /*7500*/  @!P0 IMAD.WIDE R4, R12, 0x2, R4 ;  /* 0x000000020c048825 */ /* 0x000fe200078e0204 */
[----:B------:R2:W-:Y:S04]  /*7510*/  @!P0 LDGSTS.E.BYPASS.LTC128B.128 [R10+0x9900], [R8.64], !P3 ;  /* 0x09900000080a8fae */ /* 0x0005e8000d901d54 */
[----:B------:R3:W-:Y:S04]  /*7520*/  @!P0 LDGSTS.E.BYPASS.LTC128B.128 [R10+0xb900], [R4.64], !P2 ;  /* 0x0b900000040a8fae */ /* 0x0007e8000d101d54 */
[----:B------:R-:W0:Y:S01]  /*7530*/  LDGDEPBAR ;  /* 0x00000000000079af */ /* 0x000e220000000000 */
[----:B-1----:R-:W-:-:S02]  /*7540*/  @!P1 LEA.HI.X.SX32 R7, R0, UR6, 0x1, P5 ;  /* 0x0000000600079c11 */ /* 0x002fc4000a8f0eff */
[----:B------:R-:W-:-:S04]  /*7550*/  @!P1 LEA R6, P4, R3, c[0x0][0x2a0], 0x2 ;  /* 0x0000a80003069a11 */ /* 0x000fc800078810ff */
[----:B------:R-:W-:Y:S01]  /*7560*/  @!P1 LEA.HI.X R7, R3, c[0x0][0x2a4], R7, 0x2, P4 ;  /* 0x0000a90003079a11 */ /* 0x000fe200020f1407 */
[----:B------:R-:W-:Y:S06]  /*7570*/  BAR.SYNC.DEFER_BLOCKING 0x0 ;  /* 0x0000000000007b1d */ /* 0x000fec0000010000 */
[----:B------:R-:W4:Y:S01]  /*7580*/  @!P1 LDG.E R114, [R6.64] ;  /* 0x0000001406729981 */ /* 0x000f22000c1e1900 */
[----:B------:R-:W-:Y:S01]  /*7590*/  IMAD.MOV R0, RZ, RZ, -R0 ;  /* 0x000000ffff007224 */ /* 0x000fe200078e0a00 */
[----:B------:R-:W-:Y:S01]  /*75a0*/  UIMAD UR16, UR10, UR4, URZ ;  /* 0x000000040a1072a4 */ /* 0x000fe2000f8e023f */
[----:B------:R-:W-:Y:S01]  /*75b0*/  ISETP.GE.AND P5, PT, R161, c[0x0][0x1d4], PT ;  /* 0x00007500a1007a0c */ /* 0x000fe20003fa6270 */
[----:B------:R-:W-:Y:S01]  /*75c0*/  UIMAD.WIDE.U32 UR22, UR11, UR4, URZ ;  /* 0x000000040b1672a5 */ /* 0x000fe2000f8e003f */
[----:B------:R-:W-:Y:S01]  /*75d0*/  IMAD R115, R0, c[0x0][0x2b8], R11 ;  /* 0x0000ae0000737a24 */ /* 0x000fe200078e020b */
[----:B------:R-:W-:Y:S01]  /*75e0*/  UIMAD UR16, UR11, UR5, UR16 ;  /* 0x000000050b1072a4 */ /* 0x000fe2000f8e0210 */
[----:B------:R-:W-:Y:S01]  /*75f0*/  ISETP.GE.AND P6, PT, R97, c[0x0][0x1d4], PT ;  /* 0x0000750061007a0c */ /* 0x000fe20003fc6270 */
[----:B------:R-:W-:Y:S01]  /*7600*/  ULEA UR19, UR8, 0xffffffc0, 0x6 ;  /* 0xffffffc008137891 */ /* 0x000fe2000f8e303f */
[----:B---3--:R-:W-:Y:S01]  /*7610*/  IMAD.WIDE.U32 R4, R115, c[0x0][0x1e0], RZ ;  /* 0x0000780073047a25 */ /* 0x008fe200078e00ff */
[----:B------:R-:W-:Y:S01]  /*7620*/  SHF.R.S32.HI R109, RZ, 0x1f, R115 ;  /* 0x0000001fff6d7819 */ /* 0x000fe20000011473 */
[----:B------:R-:W-:Y:S01]  /*7630*/  UIADD3 UR16, UR23, UR16, URZ ;  /* 0x0000001017107290 */ /* 0x000fe2000fffe03f */
[----:B------:R-:W-:Y:S01]  /*7640*/  ISETP.GE.AND P4, PT, R96, c[0x0][0x1d4], PT ;  /* 0x0000750060007a0c */ /* 0x000fe20003f86270 */
[----:B------:R-:W-:Y:S01]  /*7650*/  UIADD3 UR19, UR9, -UR19, URZ ;  /* 0x8000001309137290 */ /* 0x000fe2000fffe03f */
[----:B------:R-:W-:Y:S01]  /*7660*/  STL [R1+0x10], R115 ;  /* 0x0000107301007387 */ /* 0x000fe20000100800 */
[----:B------:R-:W-:Y:S01]  /*7670*/  IMAD R0, R109, c[0x0][0x1e0], RZ ;  /* 0x000078006d007a24 */ /* 0x000fe200078e02ff */
[----:B------:R-:W-:Y:S01]  /*7680*/  ULDC.64 UR4, c[0x0][0x210] ;  /* 0x0000840000047ab9 */ /* 0x000fe20000000a00 */
[----:B------:R-:W-:Y:S01]  /*7690*/  ISETP.GT.AND P3, PT, R163, 0x3f, PT ;  /* 0x0000003fa300780c */ /* 0x000fe20003f64270 */
[----:B------:R-:W-:Y:S01]  /*76a0*/  UIMAD UR10, UR10, UR4, URZ ;  /* 0x000000040a0a72a4 */ /* 0x000fe2000f8e023f */
[----:B------:R-:W-:Y:S01]  /*76b0*/  IMAD R0, R115, c[0x0][0x1e4], R0 ;  /* 0x0000790073007a24 */ /* 0x000fe200078e0200 */
[----:B------:R-:W-:Y:S01]  /*76c0*/  IADD3 R104, -R47, UR19, RZ ;  /* 0x000000132f687c10 */ /* 0x000fe2000fffe1ff */
[----:B------:R-:W-:Y:S01]  /*76d0*/  UIMAD.WIDE.U32 UR24, UR11, UR4, URZ ;  /* 0x000000040b1872a5 */ /* 0x000fe2000f8e003f */
[----:B------:R-:W-:Y:S01]  /*76e0*/  SEL R151, RZ, 0x10, P4 ;  /* 0x00000010ff977807 */ /* 0x000fe20002000000 */
[----:B------:R-:W-:Y:S01]  /*76f0*/  IMAD.IADD R5, R5, 0x1, R0 ;  /* 0x0000000105057824 */ /* 0x000fe200078e0200 */
[----:B------:R-:W-:Y:S01]  /*7700*/  ISETP.GE.AND P1, PT, R104, 0x1, PT ;  /* 0x000000016800780c */ /* 0x000fe20003f26270 */
[----:B------:R-:W-:-:S04]  /*7710*/  UIMAD UR10, UR11, UR5, UR10 ;  /* 0x000000050b0a72a4 */ /* 0x000fc8000f8e020a */
[----:B------:R-:W-:-:S08]  /*7720*/  UIADD3 UR10, UR25, UR10, URZ ;  /* 0x0000000a190a7290 */ /* 0x000fd0000fffe03f */
[----:B------:R-:W-:Y:S01]  /*7730*/  @P1 IMAD.SHL.U32 R17, R92, 0x2, RZ ;  /* 0x000000025c111824 */ /* 0x000fe200078e00ff */
[----:B----4-:R-:W-:Y:S01]  /*7740*/  SHF.R.S32.HI R110, RZ, 0x1f, R114 ;  /* 0x0000001fff6e7819 */ /* 0x010fe20000011472 */
[----:B------:R-:W-:Y:S01]  /*7750*/  IMAD.WIDE.U32 R4, R114, c[0x0][0x1f0], R4 ;  /* 0x00007c0072047a25 */ /* 0x000fe200078e0004 */
[----:B------:R-:W-:Y:S03]  /*7760*/  STL [R1+0xc], R114 ;  /* 0x00000c7201007387 */ /* 0x000fe60000100800 */
[----:B------:R-:W-:Y:S01]  /*7770*/  IMAD R3, R110, c[0x0][0x1f0], RZ ;  /* 0x00007c006e037a24 */ /* 0x000fe200078e02ff */
[----:B------:R-:W-:-:S03]  /*7780*/  IADD3 R0, P0, R4, UR22, RZ ;  /* 0x0000001604007c10 */ /* 0x000fc6000ff1e0ff */
[----:B------:R-:W-:-:S05]  /*7790*/  IMAD R3, R114, c[0x0][0x1f4], R3 ;  /* 0x00007d0072037a24 */ /* 0x000fca00078e0203 */
[----:B------:R-:W-:Y:S02]  /*77a0*/  IADD3.X R4, R5, UR16, R3, P0, !PT ;  /* 0x0000001005047c10 */ /* 0x000fe400087fe403 */
[C---:B------:R-:W-:Y:S02]  /*77b0*/  LEA R5, P0, R0.reuse, c[0x0][0x1c8], 0x1 ;  /* 0x0000720000057a11 */ /* 0x040fe400078008ff */
[--C-:B------:R-:W-:Y:S02]  /*77c0*/  @P1 SHF.R.S32.HI R3, RZ, 0x1f, R97.reuse ;  /* 0x0000001fff031819 */ /* 0x100fe40000011461 */
[----:B------:R-:W-:Y:S01]  /*77d0*/  LEA.HI.X R0, R0, c[0x0][0x1cc], R4, 0x1, P0 ;  /* 0x0000730000007a11 */ /* 0x000fe200000f0c04 */
[----:B------:R-:W-:Y:S01]  /*77e0*/  SHFL.IDX PT, R6, R5, RZ, 0x1c1f ;  /* 0x001c1fff05067589 */ /* 0x000fe200000e0000 */
[----:B------:R-:W-:Y:S02]  /*77f0*/  ISETP.GE.AND P0, PT, R104, 0x21, PT ;  /* 0x000000216800780c */ /* 0x000fe40003f06270 */
[----:B--2---:R-:W-:Y:S01]  /*7800*/  @P1 LEA.HI R9, R3, R97, RZ, 0x3 ;  /* 0x0000006103091211 */ /* 0x004fe200078f18ff */
[----:B------:R-:W1:Y:S03]  /*7810*/  SHFL.IDX PT, R7, R0, RZ, 0x1c1f ;  /* 0x001c1fff00077589 */ /* 0x000e6600000e0000 */
[----:B------:R-:W-:Y:S01]  /*7820*/  @P1 LOP3.LUT R9, R9, 0xfffffff8, RZ, 0xc0, !PT ;  /* 0xfffffff809091812 */ /* 0x000fe200078ec0ff */
[----:B------:R-:W-:Y:S04]  /*7830*/  SHFL.IDX PT, R4, R5, 0x1, 0x1c1f ;  /* 0x003c1f0005047f89 */ /* 0x000fe800000e0000 */
[----:B------:R2:W3:Y:S02]  /*7840*/  SHFL.IDX PT, R5, R0, 0x1, 0x1c1f ;  /* 0x003c1f0000057f89 */ /* 0x0004e400000e0000 */
[----:B------:R-:W-:Y:S01]  /*7850*/  @P0 SHF.R.S32.HI R10, RZ, 0x1f, R97 ;  /* 0x0000001fff0a0819 */ /* 0x000fe20000011461 */
[----:B------:R-:W-:Y:S01]  /*7860*/  @P0 IMAD.SHL.U32 R16, R92, 0x2, RZ ;  /* 0x000000025c100824 */ /* 0x000fe200078e00ff */
[----:B------:R-:W-:-:S02]  /*7870*/  @P0 SHF.R.S32.HI R11, RZ, 0x1f, R96 ;  /* 0x0000001fff0b0819 */ /* 0x000fc40000011460 */
[----:B------:R-:W-:-:S04]  /*7880*/  @P0 LEA.HI R3, R10, R97, RZ, 0x3 ;  /* 0x000000610a030211 */ /* 0x000fc800078f18ff */
[----:B------:R-:W-:Y:S01]  /*7890*/  @P0 LOP3.LUT R3, R3, 0xfffffff8, RZ, 0xc0, !PT ;  /* 0xfffffff803030812 */ /* 0x000fe200078ec0ff */
        /* <DEDUP_REMOVED lines=8> */
[----:B------:R-:W-:-:S03]  /*7920*/  @P1 IMAD.WIDE R12, R8, 0x2, R6 ;  /* 0x00000002080c1825 */ /* 0x000fc600078e0206 */
[----:B------:R1:W-:Y:S01]  /*7930*/  @P1 LDGSTS.E.BYPASS.LTC128B.128 [R17+0x4100], [R14.64], !P6 ;  /* 0x041000000e111fae */ /* 0x0003e2000f101d54 */
[----:B---3--:R-:W-:-:S03]  /*7940*/  @P0 IMAD.WIDE R8, R161, 0x2, R4 ;  /* 0x00000002a1080825 */ /* 0x008fc600078e0204 */
[----:B------:R1:W-:Y:S01]  /*7950*/  @P1 LDGSTS.E.BYPASS.LTC128B.128 [R17+0x5100], [R12.64], !P4 ;  /* 0x051000000c111fae */ /* 0x0003e2000e101d54 */
[----:B------:R-:W-:-:S03]  /*7960*/  @P0 IMAD.WIDE R6, R3, 0x2, R4 ;  /* 0x0000000203060825 */ /* 0x000fc600078e0204 */
[----:B------:R1:W-:Y:S01]  /*7970*/  @P0 LDGSTS.E.BYPASS.LTC128B.128 [R16+0x3900], [R8.64], !P5 ;  /* 0x0390000008100fae */ /* 0x0003e2000e901d54 */
[----:B------:R-:W-:Y:S01]  /*7980*/  @P0 IMAD.WIDE R4, R0, 0x2, R4 ;  /* 0x0000000200040825 */ /* 0x000fe200078e0204 */
[----:B------:R-:W-:Y:S02]  /*7990*/  SHF.R.S32.HI R0, RZ, 0x1f, R159 ;  /* 0x0000001fff007819 */ /* 0x000fe4000001149f */
[----:B------:R1:W-:Y:S02]  /*79a0*/  @P0 LDGSTS.E.BYPASS.LTC128B.128 [R16+0x4900], [R6.64], !P6 ;  /* 0x0490000006100fae */ /* 0x0003e4000f101d54 */
[----:B------:R-:W-:Y:S02]  /*79b0*/  LEA.HI R0, R0, R159, RZ, 0x4 ;  /* 0x0000009f00007211 */ /* 0x000fe400078f20ff */
[----:B------:R1:W-:Y:S01]  /*79c0*/  @P0 LDGSTS.E.BYPASS.LTC128B.128 [R16+0x5900], [R4.64], !P4 ;  /* 0x0590000004100fae */ /* 0x0003e2000e101d54 */
[----:B------:R-:W-:Y:S02]  /*79d0*/  ISETP.LT.AND P0, PT, RZ, c[0x0][0x27c], PT ;  /* 0x00009f00ff007a0c */ /* 0x000fe40003f01270 */
[----:B------:R-:W-:Y:S01]  /*79e0*/  SHF.R.S32.HI R90, RZ, 0x4, R0 ;  /* 0x00000004ff5a7819 */ /* 0x000fe20000011400 */
[----:B------:R-:W0:Y:S10]  /*79f0*/  LDGDEPBAR ;  /* 0x00000000000079af */ /* 0x000e340000000000 */
[----:B------:R-:W-:Y:S05]  /*7a00*/  @P0 BRA `(.L_x_784) ;  /* 0x0000002000000947 */ /* 0x000fea0003800000 */
[----:B------:R-:W-:-:S04]  /*7a10*/  DEPBAR.LE SB0, 0x1 ;  /* 0x000080400000791a */ /* 0x000fc80000000000 */
[----:B------:R-:W-:Y:S05]  /*7a20*/  BRA `(.L_x_785) ;  /* 0x0000766000007947 */ /* 0x000fea0003800000 */
.L_x_784:
[----:B------:R-:W-:Y:S01]  /*7a30*/  ULDC.U8 UR4, c[0x0][0x298] ;  /* 0x0000a60000047ab9 */ /* 0x000fe20000000000 */
[----:B------:R-:W-:Y:S01]  /*7a40*/  SHF.R.S32.HI R0, RZ, 0x1f, R147 ;  /* 0x0000001fff007819 */ /* 0x000fe20000011493 */
[----:B-1----:R-:W-:Y:S01]  /*7a50*/  IMAD.WIDE.U32 R10, R147, c[0x0][0x280], RZ ;  /* 0x0000a000930a7a25 */ /* 0x002fe200078e00ff */
[----:B------:R-:W-:Y:S01]  /*7a60*/  ISETP.NE.AND P0, PT, RZ, UR4, PT ;  /* 0x00000004ff007c0c */ /* 0x000fe2000bf05270 */
[----:B------:R-:W-:Y:S01]  /*7a70*/  BSSY B2, `(.L_x_785) ;  /* 0x0000761000027945 */ /* 0x000fe20003800000 */
[-C--:B------:R-:W-:Y:S01]  /*7a80*/  LEA.HI R4, R159, R159.reuse, RZ, 0x1 ;  /* 0x0000009f9f047211 */ /* 0x080fe200078f08ff */
[C---:B------:R-:W-:Y:S02]  /*7a90*/  IMAD R3, R0.reuse, c[0x0][0x280], RZ ;  /* 0x0000a00000037a24 */ /* 0x040fe400078e02ff */
[----:B------:R-:W-:Y:S01]  /*7aa0*/  IMAD R0, R0, c[0x0][0x290], RZ ;  /* 0x0000a40000007a24 */ /* 0x000fe200078e02ff */
[----:B------:R-:W-:Y:S01]  /*7ab0*/  SHF.R.S32.HI R56, RZ, 0x1, R4 ;  /* 0x00000001ff387819 */ /* 0x000fe20000011404 */
[C---:B------:R-:W-:Y:S01]  /*7ac0*/  IMAD R3, R147.reuse, c[0x0][0x284], R3 ;  /* 0x0000a10093037a24 */ /* 0x040fe200078e0203 */
[----:B------:R-:W-:Y:S01]  /*7ad0*/  LOP3.LUT R4, R4, 0xfffffffe, RZ, 0xc0, !PT ;  /* 0xfffffffe04047812 */ /* 0x000fe200078ec0ff */
[C---:B------:R-:W-:Y:S01]  /*7ae0*/  IMAD R0, R147.reuse, c[0x0][0x294], R0 ;  /* 0x0000a50093007a24 */ /* 0x040fe200078e0200 */
[----:B------:R-:W-:Y:S01]  /*7af0*/  IADD3 R24, R56, UR12, RZ ;  /* 0x0000000c38187c10 */ /* 0x000fe2000fffe0ff */
[----:B------:R-:W-:Y:S01]  /*7b00*/  IMAD.WIDE.U32 R8, R147, c[0x0][0x290], RZ ;  /* 0x0000a40093087a25 */ /* 0x000fe200078e00ff */
[----:B------:R-:W-:-:S02]  /*7b10*/  IADD3 R46, -R4, R159, RZ ;  /* 0x0000009f042e7210 */ /* 0x000fc40007ffe1ff */
[----:B------:R-:W-:Y:S01]  /*7b20*/  IADD3 R7, R3, R11, RZ ;  /* 0x0000000b03077210 */ /* 0x000fe20007ffe0ff */
[----:B------:R-:W-:Y:S01]  /*7b30*/  IMAD.IADD R5, R0, 0x1, R9 ;  /* 0x0000000100057824 */ /* 0x000fe200078e0209 */
[C---:B------:R-:W-:Y:S01]  /*7b40*/  SHF.L.U32 R57, R46.reuse, 0x3, RZ ;  /* 0x000000032e397819 */ /* 0x040fe200000006ff */
[----:B------:R-:W-:Y:S01]  /*7b50*/  IMAD R0, R46, 0x40, R24 ;  /* 0x000000402e007824 */ /* 0x000fe200078e0218 */
[----:B------:R-:W-:Y:S05]  /*7b60*/  @!P0 BRA `(.L_x_786) ;  /* 0x0000388000008947 */ /* 0x000fea0003800000 */
[----:B------:R-:W-:Y:S01]  /*7b70*/  PLOP3.LUT P1, PT, PT, PT, UP2, 0x80, 0x0 ;  /* 0x000000000000781c */ /* 0x000fe20003f2f028 */
[----:B------:R-:W-:Y:S01]  /*7b80*/  IMAD.MOV.U32 R6, RZ, RZ, R10 ;  /* 0x000000ffff067224 */ /* 0x000fe200078e000a */
[----:B------:R-:W-:Y:S01]  /*7b90*/  PLOP3.LUT P0, PT, PT, PT, UP2, 0x80, 0x0 ;  /* 0x000000000000781c */ /* 0x000fe20003f0f028 */
[----:B------:R-:W-:Y:S01]  /*7ba0*/  BSSY B0, `(.L_x_787) ;  /* 0x0000063000007945 */ /* 0x000fe20003800000 */
[----:B------:R-:W-:Y:S01]  /*7bb0*/  MOV R4, R8 ;  /* 0x0000000800047202 */ /* 0x000fe20000000f00 */
[----:B------:R-:W-:Y:S01]  /*7bc0*/  IMAD.SHL.U32 R17, R46, 0x4, RZ ;  /* 0x000000042e117824 */ /* 0x000fe200078e00ff */
[----:B------:R-:W-:Y:S01]  /*7bd0*/  CS2R R68, SRZ ;  /* 0x0000000000447805 */ /* 0x000fe2000001ff00 */
[----:B------:R-:W-:Y:S01]  /*7be0*/  CS2R R40, SRZ ;  /* 0x0000000000287805 */ /* 0x000fe2000001ff00 */
[----:B------:R-:W-:Y:S01]  /*7bf0*/  CS2R R36, SRZ ;  /* 0x0000000000247805 */ /* 0x000fe2000001ff00 */
[----:B------:R-:W-:Y:S01]  /*7c00*/  CS2R R32, SRZ ;  /* 0x0000000000207805 */ /* 0x000fe2000001ff00 */
[----:B------:R-:W-:Y:S01]  /*7c10*/  CS2R R30, SRZ ;  /* 0x00000000001e7805 */ /* 0x000fe2000001ff00 */
[----:B------:R-:W-:Y:S01]  /*7c20*/  CS2R R20, SRZ ;  /* 0x0000000000147805 */ /* 0x000fe2000001ff00 */
[----:B------:R-:W-:Y:S01]  /*7c30*/  CS2R R14, SRZ ;  /* 0x00000000000e7805 */ /* 0x000fe2000001ff00 */
[----:B------:R-:W-:Y:S01]  /*7c40*/  @P1 IMAD.HI.U32 R3, R0, c[0x0][0x2c8], RZ ;  /* 0x0000b20000031a27 */ /* 0x000fe200078e00ff */
[----:B------:R-:W-:Y:S01]  /*7c50*/  CS2R R42, SRZ ;  /* 0x00000000002a7805 */ /* 0x000fe2000001ff00 */
[----:B------:R-:W-:Y:S01]  /*7c60*/  CS2R R38, SRZ ;  /* 0x0000000000267805 */ /* 0x000fe2000001ff00 */
[----:B------:R-:W-:Y:S01]  /*7c70*/  CS2R R34, SRZ ;  /* 0x0000000000227805 */ /* 0x000fe2000001ff00 */
[----:B------:R-:W-:Y:S01]  /*7c80*/  CS2R R28, SRZ ;  /* 0x00000000001c7805 */ /* 0x000fe2000001ff00 */
[----:B------:R-:W-:Y:S01]  /*7c90*/  @P0 SHF.R.U32.HI R0, RZ, c[0x0][0x2cc], R3 ;  /* 0x0000b300ff000a19 */ /* 0x000fe20000011603 */
[----:B------:R-:W-:Y:S01]  /*7ca0*/  CS2R R22, SRZ ;  /* 0x0000000000167805 */ /* 0x000fe2000001ff00 */
[----:B------:R-:W-:-:S02]  /*7cb0*/  CS2R R18, SRZ ;  /* 0x0000000000127805 */ /* 0x000fc4000001ff00 */
[----:B------:R-:W-:Y:S01]  /*7cc0*/  SHF.R.S32.HI R3, RZ, 0x1f, R0 ;  /* 0x0000001fff037819 */ /* 0x000fe20000011400 */
[----:B------:R-:W-:-:S04]  /*7cd0*/  IMAD.WIDE.U32 R6, R0, c[0x0][0x280], R6 ;  /* 0x0000a00000067a25 */ /* 0x000fc800078e0006 */
[C---:B------:R-:W-:Y:S01]  /*7ce0*/  IMAD R9, R3.reuse, c[0x0][0x280], RZ ;  /* 0x0000a00003097a24 */ /* 0x040fe200078e02ff */
[----:B------:R-:W-:Y:S01]  /*7cf0*/  LEA R26, P1, R6, c[0x0][0x270], 0x1 ;  /* 0x00009c00061a7a11 */ /* 0x000fe200078208ff */
[----:B------:R-:W-:Y:S02]  /*7d00*/  IMAD R8, R3, c[0x0][0x290], RZ ;  /* 0x0000a40003087a24 */ /* 0x000fe400078e02ff */
[----:B------:R-:W-:-:S04]  /*7d10*/  IMAD.WIDE.U32 R4, R0, c[0x0][0x290], R4 ;  /* 0x0000a40000047a25 */ /* 0x000fc800078e0004 */
[----:B------:R-:W-:Y:S01]  /*7d20*/  IMAD R3, R0, c[0x0][0x284], R9 ;  /* 0x0000a10000037a24 */ /* 0x000fe200078e0209 */
[----:B------:R-:W-:Y:S01]  /*7d30*/  LEA R27, P0, R4, c[0x0][0x288], 0x1 ;  /* 0x0000a200041b7a11 */ /* 0x000fe200078008ff */
[----:B------:R-:W-:Y:S02]  /*7d40*/  IMAD R0, R0, c[0x0][0x294], R8 ;  /* 0x0000a50000007a24 */ /* 0x000fe400078e0208 */
[----:B------:R-:W-:-:S03]  /*7d50*/  IMAD.IADD R3, R7, 0x1, R3 ;  /* 0x0000000107037824 */ /* 0x000fc600078e0203 */
[----:B------:R-:W-:Y:S02]  /*7d60*/  IADD3 R0, R5, R0, RZ ;  /* 0x0000000005007210 */ /* 0x000fe40007ffe0ff */
[----:B------:R-:W-:Y:S02]  /*7d70*/  LEA.HI.X R25, R6, c[0x0][0x274], R3, 0x1, P1 ;  /* 0x00009d0006197a11 */ /* 0x000fe400008f0c03 */
[----:B------:R-:W-:Y:S01]  /*7d80*/  LEA.HI.X R16, R4, c[0x0][0x28c], R0, 0x1, P0 ;  /* 0x0000a30004107a11 */ /* 0x000fe200000f0c00 */
[----:B------:R1:W2:Y:S01]  /*7d90*/  SHFL.IDX PT, R6, R27, RZ, 0x1e1f ;  /* 0x001e1fff1b067589 */ /* 0x0002a200000e0000 */
[----:B------:R-:W-:-:S03]  /*7da0*/  ISETP.GE.AND P0, PT, R24, UR7, PT ;  /* 0x0000000718007c0c */ /* 0x000fc6000bf06270 */
[----:B------:R1:W3:Y:S04]  /*7db0*/  SHFL.IDX PT, R4, R26, RZ, 0x1e1f ;  /* 0x001e1fff1a047589 */ /* 0x0002e800000e0000 */
[----:B------:R1:W4:Y:S04]  /*7dc0*/  SHFL.IDX PT, R5, R25, RZ, 0x1e1f ;  /* 0x001e1fff19057589 */ /* 0x00032800000e0000 */
[----:B------:R1:W1:Y:S02]  /*7dd0*/  SHFL.IDX PT, R7, R16, RZ, 0x1e1f ;  /* 0x001e1fff10077589 */ /* 0x00026400000e0000 */
[----:B------:R-:W-:Y:S05]  /*7de0*/  @P0 BRA `(.L_x_788) ;  /* 0x000003e000000947 */ /* 0x000fea0003800000 */
[C---:B------:R-:W-:Y:S01]  /*7df0*/  IADD3 R3, R17.reuse, 0x8, RZ ;  /* 0x0000000811037810 */ /* 0x040fe20007ffe0ff */
[----:B------:R-:W-:Y:S01]  /*7e00*/  CS2R R14, SRZ ;  /* 0x00000000000e7805 */ /* 0x000fe2000001ff00 */
[----:B------:R-:W-:Y:S01]  /*7e10*/  ISETP.GE.AND P0, PT, R17, c[0x0][0x27c], PT ;  /* 0x00009f0011007a0c */ /* 0x000fe20003f06270 */
[----:B------:R-:W-:Y:S01]  /*7e20*/  CS2R R18, SRZ ;  /* 0x0000000000127805 */ /* 0x000fe2000001ff00 */
[----:B------:R-:W-:-:S02]  /*7e30*/  ISETP.GE.AND P2, PT, R3, c[0x0][0x27c], PT ;  /* 0x00009f0003007a0c */ /* 0x000fc40003f46270 */
[----:B------:R-:W-:-:S09]  /*7e40*/  IADD3 R12, R17, 0x18, RZ ;  /* 0x00000018110c7810 */ /* 0x000fd20007ffe0ff */
[C---:B---34-:R-:W-:Y:S02]  /*7e50*/  @!P0 IMAD.WIDE R10, R17.reuse, 0x2, R4 ;  /* 0x00000002110a8825 */ /* 0x058fe400078e0204 */
[----:B------:R-:W-:Y:S02]  /*7e60*/  @!P2 SHF.R.S32.HI R0, RZ, 0x1f, R3 ;  /* 0x0000001fff00a819 */ /* 0x000fe40000011403 */
[C---:B-12---:R-:W-:Y:S01]  /*7e70*/  @!P0 IMAD.WIDE R8, R17.reuse, 0x2, R6 ;  /* 0x0000000211088825 */ /* 0x046fe200078e0206 */
[----:B------:R1:W5:Y:S01]  /*7e80*/  @!P0 LD.E.64 R14, [R10.64] ;  /* 0x000000140a0e8980 */ /* 0x000362000c101b00 */
[----:B------:R-:W-:Y:S02]  /*7e90*/  @!P2 LEA.HI R0, R0, R3, RZ, 0x2 ;  /* 0x000000030000a211 */ /* 0x000fe400078f10ff */
[----:B------:R-:W-:Y:S01]  /*7ea0*/  IADD3 R3, R17, 0x10, RZ ;  /* 0x0000001011037810 */ /* 0x000fe20007ffe0ff */
[----:B------:R2:W5:Y:S03]  /*7eb0*/  @!P0 LD.E.64 R18, [R8.64] ;  /* 0x0000001408128980 */ /* 0x000566000c101b00 */
[----:B------:R-:W-:-:S02]  /*7ec0*/  ISETP.GE.AND P1, PT, R3, c[0x0][0x27c], PT ;  /* 0x00009f0003007a0c */ /* 0x000fc40003f26270 */
[----:B------:R-:W-:Y:S01]  /*7ed0*/  ISETP.GE.AND P0, PT, R12, c[0x0][0x27c], PT ;  /* 0x00009f000c007a0c */ /* 0x000fe20003f06270 */
[----:B------:R-:W-:Y:S01]  /*7ee0*/  CS2R R22, SRZ ;  /* 0x0000000000167805 */ /* 0x000fe2000001ff00 */
[----:B------:R-:W-:Y:S01]  /*7ef0*/  CS2R R30, SRZ ;  /* 0x00000000001e7805 */ /* 0x000fe2000001ff00 */
[----:B--2---:R-:W-:-:S08]  /*7f00*/  @!P2 LOP3.LUT R8, R0, 0xfffffffc, RZ, 0xc0, !PT ;  /* 0xfffffffc0008a812 */ /* 0x004fd000078ec0ff */
[----:B------:R-:W-:-:S04]  /*7f10*/  @!P1 SHF.R.S32.HI R0, RZ, 0x1f, R3 ;  /* 0x0000001fff009819 */ /* 0x000fc80000011403 */
[----:B------:R-:W-:Y:S01]  /*7f20*/  @!P1 LEA.HI R0, R0, R3, RZ, 0x2 ;  /* 0x0000000300009211 */ /* 0x000fe200078f10ff */
[----:B-1----:R-:W-:-:S03]  /*7f30*/  @!P2 IMAD.WIDE R10, R8, 0x2, R4 ;  /* 0x00000002080aa825 */ /* 0x002fc600078e0204 */
[----:B------:R-:W-:Y:S01]  /*7f40*/  @!P1 LOP3.LUT R0, R0, 0xfffffffc, RZ, 0xc0, !PT ;  /* 0xfffffffc00009812 */ /* 0x000fe200078ec0ff */
[----:B------:R-:W-:Y:S01]  /*7f50*/  @!P2 IMAD.WIDE R8, R8, 0x2, R6 ;  /* 0x000000020808a825 */ /* 0x000fe200078e0206 */
[----:B------:R-:W-:-:S04]  /*7f60*/  @!P0 SHF.R.S32.HI R3, RZ, 0x1f, R12 ;  /* 0x0000001fff038819 */ /* 0x000fc8000001140c */
[----:B------:R1:W5:Y:S01]  /*7f70*/  @!P2 LD.E.64 R22, [R8.64] ;  /* 0x000000140816a980 */ /* 0x000362000c101b00 */
[----:B------:R-:W-:Y:S01]  /*7f80*/  @!P0 LEA.HI R3, R3, R12, RZ, 0x2 ;  /* 0x0000000c03038211 */ /* 0x000fe200078f10ff */
[----:B------:R-:W-:Y:S01]  /*7f90*/  CS2R R20, SRZ ;  /* 0x0000000000147805 */ /* 0x000fe2000001ff00 */
[----:B------:R-:W-:Y:S01]  /*7fa0*/  CS2R R28, SRZ ;  /* 0x00000000001c7805 */ /* 0x000fe2000001ff00 */
[C---:B------:R-:W-:Y:S01]  /*7fb0*/  @!P1 IMAD.WIDE R12, R0.reuse, 0x2, R6 ;  /* 0x00000002000c9825 */ /* 0x040fe200078e0206 */
[----:B------:R-:W-:Y:S01]  /*7fc0*/  CS2R R32, SRZ ;  /* 0x0000000000207805 */ /* 0x000fe2000001ff00 */
[----:B------:R-:W-:Y:S02]  /*7fd0*/  CS2R R34, SRZ ;  /* 0x0000000000227805 */ /* 0x000fe4000001ff00 */
[----:B------:R2:W5:Y:S04]  /*7fe0*/  @!P2 LD.E.64 R20, [R10.64] ;  /* 0x000000140a14a980 */ /* 0x000568000c101b00 */
[----:B------:R3:W5:Y:S01]  /*7ff0*/  @!P1 LD.E.64 R28, [R12.64] ;  /* 0x000000140c1c9980 */ /* 0x000762000c101b00 */
[----:B-1----:R-:W-:-:S05]  /*8000*/  @!P1 IMAD.WIDE R8, R0, 0x2, R4 ;  /* 0x0000000200089825 */ /* 0x002fca00078e0204 */
[----:B------:R1:W5:Y:S01]  /*8010*/  @!P1 LD.E.64 R30, [R8.64] ;  /* 0x00000014081e9980 */ /* 0x000362000c101b00 */
[C---:B---3--:R-:W-:Y:S02]  /*8020*/  IADD3 R12, R17.reuse, 0x20, RZ ;  /* 0x00000020110c7810 */ /* 0x048fe40007ffe0ff */
[----:B------:R-:W-:Y:S02]  /*8030*/  IADD3 R13, R17, 0x28, RZ ;  /* 0x00000028110d7810 */ /* 0x000fe40007ffe0ff */
[----:B------:R-:W-:Y:S02]  /*8040*/  ISETP.GE.AND P1, PT, R12, c[0x0][0x27c], PT ;  /* 0x00009f000c007a0c */ /* 0x000fe40003f26270 */
[----:B-1----:R-:W-:-:S05]  /*8050*/  @!P0 LOP3.LUT R8, R3, 0xfffffffc, RZ, 0xc0, !PT ;  /* 0xfffffffc03088812 */ /* 0x002fca00078ec0ff */
[----:B--2---:R-:W-:-:S04]  /*8060*/  @!P0 IMAD.WIDE R10, R8, 0x2, R4 ;  /* 0x00000002080a8825 */ /* 0x004fc800078e0204 */
[----:B------:R-:W-:Y:S01]  /*8070*/  @!P0 IMAD.WIDE R8, R8, 0x2, R6 ;  /* 0x0000000208088825 */ /* 0x000fe200078e0206 */
[----:B------:R1:W5:Y:S04]  /*8080*/  @!P0 LD.E.64 R32, [R10.64] ;  /* 0x000000140a208980 */ /* 0x000368000c101b00 */
[----:B------:R2:W5:Y:S01]  /*8090*/  @!P0 LD.E.64 R34, [R8.64] ;  /* 0x0000001408228980 */ /* 0x000562000c101b00 */
[----:B------:R-:W-:Y:S02]  /*80a0*/  ISETP.GE.AND P0, PT, R13, c[0x0][0x27c], PT ;  /* 0x00009f000d007a0c */ /* 0x000fe40003f06270 */
[----:B------:R-:W-:-:S11]  /*80b0*/  @!P1 SHF.R.S32.HI R3, RZ, 0x1f, R12 ;  /* 0x0000001fff039819 */ /* 0x000fd6000001140c */
[----:B------:R-:W-:Y:S02]  /*80c0*/  @!P0 SHF.R.S32.HI R0, RZ, 0x1f, R13 ;  /* 0x0000001fff008819 */ /* 0x000fe4000001140d */
[----:B--2---:R-:W-:Y:S02]  /*80d0*/  @!P1 LEA.HI R8, R3, R12, RZ, 0x2 ;  /* 0x0000000c03089211 */ /* 0x004fe400078f10ff */
[----:B------:R-:W-:Y:S02]  /*80e0*/  @!P0 LEA.HI R3, R0, R13, RZ, 0x2 ;  /* 0x0000000d00038211 */ /* 0x000fe400078f10ff */
[----:B------:R-:W-:Y:S02]  /*80f0*/  @!P1 LOP3.LUT R0, R8, 0xfffffffc, RZ, 0xc0, !PT ;  /* 0xfffffffc08009812 */ /* 0x000fe400078ec0ff */
[----:B------:R-:W-:Y:S01]  /*8100*/  @!P0 LOP3.LUT R3, R3, 0xfffffffc, RZ, 0xc0, !PT ;  /* 0xfffffffc03038812 */ /* 0x000fe200078ec0ff */
[----:B------:R-:W-:Y:S01]  /*8110*/  CS2R R36, SRZ ;  /* 0x0000000000247805 */ /* 0x000fe2000001ff00 */
[----:B------:R-:W-:Y:S01]  /*8120*/  CS2R R40, SRZ ;  /* 0x0000000000287805 */ /* 0x000fe2000001ff00 */
[----:B-1----:R-:W-:Y:S01]  /*8130*/  @!P1 IMAD.WIDE R10, R0, 0x2, R4 ;  /* 0x00000002000a9825 */ /* 0x002fe200078e0204 */
[----:B------:R-:W-:Y:S01]  /*8140*/  CS2R R38, SRZ ;  /* 0x0000000000267805 */ /* 0x000fe2000001ff00 */
[----:B------:R-:W-:-:S02]  /*8150*/  CS2R R42, SRZ ;  /* 0x00000000002a7805 */ /* 0x000fc4000001ff00 */
[C---:B------:R-:W-:Y:S01]  /*8160*/  @!P0 IMAD.WIDE R8, R3.reuse, 0x2, R4 ;  /* 0x0000000203088825 */ /* 0x040fe200078e0204 */
[----:B------:R1:W5:Y:S03]  /*8170*/  @!P1 LD.E.64 R36, [R10.64] ;  /* 0x000000140a249980 */ /* 0x000366000c101b00 */
[--C-:B------:R-:W-:Y:S01]  /*8180*/  @!P1 IMAD.WIDE R4, R0, 0x2, R6.reuse ;  /* 0x0000000200049825 */ /* 0x100fe200078e0206 */
[----:B------:R1:W5:Y:S03]  /*8190*/  @!P0 LD.E.64 R40, [R8.64] ;  /* 0x0000001408288980 */ /* 0x000366000c101b00 */
[----:B------:R-:W-:Y:S01]  /*81a0*/  @!P0 IMAD.WIDE R6, R3, 0x2, R6 ;  /* 0x0000000203068825 */ /* 0x000fe200078e0206 */
[----:B------:R1:W5:Y:S04]  /*81b0*/  @!P1 LD.E.64 R38, [R4.64] ;  /* 0x0000001404269980 */ /* 0x000368000c101b00 */
[----:B------:R1:W5:Y:S02]  /*81c0*/  @!P0 LD.E.64 R42, [R6.64] ;  /* 0x00000014062a8980 */ /* 0x000364000c101b00 */
.L_x_788:
[----:B------:R-:W-:Y:S05]  /*81d0*/  BSYNC B0 ;  /* 0x0000000000007941 */ /* 0x000fea0003800000 */
.L_x_787:
[----:B------:R-:W-:Y:S01]  /*81e0*/  IADD3 R3, R24, 0x40, RZ ;  /* 0x0000004018037810 */ /* 0x000fe20007ffe0ff */
[----:B-----5:R-:W-:Y:S01]  /*81f0*/  IMAD.MOV.U32 R0, RZ, RZ, R40 ;  /* 0x000000ffff007224 */ /* 0x020fe200078e0028 */
[----:B-1----:R1:W4:Y:S02]  /*8200*/  SHFL.IDX PT, R7, R16, 0x1, 0x1e1f ;  /* 0x003e1f0010077f89 */ /* 0x00232400000e0000 */
[----:B----4-:R-:W-:Y:S01]  /*8210*/  IMAD.MOV.U32 R5, RZ, RZ, R41 ;  /* 0x000000ffff057224 */ /* 0x010fe200078e0029 */
[----:B------:R-:W-:Y:S01]  /*8220*/  ISETP.GE.AND P0, PT, R3, UR7, PT ;  /* 0x0000000703007c0c */ /* 0x000fe2000bf06270 */
[----:B---3--:R-:W-:Y:S01]  /*8230*/  IMAD.MOV.U32 R4, RZ, RZ, R36 ;  /* 0x000000ffff047224 */ /* 0x008fe200078e0024 */
[----:B--2---:R-:W2:Y:S01]  /*8240*/  SHFL.IDX PT, R6, R27, 0x1, 0x1e1f ;  /* 0x003e1f001b067f89 */ /* 0x004ea200000e0000 */
[----:B------:R-:W-:Y:S01]  /*8250*/  IMAD.MOV.U32 R3, RZ, RZ, R37 ;  /* 0x000000ffff037224 */ /* 0x000fe200078e0025 */
[----:B------:R-:W-:Y:S01]  /*8260*/  PRMT R80, R5, 0x5410, R0 ;  /* 0x0000541005507816 */ /* 0x000fe20000000000 */
[----:B------:R-:W-:Y:S01]  /*8270*/  IMAD.MOV.U32 R0, RZ, RZ, R32 ;  /* 0x000000ffff007224 */ /* 0x000fe200078e0020 */
[----:B------:R-:W-:Y:S01]  /*8280*/  BSSY B0, `(.L_x_789) ;  /* 0x000006f000007945 */ /* 0x000fe20003800000 */
[----:B------:R-:W-:Y:S01]  /*8290*/  IMAD.MOV.U32 R5, RZ, RZ, R33 ;  /* 0x000000ffff057224 */ /* 0x000fe200078e0021 */
[----:B------:R-:W-:Y:S01]  /*82a0*/  PRMT R77, R3, 0x5410, R4 ;  /* 0x00005410034d7816 */ /* 0x000fe20000000004 */
        /* <DEDUP_REMOVED lines=20> */
[----:B------:R-:W-:Y:S01]  /*83f0*/  CS2R R62, SRZ ;  /* 0x00000000003e7805 */ /* 0x000fe2000001ff00 */
[----:B------:R-:W-:Y:S01]  /*8400*/  PRMT R79, R5, 0x7610, R79 ;  /* 0x00007610054f7816 */ /* 0x000fe2000000004f */
[----:B------:R-:W-:Y:S01]  /*8410*/  CS2R R58, SRZ ;  /* 0x00000000003a7805 */ /* 0x000fe2000001ff00 */
[----:B------:R-:W-:Y:S01]  /*8420*/  PRMT R76, R3, 0x5410, R4 ;  /* 0x00005410034c7816 */ /* 0x000fe20000000004 */
[----:B------:R-:W-:Y:S01]  /*8430*/  IMAD.MOV.U32 R3, RZ, RZ, R28 ;  /* 0x000000ffff037224 */ /* 0x000fe200078e001c */
[----:B------:R-:W-:Y:S01]  /*8440*/  PRMT R74, R74, 0x5410, R0 ;  /* 0x000054104a4a7816 */ /* 0x000fe20000000000 */
[----:B------:R-:W-:Y:S01]  /*8450*/  IMAD.MOV.U32 R0, RZ, RZ, R29 ;  /* 0x000000ffff007224 */ /* 0x000fe200078e001d */
[----:B------:R-:W3:Y:S01]  /*8460*/  SHFL.IDX PT, R5, R25, 0x1, 0x1e1f ;  /* 0x003e1f0019057f89 */ /* 0x000ee200000e0000 */
[----:B------:R-:W-:Y:S01]  /*8470*/  CS2R R54, SRZ ;  /* 0x0000000000367805 */ /* 0x000fe2000001ff00 */
[----:B------:R-:W-:Y:S01]  /*8480*/  PRMT R74, R8, 0x7610, R74 ;  /* 0x00007610084a7816 */ /* 0x000fe2000000004a */
[----:B------:R-:W-:Y:S01]  /*8490*/  CS2R R48, SRZ ;  /* 0x0000000000307805 */ /* 0x000fe2000001ff00 */
[----:B------:R-:W-:Y:S01]  /*84a0*/  PRMT R72, R0, 0x5410, R3 ;  /* 0x0000541000487816 */ /* 0x000fe20000000003 */
[----:B------:R-:W-:Y:S01]  /*84b0*/  IMAD.MOV.U32 R3, RZ, RZ, R18 ;  /* 0x000000ffff037224 */ /* 0x000fe200078e0012 */
[----:B------:R-:W-:Y:S01]  /*84c0*/  MOV R8, R23 ;  /* 0x0000001700087202 */ /* 0x000fe20000000f00 */
[----:B------:R-:W-:Y:S01]  /*84d0*/  IMAD.MOV.U32 R0, RZ, RZ, R19 ;  /* 0x000000ffff007224 */ /* 0x000fe200078e0013 */
[----:B------:R4:W2:Y:S01]  /*84e0*/  SHFL.IDX PT, R4, R26, 0x1, 0x1e1f ;  /* 0x003e1f001a047f89 */ /* 0x0008a200000e0000 */
[----:B------:R-:W-:Y:S01]  /*84f0*/  CS2R R66, SRZ ;  /* 0x0000000000427805 */ /* 0x000fe2000001ff00 */
[----:B------:R-:W-:Y:S01]  /*8500*/  PRMT R70, R8, 0x5410, R9 ;  /* 0x0000541008467816 */ /* 0x000fe20000000009 */
[----:B------:R-:W-:Y:S01]  /*8510*/  CS2R R64, SRZ ;  /* 0x0000000000407805 */ /* 0x000fe2000001ff00 */
[----:B-1----:R-:W-:Y:S01]  /*8520*/  PRMT R16, R0, 0x5410, R3 ;  /* 0x0000541000107816 */ /* 0x002fe20000000003 */
[----:B------:R-:W-:Y:S01]  /*8530*/  CS2R R60, SRZ ;  /* 0x00000000003c7805 */ /* 0x000fe2000001ff00 */
[----:B------:R-:W-:Y:S01]  /*8540*/  CS2R R52, SRZ ;  /* 0x0000000000347805 */ /* 0x000fe2000001ff00 */
[----:B------:R-:W-:Y:S01]  /*8550*/  CS2R R50, SRZ ;  /* 0x0000000000327805 */ /* 0x000fe2000001ff00 */
[----:B------:R-:W-:Y:S01]  /*8560*/  CS2R R44, SRZ ;  /* 0x00000000002c7805 */ /* 0x000fe2000001ff00 */
[----:B----4-:R-:W-:Y:S01]  /*8570*/  CS2R R26, SRZ ;  /* 0x00000000001a7805 */ /* 0x010fe2000001ff00 */
[----:B------:R-:W-:Y:S05]  /*8580*/  @P0 BRA `(.L_x_790) ;  /* 0x000003e000000947 */ /* 0x000fea0003800000 */
[C---:B--23--:R-:W-:Y:S01]  /*8590*/  IADD3 R3, R17.reuse, 0x8, RZ ;  /* 0x0000000811037810 */ /* 0x04cfe20007ffe0ff */
[----:B------:R-:W-:Y:S01]  /*85a0*/  CS2R R26, SRZ ;  /* 0x00000000001a7805 */ /* 0x000fe2000001ff00 */
[----:B------:R-:W-:Y:S01]  /*85b0*/  ISETP.GE.AND P0, PT, R17, c[0x0][0x27c], PT ;  /* 0x00009f0011007a0c */ /* 0x000fe20003f06270 */
[----:B------:R-:W-:Y:S01]  /*85c0*/  CS2R R44, SRZ ;  /* 0x00000000002c7805 */ /* 0x000fe2000001ff00 */
[----:B------:R-:W-:-:S02]  /*85d0*/  ISETP.GE.AND P2, PT, R3, c[0x0][0x27c], PT ;  /* 0x00009f0003007a0c */ /* 0x000fc40003f46270 */
[----:B------:R-:W-:-:S09]  /*85e0*/  IADD3 R12, R17, 0x18, RZ ;  /* 0x00000018110c7810 */ /* 0x000fd20007ffe0ff */
[C---:B------:R-:W-:Y:S02]  /*85f0*/  @!P0 IMAD.WIDE R10, R17.reuse, 0x2, R4 ;  /* 0x00000002110a8825 */ /* 0x040fe400078e0204 */
[----:B------:R-:W-:Y:S02]  /*8600*/  @!P2 SHF.R.S32.HI R0, RZ, 0x1f, R3 ;  /* 0x0000001fff00a819 */ /* 0x000fe40000011403 */
[C---:B------:R-:W-:Y:S01]  /*8610*/  @!P0 IMAD.WIDE R8, R17.reuse, 0x2, R6 ;  /* 0x0000000211088825 */ /* 0x040fe200078e0206 */
[----:B------:R1:W5:Y:S01]  /*8620*/  @!P0 LD.E.64 R26, [R10.64] ;  /* 0x000000140a1a8980 */ /* 0x000362000c101b00 */
[----:B------:R-:W-:Y:S02]  /*8630*/  @!P2 LEA.HI R0, R0, R3, RZ, 0x2 ;  /* 0x000000030000a211 */ /* 0x000fe400078f10ff */
[----:B------:R-:W-:Y:S01]  /*8640*/  IADD3 R3, R17, 0x10, RZ ;  /* 0x0000001011037810 */ /* 0x000fe20007ffe0ff */
[----:B------:R2:W5:Y:S03]  /*8650*/  @!P0 LD.E.64 R44, [R8.64] ;  /* 0x00000014082c8980 */ /* 0x000566000c101b00 */
[----:B------:R-:W-:-:S02]  /*8660*/  ISETP.GE.AND P1, PT, R3, c[0x0][0x27c], PT ;  /* 0x00009f0003007a0c */ /* 0x000fc40003f26270 */
[----:B------:R-:W-:Y:S02]  /*8670*/  @!P2 LOP3.LUT R0, R0, 0xfffffffc, RZ, 0xc0, !PT ;  /* 0xfffffffc0000a812 */ /* 0x000fe400078ec0ff */
[----:B------:R-:W-:Y:S01]  /*8680*/  ISETP.GE.AND P0, PT, R12, c[0x0][0x27c], PT ;  /* 0x00009f000c007a0c */ /* 0x000fe20003f06270 */
[----:B------:R-:W-:Y:S02]  /*8690*/  CS2R R50, SRZ ;  /* 0x0000000000327805 */ /* 0x000fe4000001ff00 */
[----:B-1----:R-:W-:-:S04]  /*86a0*/  @!P2 IMAD.WIDE R10, R0, 0x2, R4 ;  /* 0x00000002000aa825 */ /* 0x002fc800078e0204 */
[----:B--2---:R-:W-:Y:S02]  /*86b0*/  @!P2 IMAD.WIDE R8, R0, 0x2, R6 ;  /* 0x000000020008a825 */ /* 0x004fe400078e0206 */
[----:B------:R-:W-:-:S04]  /*86c0*/  @!P1 SHF.R.S32.HI R0, RZ, 0x1f, R3 ;  /* 0x0000001fff009819 */ /* 0x000fc80000011403 */
[----:B------:R-:W-:Y:S01]  /*86d0*/  @!P1 LEA.HI R0, R0, R3, RZ, 0x2 ;  /* 0x0000000300009211 */ /* 0x000fe200078f10ff */
[----:B------:R1:W5:Y:S03]  /*86e0*/  @!P2 LD.E.64 R50, [R8.64] ;  /* 0x000000140832a980 */ /* 0x000366000c101b00 */
[----:B------:R-:W-:Y:S01]  /*86f0*/  @!P1 LOP3.LUT R0, R0, 0xfffffffc, RZ, 0xc0, !PT ;  /* 0xfffffffc00009812 */ /* 0x000fe200078ec0ff */
[----:B------:R-:W-:Y:S01]  /*8700*/  CS2R R54, SRZ ;  /* 0x0000000000367805 */ /* 0x000fe2000001ff00 */
[----:B------:R-:W-:Y:S01]  /*8710*/  @!P0 SHF.R.S32.HI R3, RZ, 0x1f, R12 ;  /* 0x0000001fff038819 */ /* 0x000fe2000001140c */
[----:B------:R-:W-:-:S03]  /*8720*/  CS2R R48, SRZ ;  /* 0x0000000000307805 */ /* 0x000fc6000001ff00 */
[----:B------:R-:W-:Y:S01]  /*8730*/  @!P0 LEA.HI R3, R3, R12, RZ, 0x2 ;  /* 0x0000000c03038211 */ /* 0x000fe200078f10ff */
[----:B------:R-:W-:Y:S01]  /*8740*/  CS2R R52, SRZ ;  /* 0x0000000000347805 */ /* 0x000fe2000001ff00 */
[C---:B------:R-:W-:Y:S01]  /*8750*/  @!P1 IMAD.WIDE R12, R0.reuse, 0x2, R6 ;  /* 0x00000002000c9825 */ /* 0x040fe200078e0206 */
[----:B------:R2:W5:Y:S01]  /*8760*/  @!P2 LD.E.64 R48, [R10.64] ;  /* 0x000000140a30a980 */ /* 0x000562000c101b00 */
[----:B------:R-:W-:Y:S01]  /*8770*/  CS2R R58, SRZ ;  /* 0x00000000003a7805 */ /* 0x000fe2000001ff00 */
[----:B------:R-:W-:Y:S02]  /*8780*/  CS2R R60, SRZ ;  /* 0x00000000003c7805 */ /* 0x000fe4000001ff00 */
[----:B------:R3:W5:Y:S01]  /*8790*/  @!P1 LD.E.64 R52, [R12.64] ;  /* 0x000000140c349980 */ /* 0x000762000c101b00 */
[----:B-1----:R-:W-:-:S05]  /*87a0*/  @!P1 IMAD.WIDE R8, R0, 0x2, R4 ;  /* 0x0000000200089825 */ /* 0x002fca00078e0204 */
[----:B------:R1:W5:Y:S01]  /*87b0*/  @!P1 LD.E.64 R54, [R8.64] ;  /* 0x0000001408369980 */ /* 0x000362000c101b00 */
[C---:B---3--:R-:W-:Y:S02]  /*87c0*/  IADD3 R12, R17.reuse, 0x20, RZ ;  /* 0x00000020110c7810 */ /* 0x048fe40007ffe0ff */
[----:B------:R-:W-:Y:S02]  /*87d0*/  IADD3 R13, R17, 0x28, RZ ;  /* 0x00000028110d7810 */ /* 0x000fe40007ffe0ff */
[----:B-1----:R-:W-:-:S05]  /*87e0*/  @!P0 LOP3.LUT R8, R3, 0xfffffffc, RZ, 0xc0, !PT ;  /* 0xfffffffc03088812 */ /* 0x002fca00078ec0ff */
[----:B--2---:R-:W-:-:S04]  /*87f0*/  @!P0 IMAD.WIDE R10, R8, 0x2, R4 ;  /* 0x00000002080a8825 */ /* 0x004fc800078e0204 */
[----:B------:R-:W-:Y:S01]  /*8800*/  @!P0 IMAD.WIDE R8, R8, 0x2, R6 ;  /* 0x0000000208088825 */ /* 0x000fe200078e0206 */
[----:B------:R1:W5:Y:S01]  /*8810*/  @!P0 LD.E.64 R58, [R10.64] ;  /* 0x000000140a3a8980 */ /* 0x000362000c101b00 */
[----:B------:R-:W-:-:S03]  /*8820*/  ISETP.GE.AND P1, PT, R12, c[0x0][0x27c], PT ;  /* 0x00009f000c007a0c */ /* 0x000fc60003f26270 */
[----:B------:R2:W5:Y:S01]  /*8830*/  @!P0 LD.E.64 R60, [R8.64] ;  /* 0x00000014083c8980 */ /* 0x000562000c101b00 */
[----:B------:R-:W-:-:S09]  /*8840*/  ISETP.GE.AND P0, PT, R13, c[0x0][0x27c], PT ;  /* 0x00009f000d007a0c */ /* 0x000fd20003f06270 */
[----:B------:R-:W-:-:S04]  /*8850*/  @!P1 SHF.R.S32.HI R3, RZ, 0x1f, R12 ;  /* 0x0000001fff039819 */ /* 0x000fc8000001140c */
        /* <DEDUP_REMOVED lines=17> */
.L_x_790:
[----:B--23--:R-:W-:Y:S05]  /*8970*/  BSYNC B0 ;  /* 0x0000000000007941 */ /* 0x00cfea0003800000 */
.L_x_789:
[----:B-----5:R-:W-:Y:S01]  /*8980*/  IMAD.MOV.U32 R0, RZ, RZ, R68 ;  /* 0x000000ffff007224 */ /* 0x020fe200078e0044 */
[----:B------:R-:W-:Y:S01]  /*8990*/  UIADD3 UR4, -UR12, UR7, URZ ;  /* 0x000000070c047290 */ /* 0x000fe2000fffe13f */
[----:B-1----:R-:W-:Y:S01]  /*89a0*/  IMAD.MOV.U32 R5, RZ, RZ, R69 ;  /* 0x000000ffff057224 */ /* 0x002fe200078e0045 */
[C---:B------:R-:W-:Y:S01]  /*89b0*/  LEA.HI R7, R56.reuse, R56, RZ, 0x1 ;  /* 0x0000003838077211 */ /* 0x040fe200078f08ff */
[----:B------:R-:W-:Y:S01]  /*89c0*/  IMAD.MOV.U32 R4, RZ, RZ, R62 ;  /* 0x000000ffff047224 */ /* 0x000fe200078e003e */
[----:B------:R-:W-:Y:S01]  /*89d0*/  UISETP.LT.AND UP0, UPT, UR4, 0x80, UPT ;  /* 0x000000800400788c */ /* 0x000fe2000bf01270 */
[----:B------:R-:W-:Y:S01]  /*89e0*/  IMAD.MOV.U32 R3, RZ, RZ, R63 ;  /* 0x000000ffff037224 */ /* 0x000fe200078e003f */
[----:B------:R-:W-:Y:S01]  /*89f0*/  PRMT R89, R5, 0x5410, R0 ;  /* 0x0000541005597816 */ /* 0x000fe20000000000 */
[----:B------:R-:W-:Y:S01]  /*8a00*/  IMAD.MOV.U32 R0, RZ, RZ, R58 ;  /* 0x000000ffff007224 */ /* 0x000fe200078e003a */
[----:B------:R-:W-:Y:S01]  /*8a10*/  USEL UR4, UR4, 0x80, UP0 ;  /* 0x0000008004047887 */ /* 0x000fe20008000000 */
[----:B------:R-:W-:Y:S01]  /*8a20*/  IMAD.MOV.U32 R5, RZ, RZ, R59 ;  /* 0x000000ffff057224 */ /* 0x000fe200078e003b */
[----:B------:R-:W-:Y:S01]  /*8a30*/  PRMT R87, R3, 0x5410, R4 ;  /* 0x0000541003577816 */ /* 0x000fe20000000004 */
[----:B------:R-:W-:Y:S01]  /*8a40*/  IMAD.MOV.U32 R4, RZ, RZ, R54 ;  /* 0x000000ffff047224 */ /* 0x000fe200078e0036 */
[----:B------:R-:W-:Y:S01]  /*8a50*/  PRMT R85, R85, 0x5410, R0 ;  /* 0x0000541055557816 */ /* 0x000fe20000000000 */
[----:B------:R-:W-:Y:S01]  /*8a60*/  IMAD.MOV.U32 R0, RZ, RZ, R48 ;  /* 0x000000ffff007224 */ /* 0x000fe200078e0030 */
[----:B------:R-:W-:Y:S01]  /*8a70*/  ISETP.GE.AND P0, PT, R56, UR4, PT ;  /* 0x0000000438007c0c */ /* 0x000fe2000bf06270 */
[----:B------:R-:W-:Y:S01]  /*8a80*/  IMAD.MOV.U32 R3, RZ, RZ, R55 ;  /* 0x000000ffff037224 */ /* 0x000fe200078e0037 */
[----:B------:R-:W-:Y:S01]  /*8a90*/  PRMT R85, R5, 0x7610, R85 ;  /* 0x0000761005557816 */ /* 0x000fe20000000055 */
[----:B------:R-:W-:-:S04]  /*8aa0*/  DEPBAR.LE SB0, 0x1 ;  /* 0x000080400000791a */ /* 0x000fc80000000000 */
[----:B------:R-:W-:Y:S01]  /*8ab0*/  PRMT R81, R81, 0x5410, R0 ;  /* 0x0000541051517816 */ /* 0x000fe20000000000 */
[----:B------:R-:W-:Y:S01]  /*8ac0*/  IMAD.MOV.U32 R0, RZ, RZ, R49 ;  /* 0x000000ffff007224 */ /* 0x000fe200078e0031 */
[----:B------:R-:W-:Y:S01]  /*8ad0*/  SHF.R.S32.HI R5, RZ, 0x1f, R47 ;  /* 0x0000001fff057819 */ /* 0x000fe2000001142f */
[----:B------:R-:W-:Y:S01]  /*8ae0*/  BSSY B1, `(.L_x_791) ;  /* 0x000015d000017945 */ /* 0x000fe20003800000 */
[----:B------:R-:W-:Y:S01]  /*8af0*/  PRMT R83, R3, 0x5410, R4 ;  /* 0x0000541003537816 */ /* 0x000fe20000000004 */
[----:B------:R-:W-:Y:S01]  /*8b00*/  IMAD.MOV.U32 R4, RZ, RZ, R26 ;  /* 0x000000ffff047224 */ /* 0x000fe200078e001a */
[----:B------:R-:W-:Y:S01]  /*8b10*/  PRMT R81, R0, 0x7610, R81 ;  /* 0x0000761000517816 */ /* 0x000fe20000000051 */
[----:B------:R-:W-:Y:S01]  /*8b20*/  IMAD.MOV.U32 R3, RZ, RZ, R27 ;  /* 0x000000ffff037224 */ /* 0x000fe200078e001b */
[----:B------:R-:W-:Y:S01]  /*8b30*/  LEA.HI R0, R5, R47, RZ, 0x2 ;  /* 0x0000002f05007211 */ /* 0x000fe200078f10ff */
[----:B------:R-:W-:-:S03]  /*8b40*/  IMAD.MOV.U32 R5, RZ, RZ, R66 ;  /* 0x000000ffff057224 */ /* 0x000fc600078e0042 */
[----:B------:R-:W-:Y:S01]  /*8b50*/  PRMT R78, R3, 0x5410, R4 ;  /* 0x00005410034e7816 */ /* 0x000fe20000000004 */
[----:B------:R-:W-:Y:S01]  /*8b60*/  IMAD.MOV.U32 R3, RZ, RZ, R67 ;  /* 0x000000ffff037224 */ /* 0x000fe200078e0043 */
[----:B------:R-:W-:Y:S01]  /*8b70*/  LOP3.LUT R4, R0, 0xfffffffc, RZ, 0xc0, !PT ;  /* 0xfffffffc00047812 */ /* 0x000fe200078ec0ff */
[----:B------:R-:W-:-:S03]  /*8b80*/  IMAD.MOV.U32 R0, RZ, RZ, R64 ;  /* 0x000000ffff007224 */ /* 0x000fc600078e0040 */
[----:B------:R-:W-:Y:S01]  /*8b90*/  PRMT R88, R3, 0x5410, R5 ;  /* 0x0000541003587816 */ /* 0x000fe20000000005 */
[----:B------:R-:W-:Y:S01]  /*8ba0*/  IMAD.IADD R6, R47, 0x1, -R4 ;  /* 0x000000012f067824 */ /* 0x000fe200078e0a04 */
[----:B------:R-:W-:Y:S01]  /*8bb0*/  PRMT R86, R86, 0x5410, R0 ;  /* 0x0000541056567816 */ /* 0x000fe20000000000 */
[----:B------:R-:W-:Y:S02]  /*8bc0*/  IMAD.MOV.U32 R0, RZ, RZ, R65 ;  /* 0x000000ffff007224 */ /* 0x000fe400078e0041 */
[----:B------:R-:W-:Y:S01]  /*8bd0*/  IMAD.SHL.U32 R3, R6, 0x40, RZ ;  /* 0x0000004006037824 */ /* 0x000fe200078e00ff */
[----:B------:R-:W-:Y:S01]  /*8be0*/  BAR.SYNC.DEFER_BLOCKING 0x0 ;  /* 0x0000000000007b1d */ /* 0x000fe20000010000 */
[----:B------:R-:W-:Y:S01]  /*8bf0*/  IMAD.MOV.U32 R5, RZ, RZ, R60 ;  /* 0x000000ffff057224 */ /* 0x000fe200078e003c */
[----:B------:R-:W-:Y:S01]  /*8c00*/  PRMT R86, R0, 0x7610, R86 ;  /* 0x0000761000567816 */ /* 0x000fe20000000056 */
[----:B------:R-:W-:Y:S01]  /*8c10*/  IMAD.MOV.U32 R4, RZ, RZ, R61 ;  /* 0x000000ffff047224 */ /* 0x000fe200078e003d */
[----:B------:R-:W-:Y:S01]  /*8c20*/  LOP3.LUT R0, R3, 0xc0, RZ, 0xc0, !PT ;  /* 0x000000c003007812 */ /* 0x000fe200078ec0ff */
[----:B------:R-:W-:Y:S01]  /*8c30*/  IMAD.MOV.U32 R3, RZ, RZ, R52 ;  /* 0x000000ffff037224 */ /* 0x000fe200078e0034 */
[----:B------:R-:W-:Y:S01]  /*8c40*/  LOP3.LUT P1, RZ, R6, 0x2, RZ, 0xc0, !PT ;  /* 0x0000000206ff7812 */ /* 0x000fe2000782c0ff */
[----:B------:R-:W-:Y:S01]  /*8c50*/  IMAD.MOV.U32 R6, RZ, RZ, R51 ;  /* 0x000000ffff067224 */ /* 0x000fe200078e0033 */
[----:B------:R-:W-:-:S02]  /*8c60*/  PRMT R84, R4, 0x5410, R5 ;  /* 0x0000541004547816 */ /* 0x000fc40000000005 */
[----:B------:R-:W-:Y:S02]  /*8c70*/  LOP3.LUT R4, R0, 0x8, R57, 0xf8, !PT ;  /* 0x0000000800047812 */ /* 0x000fe400078ef839 */
[----:B------:R-:W-:Y:S02]  /*8c80*/  SHF.R.U32.HI R0, RZ, 0x3, R0 ;  /* 0x00000003ff007819 */ /* 0x000fe40000011600 */
[----:B------:R-:W-:Y:S01]  /*8c90*/  PRMT R82, R82, 0x5410, R3 ;  /* 0x0000541052527816 */ /* 0x000fe20000000003 */
[----:B------:R-:W-:Y:S01]  /*8ca0*/  IMAD.MOV.U32 R3, RZ, RZ, R50 ;  /* 0x000000ffff037224 */ /* 0x000fe200078e0032 */
[----:B------:R-:W-:Y:S01]  /*8cb0*/  LOP3.LUT R5, R4, R0, RZ, 0x3c, !PT ;  /* 0x0000000004057212 */ /* 0x000fe200078e3cff */
[----:B------:R-:W-:Y:S01]  /*8cc0*/  IMAD.MOV.U32 R4, RZ, RZ, R53 ;  /* 0x000000ffff047224 */ /* 0x000fe200078e0035 */
[----:B------:R-:W-:Y:S02]  /*8cd0*/  LOP3.LUT R0, R7, 0x7fffffe, RZ, 0xc0, !PT ;  /* 0x07fffffe07007812 */ /* 0x000fe400078ec0ff */
[----:B------:R-:W-:-:S02]  /*8ce0*/  PRMT R57, R57, 0x5410, R3 ;  /* 0x0000541039397816 */ /* 0x000fc40000000003 */
[----:B------:R-:W-:Y:S01]  /*8cf0*/  PRMT R82, R4, 0x7610, R82 ;  /* 0x0000761004527816 */ /* 0x000fe20000000052 */
[----:B------:R-:W-:Y:S01]  /*8d00*/  IMAD.IADD R0, R56, 0x1, -R0 ;  /* 0x0000000138007824 */ /* 0x000fe200078e0a00 */
[----:B------:R-:W-:Y:S01]  /*8d10*/  PRMT R57, R6, 0x7610, R57 ;  /* 0x0000761006397816 */ /* 0x000fe20000000039 */
[----:B------:R-:W-:Y:S02]  /*8d20*/  IMAD.MOV.U32 R4, RZ, RZ, R45 ;  /* 0x000000ffff047224 */ /* 0x000fe400078e002d */
[----:B------:R-:W-:-:S04]  /*8d30*/  IMAD R0, R90, 0x8, R0 ;  /* 0x000000085a007824 */ /* 0x000fc800078e0200 */
[----:B------:R-:W-:Y:S02]  /*8d40*/  IMAD.U32 R0, R0, 0x20, R5 ;  /* 0x0000002000007824 */ /* 0x000fe400078e0005 */
[----:B------:R-:W-:-:S03]  /*8d50*/  IMAD.MOV.U32 R5, RZ, RZ, R44 ;  /* 0x000000ffff057224 */ /* 0x000fc600078e002c */
[C---:B------:R-:W-:Y:S02]  /*8d60*/  IADD3 R3, R0.reuse, 0x10, RZ ;  /* 0x0000001000037810 */ /* 0x040fe40007ffe0ff */
[----:B------:R-:W-:Y:S02]  /*8d70*/  @P1 IADD3 R3, R0, -0x10, RZ ;  /* 0xfffffff000031810 */ /* 0x000fe40007ffe0ff */
[----:B------:R-:W-:Y:S02]  /*8d80*/  PRMT R47, R4, 0x5410, R5 ;  /* 0x00005410042f7816 */ /* 0x000fe40000000005 */
[----:B------:R-:W-:Y:S02]  /*8d90*/  LEA R24, R0, 0x6100, 0x1 ;  /* 0x0000610000187811 */ /* 0x000fe400078e08ff */
[----:B------:R-:W-:Y:S01]  /*8da0*/  LEA R25, R3, 0x6100, 0x1 ;  /* 0x0000610003197811 */ /* 0x000fe200078e08ff */
        /* <DEDUP_REMOVED lines=15> */
[C---:B------:R-:W-:Y:S01]  /*8ea0*/  IMAD.U32 R16, R3.reuse, 0x10000, RZ ;  /* 0x0001000003107824 */ /* 0x040fe200078e00ff */
[----:B------:R-:W-:Y:S02]  /*8eb0*/  LOP3.LUT R18, R3, 0xffff0000, RZ, 0xc0, !PT ;  /* 0xffff000003127812 */ /* 0x000fe400078ec0ff */
[C---:B-1----:R-:W-:Y:S01]  /*8ec0*/  LOP3.LUT R8, R6.reuse, 0xffff0000, RZ, 0xc0, !PT ;  /* 0xffff000006087812 */ /* 0x042fe200078ec0ff */
[----:B------:R-:W-:Y:S01]  /*8ed0*/  IMAD.U32 R9, R6, 0x10000, RZ ;  /* 0x0001000006097824 */ /* 0x000fe200078e00ff */
[C---:B------:R-:W-:Y:S01]  /*8ee0*/  LOP3.LUT R6, R7.reuse, 0xffff0000, RZ, 0xc0, !PT ;  /* 0xffff000007067812 */ /* 0x040fe200078ec0ff */
[----:B------:R-:W-:Y:S01]  /*8ef0*/  IMAD.U32 R10, R7, 0x10000, RZ ;  /* 0x00010000070a7824 */ /* 0x000fe200078e00ff */
[----:B------:R-:W-:Y:S01]  /*8f00*/  SHF.L.U32 R13, R4, 0x10, RZ ;  /* 0x00000010040d7819 */ /* 0x000fe200000006ff */
[----:B------:R-:W-:Y:S01]  /*8f10*/  FMUL.FTZ R0, R8, R15 ;  /* 0x0000000f08007220 */ /* 0x000fe20000410000 */
[----:B------:R-:W-:Y:S01]  /*8f20*/  LOP3.LUT R7, R4, 0xffff0000, RZ, 0xc0, !PT ;  /* 0xffff000004077812 */ /* 0x000fe200078ec0ff */
[-C--:B------:R-:W-:Y:S01]  /*8f30*/  FMUL.FTZ R8, R8, R16.reuse ;  /* 0x0000001008087220 */ /* 0x080fe20000410000 */
[----:B------:R-:W-:Y:S01]  /*8f40*/  LOP3.LUT R4, R5, 0xffff0000, RZ, 0xc0, !PT ;  /* 0xffff000005047812 */ /* 0x000fe200078ec0ff */
[----:B------:R-:W-:Y:S01]  /*8f50*/  FFMA.FTZ R16, R9, R16, -R0 ;  /* 0x0000001009107223 */ /* 0x000fe20000010800 */
[----:B------:R-:W-:Y:S01]  /*8f60*/  SHF.L.U32 R14, R5, 0x10, RZ ;  /* 0x00000010050e7819 */ /* 0x000fe200000006ff */
[----:B------:R-:W-:-:S02]  /*8f70*/  FMUL.FTZ R3, R6, R19 ;  /* 0x0000001306037220 */ /* 0x000fc40000410000 */
[-C--:B------:R-:W-:Y:S02]  /*8f80*/  FMUL.FTZ R0, R6, R18.reuse ;  /* 0x0000001206007220 */ /* 0x080fe40000410000 */
[----:B------:R-:W-:Y:S01]  /*8f90*/  FFMA.FTZ R15, R9, R15, R8 ;  /* 0x0000000f090f7223 */ /* 0x000fe20000010008 */
[----:B------:R-:W-:Y:S01]  /*8fa0*/  SHF.L.U32 R8, R12, 0x10, RZ ;  /* 0x000000100c087819 */ /* 0x000fe200000006ff */
[C---:B------:R-:W-:Y:S01]  /*8fb0*/  IMAD.U32 R6, R11.reuse, 0x10000, RZ ;  /* 0x000100000b067824 */ /* 0x040fe200078e00ff */
[----:B------:R-:W-:Y:S01]  /*8fc0*/  LOP3.LUT R11, R11, 0xffff0000, RZ, 0xc0, !PT ;  /* 0xffff00000b0b7812 */ /* 0x000fe200078ec0ff */
[----:B------:R-:W-:Y:S01]  /*8fd0*/  FFMA.FTZ R9, R10, R18, -R3 ;  /* 0x000000120a097223 */ /* 0x000fe20000010803 */
[----:B------:R-:W-:Y:S01]  /*8fe0*/  LOP3.LUT R12, R12, 0xffff0000, RZ, 0xc0, !PT ;  /* 0xffff00000c0c7812 */ /* 0x000fe200078ec0ff */
[----:B------:R-:W-:Y:S02]  /*8ff0*/  FFMA.FTZ R10, R10, R19, R0 ;  /* 0x000000130a0a7223 */ /* 0x000fe40000010000 */
[----:B------:R-:W-:-:S02]  /*9000*/  FMUL.FTZ R5, R7, R6 ;  /* 0x0000000607057220 */ /* 0x000fc40000410000 */
[----:B------:R-:W-:Y:S02]  /*9010*/  FMUL.FTZ R0, R4, R11 ;  /* 0x0000000b04007220 */ /* 0x000fe40000410000 */
[----:B------:R-:W-:Y:S01]  /*9020*/  FMUL.FTZ R3, R7, R8 ;  /* 0x0000000807037220 */ /* 0x000fe20000410000 */
[----:B------:R-:W-:Y:S01]  /*9030*/  F2FP.BF16.PACK_AB R7, R10, R9 ;  /* 0x000000090a07723e */ /* 0x000fe200000010ff */
[----:B------:R-:W-:Y:S02]  /*9040*/  FMUL.FTZ R4, R4, R12 ;  /* 0x0000000c04047220 */ /* 0x000fe40000410000 */
[C---:B------:R-:W-:Y:S02]  /*9050*/  FFMA.FTZ R8, R13.reuse, R8, -R5 ;  /* 0x000000080d087223 */ /* 0x040fe40000010805 */
[----:B------:R-:W-:Y:S01]  /*9060*/  FFMA.FTZ R3, R13, R6, R3 ;  /* 0x000000060d037223 */ /* 0x000fe20000010003 */
[----:B------:R-:W-:Y:S01]  /*9070*/  F2FP.BF16.PACK_AB R6, R15, R16 ;  /* 0x000000100f06723e */ /* 0x000fe200000010ff */
[----:B------:R-:W-:-:S02]  /*9080*/  FFMA.FTZ R0, R14, R12, -R0 ;  /* 0x0000000c0e007223 */ /* 0x000fc40000010800 */
[----:B------:R-:W-:Y:S01]  /*9090*/  FFMA.FTZ R5, R14, R11, R4 ;  /* 0x0000000b0e057223 */ /* 0x000fe20000010004 */
[----:B------:R-:W-:-:S04]  /*90a0*/  F2FP.BF16.PACK_AB R4, R3, R8 ;  /* 0x000000080304723e */ /* 0x000fc800000010ff */
[----:B------:R-:W-:-:S05]  /*90b0*/  F2FP.BF16.PACK_AB R5, R5, R0 ;  /* 0x000000000505723e */ /* 0x000fca00000010ff */
[----:B------:R1:W-:Y:S02]  /*90c0*/  STS.128 [R24], R4 ;  /* 0x0000000418007388 */ /* 0x0003e40000000c00 */
.L_x_794:
[----:B------:R-:W-:Y:S05]  /*90d0*/  BSYNC B0 ;  /* 0x0000000000007941 */ /* 0x000fea0003800000 */
.L_x_793:
        /* <DEDUP_REMOVED lines=50> */
.L_x_796:
[----:B------:R-:W-:Y:S05]  /*9400*/  BSYNC B0 ;  /* 0x0000000000007941 */ /* 0x000fea0003800000 */
.L_x_795:
        /* <DEDUP_REMOVED lines=49> */
[----:B------:R1:W-:Y:S02]  /*9720*/  STS.128 [R24+0x2000], R4 ;  /* 0x0020000418007388 */ /* 0x0003e40000000c00 */
.L_x_798:
[----:B------:R-:W-:Y:S05]  /*9730*/  BSYNC B0 ;  /* 0x0000000000007941 */ /* 0x000fea0003800000 */
.L_x_797:
        /* <DEDUP_REMOVED lines=50> */
.L_x_800:
[----:B------:R-:W-:Y:S05]  /*9a60*/  BSYNC B0 ;  /* 0x0000000000007941 */ /* 0x000fea0003800000 */
.L_x_799:
        /* <DEDUP_REMOVED lines=50> */
.L_x_802:
[----:B------:R-:W-:Y:S05]  /*9d90*/  BSYNC B0 ;  /* 0x0000000000007941 */ /* 0x000fea0003800000 */
.L_x_801:
        /* <DEDUP_REMOVED lines=49> */
.L_x_792:
[----:B------:R-:W-:Y:S05]  /*a0b0*/  BSYNC B1 ;  /* 0x0000000000017941 */ /* 0x000fea0003800000 */
.L_x_791:
[----:B------:R-:W-:-:S04]  /*a0c0*/  IADD3 R0, R56, 0x40, RZ ;  /* 0x0000004038007810 */ /* 0x000fc80007ffe0ff */
[----:B------:R-:W-:-:S13]  /*a0d0*/  ISETP.GE.AND P0, PT, R0, UR4, PT ;  /* 0x0000000400007c0c */ /* 0x000fda000bf06270 */
        /* <DEDUP_REMOVED lines=50> */
.L_x_805:
[----:B------:R-:W-:Y:S05]  /*a400*/  BSYNC B0 ;  /* 0x0000000000007941 */ /* 0x000fea0003800000 */
.L_x_804:
        /* <DEDUP_REMOVED lines=50> */
.L_x_807:
[----:B------:R-:W-:Y:S05]  /*a730*/  BSYNC B0 ;  /* 0x0000000000007941 */ /* 0x000fea0003800000 */
.L_x_806:
        /* <DEDUP_REMOVED lines=50> */
.L_x_809:
[----:B------:R-:W-:Y:S05]  /*aa60*/  BSYNC B0 ;  /* 0x0000000000007941 */ /* 0x000fea0003800000 */
.L_x_808:
        /* <DEDUP_REMOVED lines=50> */
.L_x_811:
[----:B------:R-:W-:Y:S05]  /*ad90*/  BSYNC B0 ;  /* 0x0000000000007941 */ /* 0x000fea0003800000 */
.L_x_810:
        /* <DEDUP_REMOVED lines=50> */
.L_x_813:
[----:B------:R-:W-:Y:S05]  /*b0c0*/  BSYNC B0 ;  /* 0x0000000000007941 */ /* 0x000fea0003800000 */
.L_x_812:
        /* <DEDUP_REMOVED lines=28> */
[----:B------:R-:W-:Y:S02]  /*b290*/  FMUL.FTZ R0, R6, R17 ;  /* 0x0000001106007220 */ /* 0x000fe40000410000 */
        /* <DEDUP_REMOVED lines=19> */
[----:B------:R1:W-:Y:S01]  /*b3d0*/  STS.128 [R25+0x5000], R4 ;  /* 0x0050000419007388 */ /* 0x0003e20000000c00 */
[----:B------:R-:W-:Y:S05]  /*b3e0*/  BRA `(.L_x_803) ;  /* 0x00003c9000007947 */ /* 0x000fea0003800000 */
.L_x_786:
[----:B------:R-:W-:Y:S01]  /*b3f0*/  PLOP3.LUT P1, PT, PT, PT, UP2, 0x80, 0x0 ;  /* 0x000000000000781c */ /* 0x000fe20003f2f028 */
[----:B------:R-:W-:Y:S01]  /*b400*/  IMAD.MOV.U32 R6, RZ, RZ, R10 ;  /* 0x000000ffff067224 */ /* 0x000fe200078e000a */
[----:B------:R-:W-:Y:S01]  /*b410*/  PLOP3.LUT P0, PT, PT, PT, UP2, 0x80, 0x0 ;  /* 0x000000000000781c */ /* 0x000fe20003f0f028 */
[----:B------:R-:W-:Y:S01]  /*b420*/  IMAD.MOV.U32 R4, RZ, RZ, R8 ;  /* 0x000000ffff047224 */ /* 0x000fe200078e0008 */
        /* <DEDUP_REMOVED lines=15> */
[----:B------:R-:W-:-:S03]  /*b520*/  CS2R R20, SRZ ;  /* 0x0000000000147805 */ /* 0x000fc6000001ff00 */
        /* <DEDUP_REMOVED lines=8> */
[----:B------:R-:W-:-:S03]  /*b5b0*/  IMAD R0, R0, c[0x0][0x294], R8 ;  /* 0x0000a50000007a24 */ /* 0x000fc600078e0208 */
[----:B------:R-:W-:Y:S01]  /*b5c0*/  IADD3 R3, R7, R3, RZ ;  /* 0x0000000307037210 */ /* 0x000fe20007ffe0ff */
[----:B------:R-:W-:-:S03]  /*b5d0*/  IMAD.IADD R0, R5, 0x1, R0 ;  /* 0x0000000105007824 */ /* 0x000fc600078e0200 */
        /* <DEDUP_REMOVED lines=15> */
[----:B--2-4-:R-:W-:-:S04]  /*b6d0*/  @!P0 IMAD.WIDE R10, R57, 0x2, R6 ;  /* 0x00000002390a8825 */ /* 0x014fc800078e0206 */
[----:B-1-3--:R-:W-:Y:S01]  /*b6e0*/  @!P0 IMAD.WIDE R8, R57, 0x2, R4 ;  /* 0x0000000239088825 */ /* 0x00afe200078e0204 */
        /* <DEDUP_REMOVED lines=12> */
[----:B------:R-:W-:-:S04]  /*b7b0*/  @!P1 SHF.R.S32.HI R3, RZ, 0x1f, R12 ;  /* 0x0000001fff039819 */ /* 0x000fc8000001140c */
[----:B------:R-:W-:Y:S02]  /*b7c0*/  @!P0 SHF.R.S32.HI R0, RZ, 0x1f, R13 ;  /* 0x0000001fff008819 */ /* 0x000fe4000001140d */
[----:B--2---:R-:W-:Y:S02]  /*b7d0*/  @!P1 LEA.HI R8, R3, R12, RZ, 0x3 ;  /* 0x0000000c03089211 */ /* 0x004fe400078f18ff */
[----:B------:R-:W-:Y:S02]  /*b7e0*/  @!P0 LEA.HI R3, R0, R13, RZ, 0x3 ;  /* 0x0000000d00038211 */ /* 0x000fe400078f18ff */
[----:B------:R-:W-:Y:S02]  /*b7f0*/  @!P1 LOP3.LUT R0, R8, 0xfffffff8, RZ, 0xc0, !PT ;  /* 0xfffffff808009812 */ /* 0x000fe400078ec0ff */
[----:B------:R-:W-:-:S03]  /*b800*/  @!P0 LOP3.LUT R3, R3, 0xfffffff8, RZ, 0xc0, !PT ;  /* 0xfffffff803038812 */ /* 0x000fc600078ec0ff */
[----:B-1----:R-:W-:-:S04]  /*b810*/  @!P1 IMAD.WIDE R10, R0, 0x2, R6 ;  /* 0x00000002000a9825 */ /* 0x002fc800078e0206 */
[C---:B------:R-:W-:Y:S01]  /*b820*/  @!P0 IMAD.WIDE R8, R3.reuse, 0x2, R6 ;  /* 0x0000000203088825 */ /* 0x040fe200078e0206 */
[----:B------:R1:W5:Y:S03]  /*b830*/  @!P1 LD.E.128 R36, [R10.64] ;  /* 0x000000140a249980 */ /* 0x000366000c101d00 */
[--C-:B------:R-:W-:Y:S01]  /*b840*/  @!P1 IMAD.WIDE R6, R0, 0x2, R4.reuse ;  /* 0x0000000200069825 */ /* 0x100fe200078e0204 */
[----:B------:R1:W5:Y:S03]  /*b850*/  @!P0 LD.E.128 R48, [R8.64] ;  /* 0x0000001408308980 */ /* 0x000366000c101d00 */
[----:B------:R-:W-:Y:S01]  /*b860*/  @!P0 IMAD.WIDE R4, R3, 0x2, R4 ;  /* 0x0000000203048825 */ /* 0x000fe200078e0204 */
[----:B------:R1:W5:Y:S04]  /*b870*/  @!P1 LD.E.128 R40, [R6.64] ;  /* 0x0000001406289980 */ /* 0x000368000c101d00 */
[----:B------:R1:W5:Y:S02]  /*b880*/  @!P0 LD.E.128 R52, [R4.64] ;  /* 0x0000001404348980 */ /* 0x000364000c101d00 */
.L_x_815:
[----:B------:R-:W-:Y:S05]  /*b890*/  BSYNC B0 ;  /* 0x0000000000007941 */ /* 0x000fea0003800000 */
.L_x_814:
[----:B------:R-:W-:Y:S01]  /*b8a0*/  IADD3 R3, R24, 0x40, RZ ;  /* 0x0000004018037810 */ /* 0x000fe20007ffe0ff */
[----:B-----5:R-:W-:Y:S01]  /*b8b0*/  IMAD.MOV.U32 R0, RZ, RZ, R50 ;  /* 0x000000ffff007224 */ /* 0x020fe200078e0032 */
[----:B-1--4-:R-:W1:Y:S01]  /*b8c0*/  SHFL.IDX PT, R7, R15, 0x1, 0x1e1f ;  /* 0x003e1f000f077f89 */ /* 0x012e6200000e0000 */
[----:B------:R-:W-:Y:S01]  /*b8d0*/  IMAD.MOV.U32 R5, RZ, RZ, R51 ;  /* 0x000000ffff057224 */ /* 0x000fe200078e0033 */
[----:B------:R-:W-:Y:S01]  /*b8e0*/  ISETP.GE.AND P0, PT, R3, UR7, PT ;  /* 0x0000000703007c0c */ /* 0x000fe2000bf06270 */
[----:B---3--:R-:W-:Y:S01]  /*b8f0*/  IMAD.MOV.U32 R4, RZ, RZ, R48 ;  /* 0x000000ffff047224 */ /* 0x008fe200078e0030 */
[----:B--2---:R2:W3:Y:S01]  /*b900*/  SHFL.IDX PT, R6, R25, 0x1, 0x1e1f ;  /* 0x003e1f0019067f89 */ /* 0x0044e200000e0000 */
        /* <DEDUP_REMOVED lines=33> */
[----:B------:R4:W1:Y:S01]  /*bb20*/  SHFL.IDX PT, R5, R14, 0x1, 0x1e1f ;  /* 0x003e1f000e057f89 */ /* 0x00086200000e0000 */
[----:B------:R-:W-:Y:S01]  /*bb30*/  CS2R R68, SRZ ;  /* 0x0000000000447805 */ /* 0x000fe2000001ff00 */
[----:B------:R-:W-:Y:S01]  /*bb40*/  PRMT R59, R8, 0x7610, R59 ;  /* 0x00007610083b7816 */ /* 0x000fe2000000003b */
[----:B------:R-:W-:Y:S01]  /*bb50*/  CS2R R62, SRZ ;  /* 0x00000000003e7805 */ /* 0x000fe2000001ff00 */
[----:B------:R-:W-:Y:S01]  /*bb60*/  PRMT R58, R0, 0x5410, R3 ;  /* 0x00005410003a7816 */ /* 0x000fe20000000003 */
[----:B------:R-:W-:Y:S01]  /*bb70*/  IMAD.MOV.U32 R3, RZ, RZ, R20 ;  /* 0x000000ffff037224 */ /* 0x000fe200078e0014 */
[----:B------:R-:W-:Y:S01]  /*bb80*/  MOV R8, R23 ;  /* 0x0000001700087202 */ /* 0x000fe20000000f00 */
[----:B------:R-:W-:Y:S01]  /*bb90*/  IMAD.MOV.U32 R0, RZ, RZ, R21 ;  /* 0x000000ffff007224 */ /* 0x000fe200078e0015 */
[----:B------:R4:W1:Y:S01]  /*bba0*/  SHFL.IDX PT, R4, R26, 0x1, 0x1e1f ;  /* 0x003e1f001a047f89 */ /* 0x00086200000e0000 */
[----:B------:R-:W-:Y:S01]  /*bbb0*/  CS2R R60, SRZ ;  /* 0x00000000003c7805 */ /* 0x000fe2000001ff00 */
[----:B--2---:R-:W-:Y:S01]  /*bbc0*/  PRMT R25, R8, 0x5410, R9 ;  /* 0x0000541008197816 */ /* 0x004fe20000000009 */
[----:B------:R-:W-:Y:S01]  /*bbd0*/  CS2R R78, SRZ ;  /* 0x00000000004e7805 */ /* 0x000fe2000001ff00 */
[----:B------:R-:W-:Y:S01]  /*bbe0*/  PRMT R24, R0, 0x5410, R3 ;  /* 0x0000541000187816 */ /* 0x000fe20000000003 */
[----:B------:R-:W-:Y:S01]  /*bbf0*/  CS2R R76, SRZ ;  /* 0x00000000004c7805 */ /* 0x000fe2000001ff00 */
[----:B------:R-:W-:Y:S01]  /*bc00*/  CS2R R74, SRZ ;  /* 0x00000000004a7805 */ /* 0x000fe2000001ff00 */
[----:B------:R-:W-:Y:S01]  /*bc10*/  CS2R R72, SRZ ;  /* 0x0000000000487805 */ /* 0x000fe2000001ff00 */
[----:B------:R-:W-:Y:S01]  /*bc20*/  CS2R R66, SRZ ;  /* 0x0000000000427805 */ /* 0x000fe2000001ff00 */
[----:B------:R-:W-:Y:S01]  /*bc30*/  CS2R R64, SRZ ;  /* 0x0000000000407805 */ /* 0x000fe2000001ff00 */
[----:B------:R-:W-:Y:S05]  /*bc40*/  @P0 BRA `(.L_x_817) ;  /* 0x0000023000000947 */ /* 0x000fea0003800000 */
[C---:B---3--:R-:W-:Y:S01]  /*bc50*/  ISETP.GE.AND P0, PT, R57.reuse, c[0x0][0x27c], PT ;  /* 0x00009f0039007a0c */ /* 0x048fe20003f06270 */
[----:B------:R-:W-:Y:S01]  /*bc60*/  CS2R R62, SRZ ;  /* 0x00000000003e7805 */ /* 0x000fe2000001ff00 */
[----:B------:R-:W-:Y:S01]  /*bc70*/  CS2R R60, SRZ ;  /* 0x00000000003c7805 */ /* 0x000fe2000001ff00 */
[----:B------:R-:W-:Y:S01]  /*bc80*/  CS2R R66, SRZ ;  /* 0x0000000000427805 */ /* 0x000fe2000001ff00 */
[----:B------:R-:W-:Y:S01]  /*bc90*/  CS2R R64, SRZ ;  /* 0x0000000000407805 */ /* 0x000fe2000001ff00 */
[----:B------:R-:W-:-:S02]  /*bca0*/  IADD3 R12, R57, 0x10, RZ ;  /* 0x00000010390c7810 */ /* 0x000fc40007ffe0ff */
[----:B------:R-:W-:-:S06]  /*bcb0*/  IADD3 R13, R57, 0x20, RZ ;  /* 0x00000020390d7810 */ /* 0x000fcc0007ffe0ff */
[----:B-1----:R-:W-:-:S04]  /*bcc0*/  @!P0 IMAD.WIDE R10, R57, 0x2, R6 ;  /* 0x00000002390a8825 */ /* 0x002fc800078e0206 */
        /* <DEDUP_REMOVED lines=27> */
.L_x_817:
[----:B---3--:R-:W-:Y:S05]  /*be80*/  BSYNC B0 ;  /* 0x0000000000007941 */ /* 0x008fea0003800000 */
.L_x_816:
[----:B-----5:R-:W-:Y:S01]  /*be90*/  IMAD.MOV.U32 R0, RZ, RZ, R82 ;  /* 0x000000ffff007224 */ /* 0x020fe200078e0052 */
[----:B------:R-:W-:Y:S01]  /*bea0*/  UIADD3 UR4, -UR12, UR7, URZ ;  /* 0x000000070c047290 */ /* 0x000fe2000fffe13f */
[----:B-1----:R-:W-:Y:S01]  /*beb0*/  IMAD.MOV.U32 R5, RZ, RZ, R83 ;  /* 0x000000ffff057224 */ /* 0x002fe200078e0053 */
[----:B------:R-:W-:-:S04]  /*bec0*/  DEPBAR.LE SB0, 0x1 ;  /* 0x000080400000791a */ /* 0x000fc80000000000 */
[----:B------:R-:W-:Y:S01]  /*bed0*/  IMAD.MOV.U32 R4, RZ, RZ, R80 ;  /* 0x000000ffff047224 */ /* 0x000fe200078e0050 */
[----:B------:R-:W-:Y:S01]  /*bee0*/  PRMT R107, R5, 0x5410, R0 ;  /* 0x00005410056b7816 */ /* 0x000fe20000000000 */
[----:B------:R-:W-:Y:S01]  /*bef0*/  IMAD.MOV.U32 R3, RZ, RZ, R81 ;  /* 0x000000ffff037224 */ /* 0x000fe200078e0051 */
[----:B------:R-:W-:Y:S01]  /*bf00*/  MOV R0, R70 ;  /* 0x0000004600007202 */ /* 0x000fe20000000f00 */
[----:B------:R-:W-:Y:S01]  /*bf10*/  UISETP.LT.AND UP0, UPT, UR4, 0x80, UPT ;  /* 0x000000800400788c */ /* 0x000fe2000bf01270 */
[----:B------:R-:W-:Y:S01]  /*bf20*/  IMAD.MOV.U32 R5, RZ, RZ, R71 ;  /* 0x000000ffff057224 */ /* 0x000fe200078e0047 */
[----:B------:R-:W-:Y:S01]  /*bf30*/  BSSY B1, `(.L_x_818) ;  /* 0x0000197000017945 */ /* 0x000fe20003800000 */
[----:B------:R-:W-:Y:S01]  /*bf40*/  PRMT R106, R3, 0x5410, R4 ;  /* 0x00005410036a7816 */ /* 0x000fe20000000004 */
[----:B------:R-:W-:Y:S01]  /*bf50*/  IMAD.MOV.U32 R4, RZ, RZ, R68 ;  /* 0x000000ffff047224 */ /* 0x000fe200078e0044 */
[----:B------:R-:W-:Y:S01]  /*bf60*/  PRMT R101, R101, 0x5410, R0 ;  /* 0x0000541065657816 */ /* 0x000fe20000000000 */
[----:B------:R-:W-:Y:S01]  /*bf70*/  IMAD.MOV.U32 R3, RZ, RZ, R69 ;  /* 0x000000ffff037224 */ /* 0x000fe200078e0045 */
[----:B------:R-:W-:Y:S01]  /*bf80*/  USEL UR4, UR4, 0x80, UP0 ;  /* 0x0000008004047887 */ /* 0x000fe20008000000 */
[----:B------:R-:W-:Y:S01]  /*bf90*/  IMAD.MOV.U32 R0, RZ, RZ, R62 ;  /* 0x000000ffff007224 */ /* 0x000fe200078e003e */
[----:B------:R-:W-:-:S02]  /*bfa0*/  PRMT R101, R5, 0x7610, R101 ;  /* 0x0000761005657816 */ /* 0x000fc40000000065 */
[----:B------:R-:W-:Y:S01]  /*bfb0*/  PRMT R100, R3, 0x5410, R4 ;  /* 0x0000541003647816 */ /* 0x000fe20000000004 */
[----:B------:R-:W-:Y:S01]  /*bfc0*/  IMAD.MOV.U32 R4, RZ, RZ, R60 ;  /* 0x000000ffff047224 */ /* 0x000fe200078e003c */
[----:B------:R-:W-:Y:S01]  /*bfd0*/  PRMT R95, R95, 0x5410, R0 ;  /* 0x000054105f5f7816 */ /* 0x000fe20000000000 */
[----:B------:R-:W-:Y:S01]  /*bfe0*/  IMAD.MOV.U32 R3, RZ, RZ, R61 ;  /* 0x000000ffff037224 */ /* 0x000fe200078e003d */
[----:B------:R-:W-:Y:S01]  /*bff0*/  MOV R5, R63 ;  /* 0x0000003f00057202 */ /* 0x000fe20000000f00 */
[----:B------:R-:W-:Y:S01]  /*c000*/  IMAD.MOV.U32 R0, RZ, RZ, R78 ;  /* 0x000000ffff007224 */ /* 0x000fe200078e004e */
[----:B------:R-:W-:Y:S01]  /*c010*/  BAR.SYNC.DEFER_BLOCKING 0x0 ;  /* 0x0000000000007b1d */ /* 0x000fe20000010000 */
[----:B------:R-:W-:Y:S02]  /*c020*/  ISETP.GE.AND P0, PT, R56, UR4, PT ;  /* 0x0000000438007c0c */ /* 0x000fe4000bf06270 */
[----:B------:R-:W-:Y:S01]  /*c030*/  PRMT R94, R3, 0x5410, R4 ;  /* 0x00005410035e7816 */ /* 0x000fe20000000004 */
[----:B------:R-:W-:Y:S01]  /*c040*/  IMAD.MOV.U32 R4, RZ, RZ, R76 ;  /* 0x000000ffff047224 */ /* 0x000fe200078e004c */
[----:B------:R-:W-:Y:S01]  /*c050*/  PRMT R105, R105, 0x5410, R0 ;  /* 0x0000541069697816 */ /* 0x000fe20000000000 */
[----:B------:R-:W-:Y:S01]  /*c060*/  IMAD.MOV.U32 R3, RZ, RZ, R77 ;  /* 0x000000ffff037224 */ /* 0x000fe200078e004d */
[----:B------:R-:W-:Y:S01]  /*c070*/  PRMT R95, R5, 0x7610, R95 ;  /* 0x00007610055f7816 */ /* 0x000fe2000000005f */
[----:B------:R-:W-:Y:S01]  /*c080*/  IMAD.MOV.U32 R0, RZ, RZ, R74 ;  /* 0x000000ffff007224 */ /* 0x000fe200078e004a */
[----:B------:R-:W-:-:S02]  /*c090*/  MOV R5, R79 ;  /* 0x0000004f00057202 */ /* 0x000fc40000000f00 */
[----:B------:R-:W-:Y:S01]  /*c0a0*/  PRMT R103, R3, 0x5410, R4 ;  /* 0x0000541003677816 */ /* 0x000fe20000000004 */
        /* <DEDUP_REMOVED lines=8> */
[----:B------:R-:W-:Y:S01]  /*c130*/  PRMT R99, R4, 0x7610, R99 ;  /* 0x0000761004637816 */ /* 0x000fe20000000063 */
[----:B------:R-:W-:Y:S01]  /*c140*/  IMAD.MOV.U32 R0, RZ, RZ, R65 ;  /* 0x000000ffff007224 */ /* 0x000fe200078e0041 */
[----:B------:R-:W-:-:S04]  /*c150*/  MOV R4, R67 ;  /* 0x0000004300047202 */ /* 0x000fc80000000f00 */
[----:B------:R-:W-:Y:S02]  /*c160*/  PRMT R93, R4, 0x5410, R5 ;  /* 0x00005410045d7816 */ /* 0x000fe40000000005 */
[----:B------:R-:W-:Y:S01]  /*c170*/  PRMT R91, R0, 0x5410, R3 ;  /* 0x00005410005b7816 */ /* 0x000fe20000000003 */
[----:B------:R-:W-:Y:S05]  /*c180*/  @P0 BRA `(.L_x_819) ;  /* 0x0000171000000947 */ /* 0x000fea0003800000 */
[----:B------:R-:W-:Y:S01]  /*c190*/  ISETP.GE.AND P0, PT, R57, c[0x0][0x27c], PT ;  /* 0x00009f0039007a0c */ /* 0x000fe20003f06270 */
[----:B------:R-:W-:-:S12]  /*c1a0*/  BSSY B0, `(.L_x_820) ;  /* 0x0000075000007945 */ /* 0x000fd80003800000 */
[----:B------:R-:W-:Y:S05]  /*c1b0*/  @P0 BRA `(.L_x_821) ;  /* 0x0000073000000947 */ /* 0x000fea0003800000 */
[----:B------:R-:W-:Y:S01]  /*c1c0*/  IMAD.MOV.U32 R4, RZ, RZ, c[0x0][0x27c] ;  /* 0x00009f00ff047624 */ /* 0x000fe200078e00ff */
[----:B------:R-:W-:Y:S01]  /*c1d0*/  LEA.HI R3, R56, R56, RZ, 0x1 ;  /* 0x0000003838037211 */ /* 0x000fe200078f08ff */
[----:B------:R-:W-:Y:S01]  /*c1e0*/  IMAD.SHL.U32 R0, R47, 0x40, RZ ;  /* 0x000000402f007824 */ /* 0x000fe200078e00ff */
[----:B------:R-:W-:Y:S02]  /*c1f0*/  SHF.R.U64 R12, R18, 0x10, R19 ;  /* 0x00000010120c7819 */ /* 0x000fe40000001213 */
[----:B------:R-:W-:Y:S02]  /*c200*/  LOP3.LUT R3, R3, 0x7fffffe, RZ, 0xc0, !PT ;  /* 0x07fffffe03037812 */ /* 0x000fe400078ec0ff */
[----:B------:R-:W-:Y:S02]  /*c210*/  LEA.HI R4, R4, R46, RZ, 0x1d ;  /* 0x0000002e04047211 */ /* 0x000fe400078fe8ff */
[----:B------:R-:W-:Y:S01]  /*c220*/  LOP3.LUT R0, R0, 0xc0, RZ, 0xc0, !PT ;  /* 0x000000c000007812 */ /* 0x000fe200078ec0ff */
[----:B------:R-:W-:Y:S01]  /*c230*/  IMAD.IADD R3, R56, 0x1, -R3 ;  /* 0x0000000138037824 */ /* 0x000fe200078e0a03 */
[----:B------:R-:W-:-:S02]  /*c240*/  SHF.R.S32.HI R6, RZ, 0x1f, R4 ;  /* 0x0000001fff067819 */ /* 0x000fc40000011404 */
[----:B------:R-:W-:Y:S01]  /*c250*/  LOP3.LUT R5, R0, 0x18, R57, 0xf8, !PT ;  /* 0x0000001800057812 */ /* 0x000fe200078ef839 */
[----:B------:R-:W-:Y:S01]  /*c260*/  IMAD R3, R90, 0x8, R3 ;  /* 0x000000085a037824 */ /* 0x000fe200078e0203 */
[----:B------:R-:W-:Y:S02]  /*c270*/  SHF.R.U32.HI R8, RZ, 0x3, R0 ;  /* 0x00000003ff087819 */ /* 0x000fe40000011600 */
[----:B------:R-:W-:Y:S01]  /*c280*/  LEA.HI R6, R6, R4, RZ, 0x2 ;  /* 0x0000000406067211 */ /* 0x000fe200078f10ff */
[----:B------:R-:W-:Y:S01]  /*c290*/  IMAD.SHL.U32 R4, R4, 0x8, RZ ;  /* 0x0000000804047824 */ /* 0x000fe200078e00ff */
[----:B------:R-:W-:Y:S01]  /*c2a0*/  LOP3.LUT R7, R5, R8, RZ, 0x3c, !PT ;  /* 0x0000000805077212 */ /* 0x000fe200078e3cff */
[----:B------:R-:W-:Y:S01]  /*c2b0*/  IMAD.SHL.U32 R5, R3, 0x20, RZ ;  /* 0x0000002003057824 */ /* 0x000fe200078e00ff */
[----:B------:R-:W-:Y:S02]  /*c2c0*/  SHF.L.U32 R3, R6, 0xa, RZ ;  /* 0x0000000a06037819 */ /* 0x000fe400000006ff */
[----:B------:R-:W-:Y:S01]  /*c2d0*/  LOP3.LUT R0, R0, 0x18, R4, 0xf8, !PT ;  /* 0x0000001800007812 */ /* 0x000fe200078ef804 */
[----:B------:R-:W-:Y:S01]  /*c2e0*/  IMAD.IADD R4, R5, 0x1, R7 ;  /* 0x0000000105047824 */ /* 0x000fe200078e0207 */
[----:B------:R-:W-:-:S02]  /*c2f0*/  LOP3.LUT R3, R3, 0x7ffff000, RZ, 0xc0, !PT ;  /* 0x7ffff00003037812 */ /* 0x000fc400078ec0ff */
[----:B------:R-:W-:Y:S01]  /*c300*/  LOP3.LUT R0, R0, R8, RZ, 0x3c, !PT ;  /* 0x0000000800007212 */ /* 0x000fe200078e3cff */
[----:B------:R-:W-:Y:S01]  /*c310*/  IMAD.SHL.U32 R45, R4, 0x2, RZ ;  /* 0x00000002042d7824 */ /* 0x000fe200078e00ff */
[----:B----4-:R-:W-:Y:S02]  /*c320*/  SHF.R.U64 R14, R20, 0x10, R21 ;  /* 0x00000010140e7819 */ /* 0x010fe40000001215 */
[----:B------:R-:W-:Y:S02]  /*c330*/  IADD3 R0, R0, R3, R5 ;  /* 0x0000000300007210 */ /* 0x000fe40007ffe005 */
[----:B------:R-:W1:Y:S01]  /*c340*/  LDS.128 R8, [R45+0x6100] ;  /* 0x006100002d087984 */ /* 0x000e620000000c00 */
[----:B------:R-:W-:Y:S02]  /*c350*/  PRMT R26, R28, 0x5432, R12 ;  /* 0x000054321c1a7816 */ /* 0x000fe4000000000c */
[----:B------:R-:W-:Y:S01]  /*c360*/  IMAD.SHL.U32 R35, R0, 0x2, RZ ;  /* 0x0000000200237824 */ /* 0x000fe200078e00ff */
[----:B------:R-:W-:-:S02]  /*c370*/  SHF.R.U64 R0, R16, 0x10, R17 ;  /* 0x0000001010007819 */ /* 0x000fc40000001211 */
[----:B------:R-:W-:Y:S02]  /*c380*/  SHF.R.U32.HI R3, RZ, 0x10, R17 ;  /* 0x00000010ff037819 */ /* 0x000fe40000011611 */
[----:B------:R-:W2:Y:S01]  /*c390*/  LDS.128 R4, [R35+0x6100] ;  /* 0x0061000023047984 */ /* 0x000ea20000000c00 */
[----:B------:R-:W-:Y:S02]  /*c3a0*/  PRMT R12, R24, 0x5432, R14 ;  /* 0x00005432180c7816 */ /* 0x000fe4000000000e */
[----:B------:R-:W-:Y:S02]  /*c3b0*/  SHF.R.U32.HI R13, RZ, 0x10, R19 ;  /* 0x00000010ff0d7819 */ /* 0x000fe40000011613 */
[----:B------:R-:W-:Y:S01]  /*c3c0*/  SHF.R.U64 R16, R22, 0x10, R23 ;  /* 0x0000001016107819 */ /* 0x000fe20000001217 */
[----:B------:R-:W-:Y:S01]  /*c3d0*/  IMAD.U32 R30, R12, 0x10000, RZ ;  /* 0x000100000c1e7824 */ /* 0x000fe200078e00ff */
[----:B------:R-:W-:Y:S02]  /*c3e0*/  SHF.R.U32.HI R15, RZ, 0x10, R21 ;  /* 0x00000010ff0f7819 */ /* 0x000fe40000011615 */
[----:B------:R-:W-:-:S02]  /*c3f0*/  SHF.R.U32.HI R17, RZ, 0x10, R23 ;  /* 0x00000010ff117819 */ /* 0x000fc40000011617 */
[C---:B------:R-:W-:Y:S02]  /*c400*/  PRMT R18, R27.reuse, 0x5432, R0 ;  /* 0x000054321b127816 */ /* 0x040fe40000000000 */
[----:B------:R-:W-:Y:S02]  /*c410*/  PRMT R20, R27, 0x5410, R3 ;  /* 0x000054101b147816 */ /* 0x000fe40000000003 */
[----:B------:R-:W-:Y:S02]  /*c420*/  PRMT R27, R28, 0x5410, R13 ;  /* 0x000054101c1b7816 */ /* 0x000fe4000000000d */
[C---:B------:R-:W-:Y:S02]  /*c430*/  PRMT R23, R25.reuse, 0x5432, R16 ;  /* 0x0000543219177816 */ /* 0x040fe40000000010 */
[----:B------:R-:W-:Y:S02]  /*c440*/  PRMT R19, R24, 0x5410, R15 ;  /* 0x0000541018137816 */ /* 0x000fe4000000000f */
[----:B------:R-:W-:-:S02]  /*c450*/  PRMT R24, R25, 0x5410, R17 ;  /* 0x0000541019187816 */ /* 0x000fc40000000011 */
[----:B------:R-:W-:Y:S02]  /*c460*/  LOP3.LUT R12, R12, 0xffff0000, RZ, 0xc0, !PT ;  /* 0xffff00000c0c7812 */ /* 0x000fe400078ec0ff */
[C---:B-1----:R-:W-:Y:S01]  /*c470*/  SHF.L.U32 R16, R11.reuse, 0x10, RZ ;  /* 0x000000100b107819 */ /* 0x042fe200000006ff */
[----:B------:R-:W-:Y:S01]  /*c480*/  IMAD.U32 R13, R8, 0x10000, RZ ;  /* 0x00010000080d7824 */ /* 0x000fe200078e00ff */
[----:B------:R-:W-:Y:S01]  /*c490*/  LOP3.LUT R28, R11, 0xffff0000, RZ, 0xc0, !PT ;  /* 0xffff00000b1c7812 */ /* 0x000fe200078ec0ff */
[C---:B------:R-:W-:Y:S01]  /*c4a0*/  IMAD.U32 R15, R9.reuse, 0x10000, RZ ;  /* 0x00010000090f7824 */ /* 0x040fe200078e00ff */
[----:B------:R-:W-:Y:S01]  /*c4b0*/  SHF.L.U32 R11, R18, 0x10, RZ ;  /* 0x00000010120b7819 */ /* 0x000fe200000006ff */
        /* <DEDUP_REMOVED lines=8> */
[C---:B------:R-:W-:Y:S01]  /*c540*/  IMAD.U32 R5, R7.reuse, 0x10000, RZ ;  /* 0x0001000007057824 */ /* 0x040fe200078e00ff */
[----:B------:R-:W-:Y:S01]  /*c550*/  LOP3.LUT R21, R7, 0xffff0000, RZ, 0xc0, !PT ;  /* 0xffff000007157812 */ /* 0x000fe200078ec0ff */
[-C--:B------:R-:W-:Y:S01]  /*c560*/  FMUL.FTZ R3, R3, R11.reuse ;  /* 0x0000000b03037220 */ /* 0x080fe20000410000 */
[----:B------:R-:W-:Y:S01]  /*c570*/  LOP3.LUT R7, R18, 0xffff0000, RZ, 0xc0, !PT ;  /* 0xffff000012077812 */ /* 0x000fe200078ec0ff */
[----:B------:R-:W-:Y:S01]  /*c580*/  FFMA.FTZ R44, R13, R11, -R0 ;  /* 0x0000000b0d2c7223 */ /* 0x000fe20000010800 */
[----:B------:R-:W-:Y:S01]  /*c590*/  LOP3.LUT R29, R10, 0xffff0000, RZ, 0xc0, !PT ;  /* 0xffff00000a1d7812 */ /* 0x000fe200078ec0ff */
[C---:B------:R-:W-:Y:S01]  /*c5a0*/  IMAD.U32 R10, R6.reuse, 0x10000, RZ ;  /* 0x00010000060a7824 */ /* 0x040fe200078e00ff */
[----:B------:R-:W-:Y:S01]  /*c5b0*/  LOP3.LUT R22, R6, 0xffff0000, RZ, 0xc0, !PT ;  /* 0xffff000006167812 */ /* 0x000fe200078ec0ff */
[----:B------:R-:W-:-:S02]  /*c5c0*/  IMAD.U32 R11, R19, 0x10000, RZ ;  /* 0x00010000130b7824 */ /* 0x000fc400078e00ff */
[----:B------:R-:W-:Y:S02]  /*c5d0*/  FMUL.FTZ R0, R4, R12 ;  /* 0x0000000c04007220 */ /* 0x000fe40000410000 */
[----:B------:R-:W-:Y:S02]  /*c5e0*/  IMAD.U32 R6, R20, 0x10000, RZ ;  /* 0x0001000014067824 */ /* 0x000fe400078e00ff */
[----:B------:R-:W-:Y:S01]  /*c5f0*/  FFMA.FTZ R34, R13, R30, R3 ;  /* 0x0000001e0d227223 */ /* 0x000fe20000010003 */
[----:B------:R-:W-:Y:S01]  /*c600*/  SHF.L.U32 R13, R24, 0x10, RZ ;  /* 0x00000010180d7819 */ /* 0x000fe200000006ff */
[-C--:B------:R-:W-:Y:S02]  /*c610*/  FMUL.FTZ R4, R4, R7.reuse ;  /* 0x0000000704047220 */ /* 0x080fe40000410000 */
[----:B------:R-:W-:Y:S01]  /*c620*/  FFMA.FTZ R33, R14, R7, -R0 ;  /* 0x000000070e217223 */ /* 0x000fe20000010800 */
[----:B------:R-:W-:Y:S01]  /*c630*/  LOP3.LUT R7, R19, 0xffff0000, RZ, 0xc0, !PT ;  /* 0xffff000013077812 */ /* 0x000fe200078ec0ff */
[----:B------:R-:W-:-:S02]  /*c640*/  FMUL.FTZ R3, R8, R11 ;  /* 0x0000000b08037220 */ /* 0x000fc40000410000 */
[----:B------:R-:W-:Y:S01]  /*c650*/  FMUL.FTZ R0, R8, R6 ;  /* 0x0000000608007220 */ /* 0x000fe20000410000 */
[----:B------:R-:W-:Y:S01]  /*c660*/  LOP3.LUT R8, R20, 0xffff0000, RZ, 0xc0, !PT ;  /* 0xffff000014087812 */ /* 0x000fe200078ec0ff */
[----:B------:R-:W-:Y:S01]  /*c670*/  FFMA.FTZ R32, R14, R12, R4 ;  /* 0x0000000c0e207223 */ /* 0x000fe20000010004 */
[----:B------:R-:W-:Y:S01]  /*c680*/  LOP3.LUT R14, R24, 0xffff0000, RZ, 0xc0, !PT ;  /* 0xffff0000180e7812 */ /* 0x000fe200078ec0ff */
[----:B------:R-:W-:Y:S02]  /*c690*/  FFMA.FTZ R31, R15, R6, -R3 ;  /* 0x000000060f1f7223 */ /* 0x000fe40000010803 */
[----:B------:R-:W-:Y:S02]  /*c6a0*/  IMAD.U32 R4, R27, 0x10000, RZ ;  /* 0x000100001b047824 */ /* 0x000fe400078e00ff */
[----:B------:R-:W-:Y:S02]  /*c6b0*/  FFMA.FTZ R30, R15, R11, R0 ;  /* 0x0000000b0f1e7223 */ /* 0x000fe40000010000 */
[----:B------:R-:W-:-:S02]  /*c6c0*/  FMUL.FTZ R3, R5, R13 ;  /* 0x0000000d05037220 */ /* 0x000fc40000410000 */
[----:B------:R-:W-:Y:S02]  /*c6d0*/  IMAD.U32 R11, R23, 0x10000, RZ ;  /* 0x00010000170b7824 */ /* 0x000fe400078e00ff */
[-C--:B------:R-:W-:Y:S02]  /*c6e0*/  FMUL.FTZ R0, R5, R4.reuse ;  /* 0x0000000405007220 */ /* 0x080fe40000410000 */
[----:B------:R-:W-:Y:S02]  /*c6f0*/  FFMA.FTZ R18, R16, R4, -R3 ;  /* 0x0000000410127223 */ /* 0x000fe40000010803 */
[----:B------:R-:W-:Y:S02]  /*c700*/  IMAD.U32 R6, R26, 0x10000, RZ ;  /* 0x000100001a067824 */ /* 0x000fe400078e00ff */
[----:B------:R-:W-:Y:S02]  /*c710*/  FMUL.FTZ R5, R9, R7 ;  /* 0x0000000709057220 */ /* 0x000fe40000410000 */
[----:B------:R-:W-:-:S02]  /*c720*/  FMUL.FTZ R3, R10, R11 ;  /* 0x0000000b0a037220 */ /* 0x000fc40000410000 */
[----:B------:R-:W-:Y:S02]  /*c730*/  FFMA.FTZ R15, R16, R13, R0 ;  /* 0x0000000d100f7223 */ /* 0x000fe40000010000 */
[-C--:B------:R-:W-:Y:S01]  /*c740*/  FMUL.FTZ R4, R9, R8.reuse ;  /* 0x0000000809047220 */ /* 0x080fe20000410000 */
[----:B------:R-:W-:Y:S01]  /*c750*/  LOP3.LUT R9, R27, 0xffff0000, RZ, 0xc0, !PT ;  /* 0xffff00001b097812 */ /* 0x000fe200078ec0ff */
[----:B------:R-:W-:Y:S01]  /*c760*/  FFMA.FTZ R13, R17, R8, -R5 ;  /* 0x00000008110d7223 */ /* 0x000fe20000010805 */
[----:B------:R-:W-:Y:S01]  /*c770*/  LOP3.LUT R8, R23, 0xffff0000, RZ, 0xc0, !PT ;  /* 0xffff000017087812 */ /* 0x000fe200078ec0ff */
[-C--:B------:R-:W-:Y:S02]  /*c780*/  FMUL.FTZ R0, R10, R6.reuse ;  /* 0x000000060a007220 */ /* 0x080fe40000410000 */
[----:B------:R-:W-:Y:S01]  /*c790*/  FFMA.FTZ R10, R25, R6, -R3 ;  /* 0x00000006190a7223 */ /* 0x000fe20000010803 */
[----:B------:R-:W-:Y:S01]  /*c7a0*/  LOP3.LUT R6, R26, 0xffff0000, RZ, 0xc0, !PT ;  /* 0xffff00001a067812 */ /* 0x000fe200078ec0ff */
[----:B------:R-:W-:-:S02]  /*c7b0*/  FFMA.FTZ R12, R17, R7, R4 ;  /* 0x00000007110c7223 */ /* 0x000fc40000010004 */
[C---:B------:R-:W-:Y:S02]  /*c7c0*/  FMUL.FTZ R5, R22.reuse, R8 ;  /* 0x0000000816057220 */ /* 0x040fe40000410000 */
[----:B------:R-:W-:Y:S02]  /*c7d0*/  FMUL.FTZ R4, R22, R6 ;  /* 0x0000000616047220 */ /* 0x000fe40000410000 */
[----:B------:R-:W-:Y:S02]  /*c7e0*/  FFMA.FTZ R11, R25, R11, R0 ;  /* 0x0000000b190b7223 */ /* 0x000fe40000010000 */
[C---:B------:R-:W-:Y:S02]  /*c7f0*/  FMUL.FTZ R3, R21.reuse, R14 ;  /* 0x0000000e15037220 */ /* 0x040fe40000410000 */
[-C--:B------:R-:W-:Y:S02]  /*c800*/  FMUL.FTZ R0, R21, R9.reuse ;  /* 0x0000000915007220 */ /* 0x080fe40000410000 */
[C---:B------:R-:W-:Y:S01]  /*c810*/  FFMA.FTZ R7, R29.reuse, R6, -R5 ;  /* 0x000000061d077223 */ /* 0x040fe20000010805 */
[----:B------:R-:W-:Y:S01]  /*c820*/  F2FP.BF16.PACK_AB R5, R12, R30 ;  /* 0x0000001e0c05723e */ /* 0x000fe200000010ff */
[----:B------:R-:W-:Y:S01]  /*c830*/  FFMA.FTZ R6, R29, R8, R4 ;  /* 0x000000081d067223 */ /* 0x000fe20000010004 */
[----:B------:R-:W-:Y:S01]  /*c840*/  F2FP.BF16.PACK_AB R8, R33, R44 ;  /* 0x0000002c2108723e */ /* 0x000fe200000010ff */
[C---:B------:R-:W-:Y:S01]  /*c850*/  FFMA.FTZ R3, R28.reuse, R9, -R3 ;  /* 0x000000091c037223 */ /* 0x040fe20000010803 */
        /* <DEDUP_REMOVED lines=9> */
.L_x_821:
[----:B------:R-:W-:Y:S05]  /*c8f0*/  BSYNC B0 ;  /* 0x0000000000007941 */ /* 0x000fea0003800000 */
.L_x_820:
        /* <DEDUP_REMOVED lines=27> */
[----:B------:R-:W-:Y:S02]  /*cab0*/  SHF.R.U64 R12, R38, 0x10, R39 ;  /* 0x00000010260c7819 */ /* 0x000fe40000001227 */
[----:B------:R-:W-:Y:S02]  /*cac0*/  LOP3.LUT R3, R4, R10, RZ, 0x3c, !PT ;  /* 0x0000000a04037212 */ /* 0x000fe400078e3cff */
[----:B------:R-:W-:Y:S02]  /*cad0*/  LOP3.LUT R0, R0, 0x7ffff000, RZ, 0xc0, !PT ;  /* 0x7ffff00000007812 */ /* 0x000fe400078ec0ff */
[----:B------:R-:W-:-:S02]  /*cae0*/  IADD3 R5, R8, R9, R6 ;  /* 0x0000000908057210 */ /* 0x000fc40007ffe006 */
[----:B------:R-:W-:Y:S02]  /*caf0*/  IADD3 R0, R3, R0, R6 ;  /* 0x0000000003007210 */ /* 0x000fe40007ffe006 */
[----:B----4-:R-:W-:Y:S01]  /*cb00*/  SHF.R.U64 R14, R40, 0x10, R41 ;  /* 0x00000010280e7819 */ /* 0x010fe20000001229 */
[----:B------:R-:W-:Y:S01]  /*cb10*/  IMAD.SHL.U32 R44, R5, 0x2, RZ ;  /* 0x00000002052c7824 */ /* 0x000fe200078e00ff */
[----:B------:R-:W-:Y:S01]  /*cb20*/  PRMT R26, R85, 0x5432, R12 ;  /* 0x00005432551a7816 */ /* 0x000fe2000000000c */
[----:B------:R-:W-:Y:S01]  /*cb30*/  IMAD.SHL.U32 R35, R0, 0x2, RZ ;  /* 0x0000000200237824 */ /* 0x000fe200078e00ff */
[--C-:B------:R-:W-:Y:S02]  /*cb40*/  SHF.R.U64 R0, R36, 0x10, R37.reuse ;  /* 0x0000001024007819 */ /* 0x100fe40000001225 */
[----:B------:R-:W1:Y:S01]  /*cb50*/  LDS.128 R8, [R44+0x6100] ;  /* 0x006100002c087984 */ /* 0x000e620000000c00 */
[----:B------:R-:W-:Y:S02]  /*cb60*/  SHF.R.U32.HI R3, RZ, 0x10, R37 ;  /* 0x00000010ff037819 */ /* 0x000fe40000011625 */
[----:B------:R-:W-:Y:S01]  /*cb70*/  PRMT R12, R58, 0x5432, R14 ;  /* 0x000054323a0c7816 */ /* 0x000fe2000000000e */
[----:B------:R-:W2:Y:S01]  /*cb80*/  LDS.128 R4, [R35+0x6100] ;  /* 0x0061000023047984 */ /* 0x000ea20000000c00 */
[----:B------:R-:W-:-:S02]  /*cb90*/  SHF.R.U64 R16, R42, 0x10, R43 ;  /* 0x000000102a107819 */ /* 0x000fc4000000122b */
[----:B------:R-:W-:Y:S01]  /*cba0*/  SHF.R.U32.HI R13, RZ, 0x10, R39 ;  /* 0x00000010ff0d7819 */ /* 0x000fe20000011627 */
[----:B------:R-:W-:Y:S01]  /*cbb0*/  IMAD.U32 R30, R12, 0x10000, RZ ;  /* 0x000100000c1e7824 */ /* 0x000fe200078e00ff */
[----:B------:R-:W-:Y:S02]  /*cbc0*/  SHF.R.U32.HI R15, RZ, 0x10, R41 ;  /* 0x00000010ff0f7819 */ /* 0x000fe40000011629 */
[----:B------:R-:W-:Y:S02]  /*cbd0*/  SHF.R.U32.HI R17, RZ, 0x10, R43 ;  /* 0x00000010ff117819 */ /* 0x000fe4000001162b */
[C---:B------:R-:W-:Y:S02]  /*cbe0*/  PRMT R18, R84.reuse, 0x5432, R0 ;  /* 0x0000543254127816 */ /* 0x040fe40000000000 */
[----:B------:R-:W-:Y:S02]  /*cbf0*/  PRMT R20, R84, 0x5410, R3 ;  /* 0x0000541054147816 */ /* 0x000fe40000000003 */
[----:B------:R-:W-:-:S02]  /*cc00*/  PRMT R23, R59, 0x5432, R16 ;  /* 0x000054323b177816 */ /* 0x000fc40000000010 */
[----:B------:R-:W-:Y:S02]  /*cc10*/  PRMT R27, R85, 0x5410, R13 ;  /* 0x00005410551b7816 */ /* 0x000fe4000000000d */
[----:B------:R-:W-:Y:S02]  /*cc20*/  PRMT R19, R58, 0x5410, R15 ;  /* 0x000054103a137816 */ /* 0x000fe4000000000f */
[----:B------:R-:W-:Y:S02]  /*cc30*/  PRMT R24, R59, 0x5410, R17 ;  /* 0x000054103b187816 */ /* 0x000fe40000000011 */
[----:B------:R-:W-:Y:S01]  /*cc40*/  LOP3.LUT R12, R12, 0xffff0000, RZ, 0xc0, !PT ;  /* 0xffff00000c0c7812 */ /* 0x000fe200078ec0ff */
[C---:B-1----:R-:W-:Y:S01]  /*cc50*/  IMAD.U32 R16, R11.reuse, 0x10000, RZ ;  /* 0x000100000b107824 */ /* 0x042fe200078e00ff */
[----:B------:R-:W-:Y:S01]  /*cc60*/  LOP3.LUT R28, R11, 0xffff0000, RZ, 0xc0, !PT ;  /* 0xffff00000b1c7812 */ /* 0x000fe200078ec0ff */
[C---:B------:R-:W-:Y:S01]  /*cc70*/  IMAD.U32 R13, R8.reuse, 0x10000, RZ ;  /* 0x00010000080d7824 */ /* 0x040fe200078e00ff */
[----:B------:R-:W-:Y:S01]  /*cc80*/  LOP3.LUT R14, R8, 0xffff0000, RZ, 0xc0, !PT ;  /* 0xffff0000080e7812 */ /* 0x000fe200078ec0ff */
[C---:B--2---:R-:W-:Y:S01]  /*cc90*/  IMAD.U32 R3, R4.reuse, 0x10000, RZ ;  /* 0x0001000004037824 */ /* 0x044fe200078e00ff */
[C---:B------:R-:W-:Y:S01]  /*cca0*/  LOP3.LUT R17, R9.reuse, 0xffff0000, RZ, 0xc0, !PT ;  /* 0xffff000009117812 */ /* 0x040fe200078ec0ff */
[----:B------:R-:W-:Y:S01]  /*ccb0*/  IMAD.U32 R15, R9, 0x10000, RZ ;  /* 0x00010000090f7824 */ /* 0x000fe200078e00ff */
        /* <DEDUP_REMOVED lines=11> */
[----:B------:R-:W-:-:S02]  /*cd70*/  FMUL.FTZ R3, R3, R11 ;  /* 0x0000000b03037220 */ /* 0x000fc40000410000 */
[----:B------:R-:W-:Y:S02]  /*cd80*/  FFMA.FTZ R36, R13, R11, -R0 ;  /* 0x0000000b0d247223 */ /* 0x000fe40000010800 */
[----:B------:R-:W-:Y:S02]  /*cd90*/  IMAD.U32 R10, R6, 0x10000, RZ ;  /* 0x00010000060a7824 */ /* 0x000fe400078e00ff */
[----:B------:R-:W-:Y:S02]  /*cda0*/  IMAD.U32 R11, R19, 0x10000, RZ ;  /* 0x00010000130b7824 */ /* 0x000fe400078e00ff */
[----:B------:R-:W-:Y:S02]  /*cdb0*/  FMUL.FTZ R0, R4, R12 ;  /* 0x0000000c04007220 */ /* 0x000fe40000410000 */
[----:B------:R-:W-:Y:S02]  /*cdc0*/  IMAD.U32 R6, R20, 0x10000, RZ ;  /* 0x0001000014067824 */ /* 0x000fe400078e00ff */
[----:B------:R-:W-:-:S02]  /*cdd0*/  FFMA.FTZ R34, R13, R30, R3 ;  /* 0x0000001e0d227223 */ /* 0x000fc40000010003 */
[-C--:B------:R-:W-:Y:S02]  /*cde0*/  FMUL.FTZ R4, R4, R7.reuse ;  /* 0x0000000704047220 */ /* 0x080fe40000410000 */
[----:B------:R-:W-:Y:S01]  /*cdf0*/  FFMA.FTZ R33, R14, R7, -R0 ;  /* 0x000000070e217223 */ /* 0x000fe20000010800 */
[----:B------:R-:W-:Y:S01]  /*ce00*/  LOP3.LUT R7, R19, 0xffff0000, RZ, 0xc0, !PT ;  /* 0xffff000013077812 */ /* 0x000fe200078ec0ff */
[----:B------:R-:W-:Y:S02]  /*ce10*/  FMUL.FTZ R3, R8, R11 ;  /* 0x0000000b08037220 */ /* 0x000fe40000410000 */
[----:B------:R-:W-:Y:S02]  /*ce20*/  IMAD.U32 R13, R24, 0x10000, RZ ;  /* 0x00010000180d7824 */ /* 0x000fe400078e00ff */
[----:B------:R-:W-:Y:S01]  /*ce30*/  FMUL.FTZ R0, R8, R6 ;  /* 0x0000000608007220 */ /* 0x000fe20000410000 */
[----:B------:R-:W-:Y:S01]  /*ce40*/  LOP3.LUT R8, R20, 0xffff0000, RZ, 0xc0, !PT ;  /* 0xffff000014087812 */ /* 0x000fe200078ec0ff */
[----:B------:R-:W-:Y:S01]  /*ce50*/  FFMA.FTZ R32, R14, R12, R4 ;  /* 0x0000000c0e207223 */ /* 0x000fe20000010004 */
[----:B------:R-:W-:Y:S01]  /*ce60*/  LOP3.LUT R14, R24, 0xffff0000, RZ, 0xc0, !PT ;  /* 0xffff0000180e7812 */ /* 0x000fe200078ec0ff */
[----:B------:R-:W-:-:S02]  /*ce70*/  FFMA.FTZ R31, R15, R6, -R3 ;  /* 0x000000060f1f7223 */ /* 0x000fc40000010803 */
[----:B------:R-:W-:Y:S02]  /*ce80*/  IMAD.U32 R4, R27, 0x10000, RZ ;  /* 0x000100001b047824 */ /* 0x000fe400078e00ff */
[----:B------:R-:W-:Y:S02]  /*ce90*/  FFMA.FTZ R30, R15, R11, R0 ;  /* 0x0000000b0f1e7223 */ /* 0x000fe40000010000 */
[----:B------:R-:W-:Y:S02]  /*cea0*/  FMUL.FTZ R3, R5, R13 ;  /* 0x0000000d05037220 */ /* 0x000fe40000410000 */
[----:B------:R-:W-:Y:S02]  /*ceb0*/  IMAD.U32 R11, R23, 0x10000, RZ ;  /* 0x00010000170b7824 */ /* 0x000fe400078e00ff */
[-C--:B------:R-:W-:Y:S02]  /*cec0*/  FMUL.FTZ R0, R5, R4.reuse ;  /* 0x0000000405007220 */ /* 0x080fe40000410000 */
[----:B------:R-:W-:-:S02]  /*ced0*/  FFMA.FTZ R18, R16, R4, -R3 ;  /* 0x0000000410127223 */ /* 0x000fc40000010803 */
[----:B------:R-:W-:Y:S02]  /*cee0*/  IMAD.U32 R6, R26, 0x10000, RZ ;  /* 0x000100001a067824 */ /* 0x000fe400078e00ff */
[C---:B------:R-:W-:Y:S02]  /*cef0*/  FMUL.FTZ R5, R9.reuse, R7 ;  /* 0x0000000709057220 */ /* 0x040fe40000410000 */
[----:B------:R-:W-:Y:S02]  /*cf00*/  FMUL.FTZ R3, R10, R11 ;  /* 0x0000000b0a037220 */ /* 0x000fe40000410000 */
[----:B------:R-:W-:Y:S02]  /*cf10*/  FFMA.FTZ R15, R16, R13, R0 ;  /* 0x0000000d100f7223 */ /* 0x000fe40000010000 */
[-C--:B------:R-:W-:Y:S01]  /*cf20*/  FMUL.FTZ R4, R9, R8.reuse ;  /* 0x0000000809047220 */ /* 0x080fe20000410000 */
[----:B------:R-:W-:Y:S01]  /*cf30*/  LOP3.LUT R9, R27, 0xffff0000, RZ, 0xc0, !PT ;  /* 0xffff00001b097812 */ /* 0x000fe200078ec0ff */
[----:B------:R-:W-:Y:S01]  /*cf40*/  FFMA.FTZ R13, R17, R8, -R5 ;  /* 0x00000008110d7223 */ /* 0x000fe20000010805 */
[----:B------:R-:W-:Y:S01]  /*cf50*/  LOP3.LUT R8, R23, 0xffff0000, RZ, 0xc0, !PT ;  /* 0xffff000017087812 */ /* 0x000fe200078ec0ff */
[----:B------:R-:W-:-:S02]  /*cf60*/  FMUL.FTZ R0, R10, R6 ;  /* 0x000000060a007220 */ /* 0x000fc40000410000 */
[----:B------:R-:W-:Y:S01]  /*cf70*/  FFMA.FTZ R10, R25, R6, -R3 ;  /* 0x00000006190a7223 */ /* 0x000fe20000010803 */
[----:B------:R-:W-:Y:S01]  /*cf80*/  LOP3.LUT R6, R26, 0xffff0000, RZ, 0xc0, !PT ;  /* 0xffff00001a067812 */ /* 0x000fe200078ec0ff */
[----:B------:R-:W-:Y:S02]  /*cf90*/  FFMA.FTZ R12, R17, R7, R4 ;  /* 0x00000007110c7223 */ /* 0x000fe40000010004 */
[C---:B------:R-:W-:Y:S02]  /*cfa0*/  FMUL.FTZ R5, R22.reuse, R8 ;  /* 0x0000000816057220 */ /* 0x040fe40000410000 */
[----:B------:R-:W-:Y:S02]  /*cfb0*/  FMUL.FTZ R4, R22, R6 ;  /* 0x0000000616047220 */ /* 0x000fe40000410000 */
[----:B------:R-:W-:Y:S02]  /*cfc0*/  FFMA.FTZ R11, R25, R11, R0 ;  /* 0x0000000b190b7223 */ /* 0x000fe40000010000 */
[----:B------:R-:W-:-:S02]  /*cfd0*/  FMUL.FTZ R3, R21, R14 ;  /* 0x0000000e15037220 */ /* 0x000fc40000410000 */
        /* <DEDUP_REMOVED lines=8> */
[----:B------:R-:W-:Y:S02]  /*d060*/  F2FP.BF16.PACK_AB R6, R6, R11 ;  /* 0x0000000b0606723e */ /* 0x000fe400000010ff */
[----:B------:R-:W-:-:S02]  /*d070*/  F2FP.BF16.PACK_AB R10, R7, R10 ;  /* 0x0000000a070a723e */ /* 0x000fc400000010ff */
[----:B------:R-:W-:Y:S02]  /*d080*/  F2FP.BF16.PACK_AB R11, R3, R18 ;  /* 0x00000012030b723e */ /* 0x000fe400000010ff */
[----:B------:R-:W-:Y:S02]  /*d090*/  F2FP.BF16.PACK_AB R4, R32, R34 ;  /* 0x000000222004723e */ /* 0x000fe400000010ff */
[----:B------:R-:W-:Y:S01]  /*d0a0*/  F2FP.BF16.PACK_AB R7, R0, R15 ;  /* 0x0000000f0007723e */ /* 0x000fe200000010ff */
[----:B------:R1:W-:Y:S04]  /*d0b0*/  STS.128 [R44+0x6100], R8 ;  /* 0x006100082c007388 */ /* 0x0003e80000000c00 */
[----:B------:R1:W-:Y:S02]  /*d0c0*/  STS.128 [R35+0x6100], R4 ;  /* 0x0061000423007388 */ /* 0x0003e40000000c00 */
.L_x_823:
[----:B------:R-:W-:Y:S05]  /*d0d0*/  BSYNC B0 ;  /* 0x0000000000007941 */ /* 0x000fea0003800000 */
.L_x_822:
        /* <DEDUP_REMOVED lines=109> */
[----:B------:R-:W-:Y:S02]  /*d7b0*/  FMUL.FTZ R0, R21, R9 ;  /* 0x0000000915007220 */ /* 0x000fe40000410000 */
        /* <DEDUP_REMOVED lines=14> */
.L_x_819:
[----:B------:R-:W-:Y:S05]  /*d8a0*/  BSYNC B1 ;  /* 0x0000000000017941 */ /* 0x000fea0003800000 */
.L_x_818:
[----:B------:R-:W-:-:S04]  /*d8b0*/  IADD3 R19, R56, 0x40, RZ ;  /* 0x0000004038137810 */ /* 0x000fc80007ffe0ff */
[----:B------:R-:W-:-:S13]  /*d8c0*/  ISETP.GE.AND P0, PT, R19, UR4, PT ;  /* 0x0000000413007c0c */ /* 0x000fda000bf06270 */
[----:B------:R-:W-:Y:S05]  /*d8d0*/  @P0 BRA `(.L_x_803) ;  /* 0x000017a000000947 */ /* 0x000fea0003800000 */
[----:B------:R-:W-:Y:S01]  /*d8e0*/  ISETP.GE.AND P0, PT, R57, c[0x0][0x27c], PT ;  /* 0x00009f0039007a0c */ /* 0x000fe20003f06270 */
[----:B------:R-:W-:-:S12]  /*d8f0*/  BSSY B0, `(.L_x_824) ;  /* 0x0000078000007945 */ /* 0x000fd80003800000 */
[----:B------:R-:W-:Y:S05]  /*d900*/  @P0 BRA `(.L_x_825) ;  /* 0x0000076000000947 */ /* 0x000fea0003800000 */
[----:B------:R-:W-:Y:S01]  /*d910*/  SHF.R.S32.HI R0, RZ, 0x1f, R19 ;  /* 0x0000001fff007819 */ /* 0x000fe20000011413 */
[----:B-1----:R-:W-:Y:S01]  /*d920*/  IMAD.MOV.U32 R6, RZ, RZ, c[0x0][0x27c] ;  /* 0x00009f00ff067624 */ /* 0x002fe200078e00ff */
        /* <DEDUP_REMOVED lines=12> */
[----:B------:R-:W-:Y:S01]  /*d9f0*/  LOP3.LUT R5, R0, 0x18, R57, 0xf8, !PT ;  /* 0x0000001800057812 */ /* 0x000fe200078ef839 */
[----:B------:R-:W-:Y:S01]  /*da00*/  IMAD R4, R4, 0x20, R3 ;  /* 0x0000002004047824 */ /* 0x000fe200078e0203 */
[----:B------:R-:W-:Y:S02]  /*da10*/  SHF.R.U32.HI R8, RZ, 0x3, R0 ;  /* 0x00000003ff087819 */ /* 0x000fe40000011600 */
        /* <DEDUP_REMOVED lines=9> */
[----:B----4-:R-:W-:Y:S02]  /*dab0*/  SHF.R.U64 R14, R64, 0x10, R65 ;  /* 0x00000010400e7819 */ /* 0x010fe40000001241 */
[----:B------:R-:W-:Y:S01]  /*dac0*/  PRMT R26, R95, 0x5432, R12 ;  /* 0x000054325f1a7816 */ /* 0x000fe2000000000c */
[----:B------:R-:W-:Y:S01]  /*dad0*/  IMAD.SHL.U32 R34, R0, 0x2, RZ ;  /* 0x0000000200227824 */ /* 0x000fe200078e00ff */
[----:B------:R-:W1:Y:S01]  /*dae0*/  LDS.128 R8, [R35+0x6100] ;  /* 0x0061000023087984 */ /* 0x000e620000000c00 */
[----:B------:R-:W-:-:S02]  /*daf0*/  SHF.R.U64 R0, R60, 0x10, R61 ;  /* 0x000000103c007819 */ /* 0x000fc4000000123d */
[----:B------:R-:W-:Y:S01]  /*db00*/  SHF.R.U32.HI R3, RZ, 0x10, R61 ;  /* 0x00000010ff037819 */ /* 0x000fe2000001163d */
[----:B------:R-:W2:Y:S01]  /*db10*/  LDS.128 R4, [R34+0x6100] ;  /* 0x0061000022047984 */ /* 0x000ea20000000c00 */
[----:B------:R-:W-:Y:S02]  /*db20*/  PRMT R12, R91, 0x5432, R14 ;  /* 0x000054325b0c7816 */ /* 0x000fe4000000000e */
[----:B------:R-:W-:Y:S02]  /*db30*/  SHF.R.U64 R16, R66, 0x10, R67 ;  /* 0x0000001042107819 */ /* 0x000fe40000001243 */
[----:B------:R-:W-:Y:S01]  /*db40*/  SHF.R.U32.HI R13, RZ, 0x10, R63 ;  /* 0x00000010ff0d7819 */ /* 0x000fe2000001163f */
[----:B------:R-:W-:Y:S01]  /*db50*/  IMAD.U32 R30, R12, 0x10000, RZ ;  /* 0x000100000c1e7824 */ /* 0x000fe200078e00ff */
[C---:B------:R-:W-:Y:S02]  /*db60*/  PRMT R18, R94.reuse, 0x5432, R0 ;  /* 0x000054325e127816 */ /* 0x040fe40000000000 */
[----:B------:R-:W-:-:S02]  /*db70*/  PRMT R21, R94, 0x5410, R3 ;  /* 0x000054105e157816 */ /* 0x000fc40000000003 */
[----:B------:R-:W-:Y:S02]  /*db80*/  SHF.R.U32.HI R15, RZ, 0x10, R65 ;  /* 0x00000010ff0f7819 */ /* 0x000fe40000011641 */
[----:B------:R-:W-:Y:S02]  /*db90*/  PRMT R23, R93, 0x5432, R16 ;  /* 0x000054325d177816 */ /* 0x000fe40000000010 */
[----:B------:R-:W-:Y:S02]  /*dba0*/  PRMT R27, R95, 0x5410, R13 ;  /* 0x000054105f1b7816 */ /* 0x000fe4000000000d */
[----:B------:R-:W-:Y:S02]  /*dbb0*/  PRMT R20, R91, 0x5410, R15 ;  /* 0x000054105b147816 */ /* 0x000fe4000000000f */
[----:B------:R-:W-:Y:S02]  /*dbc0*/  SHF.R.U32.HI R17, RZ, 0x10, R67 ;  /* 0x00000010ff117819 */ /* 0x000fe40000011643 */
[----:B------:R-:W-:-:S02]  /*dbd0*/  LOP3.LUT R31, R12, 0xffff0000, RZ, 0xc0, !PT ;  /* 0xffff00000c1f7812 */ /* 0x000fc400078ec0ff */
[----:B------:R-:W-:Y:S02]  /*dbe0*/  SHF.L.U32 R12, R20, 0x10, RZ ;  /* 0x00000010140c7819 */ /* 0x000fe400000006ff */
[----:B------:R-:W-:Y:S01]  /*dbf0*/  PRMT R25, R93, 0x5410, R17 ;  /* 0x000054105d197816 */ /* 0x000fe20000000011 */
[C---:B-1----:R-:W-:Y:S01]  /*dc00*/  IMAD.U32 R16, R11.reuse, 0x10000, RZ ;  /* 0x000100000b107824 */ /* 0x042fe200078e00ff */
[----:B------:R-:W-:Y:S01]  /*dc10*/  LOP3.LUT R28, R11, 0xffff0000, RZ, 0xc0, !PT ;  /* 0xffff00000b1c7812 */ /* 0x000fe200078ec0ff */
[C---:B------:R-:W-:Y:S01]  /*dc20*/  IMAD.U32 R13, R8.reuse, 0x10000, RZ ;  /* 0x00010000080d7824 */ /* 0x040fe200078e00ff */
[----:B------:R-:W-:Y:S01]  /*dc30*/  LOP3.LUT R14, R8, 0xffff0000, RZ, 0xc0, !PT ;  /* 0xffff0000080e7812 */ /* 0x000fe200078ec0ff */
[C---:B--2---:R-:W-:Y:S01]  /*dc40*/  IMAD.U32 R3, R4.reuse, 0x10000, RZ ;  /* 0x0001000004037824 */ /* 0x044fe200078e00ff */
[----:B------:R-:W-:Y:S01]  /*dc50*/  LOP3.LUT R4, R4, 0xffff0000, RZ, 0xc0, !PT ;  /* 0xffff000004047812 */ /* 0x000fe200078ec0ff */
[----:B------:R-:W-:Y:S01]  /*dc60*/  IMAD.U32 R11, R18, 0x10000, RZ ;  /* 0x00010000120b7824 */ /* 0x000fe200078e00ff */
[C---:B------:R-:W-:Y:S01]  /*dc70*/  SHF.L.U32 R24, R10.reuse, 0x10, RZ ;  /* 0x000000100a187819 */ /* 0x040fe200000006ff */
[C---:B------:R-:W-:Y:S01]  /*dc80*/  FMUL.FTZ R0, R3.reuse, R30 ;  /* 0x0000001e03007220 */ /* 0x040fe20000410000 */
[----:B------:R-:W-:Y:S01]  /*dc90*/  LOP3.LUT R29, R10, 0xffff0000, RZ, 0xc0, !PT ;  /* 0xffff00000a1d7812 */ /* 0x000fe200078ec0ff */
[-C--:B------:R-:W-:Y:S01]  /*dca0*/  FMUL.FTZ R3, R3, R11.reuse ;  /* 0x0000000b03037220 */ /* 0x080fe20000410000 */
[----:B------:R-:W-:Y:S01]  /*dcb0*/  LOP3.LUT R17, R9, 0xffff0000, RZ, 0xc0, !PT ;  /* 0xffff000009117812 */ /* 0x000fe200078ec0ff */
[----:B------:R-:W-:Y:S01]  /*dcc0*/  FFMA.FTZ R37, R13, R11, -R0 ;  /* 0x0000000b0d257223 */ /* 0x000fe20000010800 */
[----:B------:R-:W-:Y:S01]  /*dcd0*/  LOP3.LUT R11, R18, 0xffff0000, RZ, 0xc0, !PT ;  /* 0xffff0000120b7812 */ /* 0x000fe200078ec0ff */
[----:B------:R-:W-:Y:S01]  /*dce0*/  IMAD.U32 R8, R5, 0x10000, RZ ;  /* 0x0001000005087824 */ /* 0x000fe200078e00ff */
[----:B------:R-:W-:Y:S01]  /*dcf0*/  LOP3.LUT R22, R6, 0xffff0000, RZ, 0xc0, !PT ;  /* 0xffff000006167812 */ /* 0x000fe200078ec0ff */
[----:B------:R-:W-:-:S02]  /*dd00*/  FMUL.FTZ R0, R4, R31 ;  /* 0x0000001f04007220 */ /* 0x000fc40000410000 */
[----:B------:R-:W-:Y:S01]  /*dd10*/  IMAD.U32 R15, R9, 0x10000, RZ ;  /* 0x00010000090f7824 */ /* 0x000fe200078e00ff */
[----:B------:R-:W-:Y:S01]  /*dd20*/  LOP3.LUT R9, R5, 0xffff0000, RZ, 0xc0, !PT ;  /* 0xffff000005097812 */ /* 0x000fe200078ec0ff */
[----:B------:R-:W-:Y:S02]  /*dd30*/  IMAD.U32 R10, R6, 0x10000, RZ ;  /* 0x00010000060a7824 */ /* 0x000fe400078e00ff */
[----:B------:R-:W-:Y:S02]  /*dd40*/  FFMA.FTZ R36, R13, R30, R3 ;  /* 0x0000001e0d247223 */ /* 0x000fe40000010003 */
[----:B------:R-:W-:Y:S02]  /*dd50*/  FMUL.FTZ R4, R4, R11 ;  /* 0x0000000b04047220 */ /* 0x000fe40000410000 */
[----:B------:R-:W-:Y:S02]  /*dd60*/  IMAD.U32 R6, R21, 0x10000, RZ ;  /* 0x0001000015067824 */ /* 0x000fe400078e00ff */
[----:B------:R-:W-:-:S02]  /*dd70*/  FMUL.FTZ R3, R8, R12 ;  /* 0x0000000c08037220 */ /* 0x000fc40000410000 */
[C---:B------:R-:W-:Y:S01]  /*dd80*/  IMAD.U32 R5, R7.reuse, 0x10000, RZ ;  /* 0x0001000007057824 */ /* 0x040fe200078e00ff */
[----:B------:R-:W-:Y:S01]  /*dd90*/  LOP3.LUT R7, R7, 0xffff0000, RZ, 0xc0, !PT ;  /* 0xffff000007077812 */ /* 0x000fe200078ec0ff */
[----:B------:R-:W-:Y:S02]  /*dda0*/  IMAD.U32 R13, R25, 0x10000, RZ ;  /* 0x00010000190d7824 */ /* 0x000fe400078e00ff */
[C---:B------:R-:W-:Y:S01]  /*ddb0*/  FFMA.FTZ R33, R14.reuse, R11, -R0 ;  /* 0x0000000b0e217223 */ /* 0x040fe20000010800 */
[----:B------:R-:W-:Y:S01]  /*ddc0*/  LOP3.LUT R11, R21, 0xffff0000, RZ, 0xc0, !PT ;  /* 0xffff0000150b7812 */ /* 0x000fe200078ec0ff */
[----:B------:R-:W-:Y:S01]  /*ddd0*/  FFMA.FTZ R32, R14, R31, R4 ;  /* 0x0000001f0e207223 */ /* 0x000fe20000010004 */
[----:B------:R-:W-:Y:S01]  /*dde0*/  LOP3.LUT R14, R25, 0xffff0000, RZ, 0xc0, !PT ;  /* 0xffff0000190e7812 */ /* 0x000fe200078ec0ff */
[-C--:B------:R-:W-:Y:S01]  /*ddf0*/  FMUL.FTZ R0, R8, R6.reuse ;  /* 0x0000000608007220 */ /* 0x080fe20000410000 */
[----:B------:R-:W-:Y:S01]  /*de00*/  LOP3.LUT R8, R20, 0xffff0000, RZ, 0xc0, !PT ;  /* 0xffff000014087812 */ /* 0x000fe200078ec0ff */
[----:B------:R-:W-:-:S02]  /*de10*/  FFMA.FTZ R31, R15, R6, -R3 ;  /* 0x000000060f1f7223 */ /* 0x000fc40000010803 */
[----:B------:R-:W-:Y:S02]  /*de20*/  IMAD.U32 R4, R27, 0x10000, RZ ;  /* 0x000100001b047824 */ /* 0x000fe400078e00ff */
[----:B------:R-:W-:Y:S02]  /*de30*/  FMUL.FTZ R3, R5, R13 ;  /* 0x0000000d05037220 */ /* 0x000fe40000410000 */
[----:B------:R-:W-:Y:S02]  /*de40*/  IMAD.U32 R20, R23, 0x10000, RZ ;  /* 0x0001000017147824 */ /* 0x000fe400078e00ff */
[----:B------:R-:W-:Y:S02]  /*de50*/  FFMA.FTZ R30, R15, R12, R0 ;  /* 0x0000000c0f1e7223 */ /* 0x000fe40000010000 */
[-C--:B------:R-:W-:Y:S02]  /*de60*/  FMUL.FTZ R0, R5, R4.reuse ;  /* 0x0000000405007220 */ /* 0x080fe40000410000 */
[----:B------:R-:W-:-:S02]  /*de70*/  FFMA.FTZ R18, R16, R4, -R3 ;  /* 0x0000000410127223 */ /* 0x000fc40000010803 */
[----:B------:R-:W-:Y:S02]  /*de80*/  IMAD.U32 R6, R26, 0x10000, RZ ;  /* 0x000100001a067824 */ /* 0x000fe400078e00ff */
[----:B------:R-:W-:Y:S02]  /*de90*/  FMUL.FTZ R4, R9, R11 ;  /* 0x0000000b09047220 */ /* 0x000fe40000410000 */
[----:B------:R-:W-:Y:S02]  /*dea0*/  FMUL.FTZ R3, R10, R20 ;  /* 0x000000140a037220 */ /* 0x000fe40000410000 */
[----:B------:R-:W-:Y:S01]  /*deb0*/  FFMA.FTZ R15, R16, R13, R0 ;  /* 0x0000000d100f7223 */ /* 0x000fe20000010000 */
[----:B------:R-:W-:Y:S01]  /*dec0*/  LOP3.LUT R13, R27, 0xffff0000, RZ, 0xc0, !PT ;  /* 0xffff00001b0d7812 */ /* 0x000fe200078ec0ff */
[-C--:B------:R-:W-:Y:S02]  /*ded0*/  FMUL.FTZ R5, R9, R8.reuse ;  /* 0x0000000809057220 */ /* 0x080fe40000410000 */
[----:B------:R-:W-:Y:S01]  /*dee0*/  FFMA.FTZ R12, R17, R8, R4 ;  /* 0x00000008110c7223 */ /* 0x000fe20000010004 */
[----:B------:R-:W-:Y:S01]  /*def0*/  LOP3.LUT R8, R23, 0xffff0000, RZ, 0xc0, !PT ;  /* 0xffff000017087812 */ /* 0x000fe200078ec0ff */
[----:B------:R-:W-:-:S02]  /*df00*/  FMUL.FTZ R0, R10, R6 ;  /* 0x000000060a007220 */ /* 0x000fc40000410000 */
[----:B------:R-:W-:Y:S01]  /*df10*/  FFMA.FTZ R10, R24, R6, -R3 ;  /* 0x00000006180a7223 */ /* 0x000fe20000010803 */
[----:B------:R-:W-:Y:S01]  /*df20*/  LOP3.LUT R6, R26, 0xffff0000, RZ, 0xc0, !PT ;  /* 0xffff00001a067812 */ /* 0x000fe200078ec0ff */
[----:B------:R-:W-:Y:S02]  /*df30*/  FFMA.FTZ R9, R17, R11, -R5 ;  /* 0x0000000b11097223 */ /* 0x000fe40000010805 */
[C---:B------:R-:W-:Y:S02]  /*df40*/  FMUL.FTZ R5, R22.reuse, R8 ;  /* 0x0000000816057220 */ /* 0x040fe40000410000 */
[----:B------:R-:W-:Y:S01]  /*df50*/  FMUL.FTZ R4, R22, R6 ;  /* 0x0000000616047220 */ /* 0x000fe20000410000 */
[----:B------:R-:W-:Y:S01]  /*df60*/  F2FP.BF16.PACK_AB R9, R9, R31 ;  /* 0x0000001f0909723e */ /* 0x000fe200000010ff */
        /* <DEDUP_REMOVED lines=13> */
[----:B------:R-:W-:Y:S01]  /*e040*/  F2FP.BF16.PACK_AB R7, R0, R15 ;  /* 0x0000000f0007723e */ /* 0x000fe200000010ff */
[----:B------:R1:W-:Y:S04]  /*e050*/  STS.128 [R35+0x6100], R8 ;  /* 0x0061000823007388 */ /* 0x0003e80000000c00 */
[----:B------:R1:W-:Y:S02]  /*e060*/  STS.128 [R34+0x6100], R4 ;  /* 0x0061000422007388 */ /* 0x0003e40000000c00 */
.L_x_825:
[----:B------:R-:W-:Y:S05]  /*e070*/  BSYNC B0 ;  /* 0x0000000000007941 */ /* 0x000fea0003800000 */
.L_x_824:
[----:B-1----:R-:W-:Y:S01]  /*e080*/  IADD3 R4, R57, 0x10, RZ ;  /* 0x0000001039047810 */ /* 0x002fe20007ffe0ff */
[----:B------:R-:W-:Y:S03]  /*e090*/  BSSY B0, `(.L_x_826) ;  /* 0x000007f000007945 */ /* 0x000fe60003800000 */
[----:B------:R-:W-:-:S13]  /*e0a0*/  ISETP.GE.AND P0, PT, R4, c[0x0][0x27c], PT ;  /* 0x00009f0004007a0c */ /* 0x000fda0003f06270 */
[----:B------:R-:W-:Y:S05]  /*e0b0*/  @P0 BRA `(.L_x_827) ;  /* 0x000007c000000947 */ /* 0x000fea0003800000 */
[----:B------:R-:W-:Y:S01]  /*e0c0*/  SHF.R.S32.HI R0, RZ, 0x1f, R19 ;  /* 0x0000001fff007819 */ /* 0x000fe20000011413 */
[----:B------:R-:W-:Y:S01]  /*e0d0*/  IMAD.MOV.U32 R10, RZ, RZ, c[0x0][0x27c] ;  /* 0x00009f00ff0a7624 */ /* 0x000fe200078e00ff */
        /* <DEDUP_REMOVED lines=30> */
[----:B----4-:R-:W-:Y:S01]  /*e2c0*/  SHF.R.U64 R14, R72, 0x10, R73 ;  /* 0x00000010480e7819 */ /* 0x010fe20000001249 */
[----:B------:R-:W-:Y:S01]  /*e2d0*/  IMAD.SHL.U32 R34, R0, 0x2, RZ ;  /* 0x0000000200227824 */ /* 0x000fe200078e00ff */
[----:B------:R-:W-:Y:S02]  /*e2e0*/  PRMT R26, R101, 0x5432, R12 ;  /* 0x00005432651a7816 */ /* 0x000fe4000000000c */
[----:B------:R-:W1:Y:S01]  /*e2f0*/  LDS.128 R8, [R36+0x6100] ;  /* 0x0061000024087984 */ /* 0x000e620000000c00 */
[--C-:B------:R-:W-:Y:S02]  /*e300*/  SHF.R.U64 R0, R68, 0x10, R69.reuse ;  /* 0x0000001044007819 */ /* 0x100fe40000001245 */
[----:B------:R-:W-:Y:S01]  /*e310*/  SHF.R.U32.HI R3, RZ, 0x10, R69 ;  /* 0x00000010ff037819 */ /* 0x000fe20000011645 */
[----:B------:R-:W2:Y:S01]  /*e320*/  LDS.128 R4, [R34+0x6100] ;  /* 0x0061000022047984 */ /* 0x000ea20000000c00 */
[----:B------:R-:W-:-:S02]  /*e330*/  PRMT R12, R98, 0x5432, R14 ;  /* 0x00005432620c7816 */ /* 0x000fc4000000000e */
[----:B------:R-:W-:Y:S02]  /*e340*/  SHF.R.U64 R16, R74, 0x10, R75 ;  /* 0x000000104a107819 */ /* 0x000fe4000000124b */
[----:B------:R-:W-:Y:S01]  /*e350*/  SHF.R.U32.HI R13, RZ, 0x10, R71 ;  /* 0x00000010ff0d7819 */ /* 0x000fe20000011647 */
[----:B------:R-:W-:Y:S01]  /*e360*/  IMAD.U32 R30, R12, 0x10000, RZ ;  /* 0x000100000c1e7824 */ /* 0x000fe200078e00ff */
[C---:B------:R-:W-:Y:S02]  /*e370*/  PRMT R18, R100.reuse, 0x5432, R0 ;  /* 0x0000543264127816 */ /* 0x040fe40000000000 */
[----:B------:R-:W-:Y:S02]  /*e380*/  PRMT R21, R100, 0x5410, R3 ;  /* 0x0000541064157816 */ /* 0x000fe40000000003 */
[----:B------:R-:W-:Y:S02]  /*e390*/  SHF.R.U32.HI R15, RZ, 0x10, R73 ;  /* 0x00000010ff0f7819 */ /* 0x000fe40000011649 */
[----:B------:R-:W-:-:S02]  /*e3a0*/  PRMT R23, R99, 0x5432, R16 ;  /* 0x0000543263177816 */ /* 0x000fc40000000010 */
[----:B------:R-:W-:Y:S02]  /*e3b0*/  PRMT R27, R101, 0x5410, R13 ;  /* 0x00005410651b7816 */ /* 0x000fe4000000000d */
[----:B------:R-:W-:Y:S02]  /*e3c0*/  PRMT R20, R98, 0x5410, R15 ;  /* 0x0000541062147816 */ /* 0x000fe4000000000f */
[----:B------:R-:W-:Y:S02]  /*e3d0*/  SHF.R.U32.HI R17, RZ, 0x10, R75 ;  /* 0x00000010ff117819 */ /* 0x000fe4000001164b */
[----:B------:R-:W-:Y:S01]  /*e3e0*/  LOP3.LUT R31, R12, 0xffff0000, RZ, 0xc0, !PT ;  /* 0xffff00000c1f7812 */ /* 0x000fe200078ec0ff */
[----:B------:R-:W-:Y:S01]  /*e3f0*/  IMAD.U32 R12, R20, 0x10000, RZ ;  /* 0x00010000140c7824 */ /* 0x000fe200078e00ff */
        /* <DEDUP_REMOVED lines=8> */
[----:B------:R-:W-:Y:S01]  /*e480*/  LOP3.LUT R29, R10, 0xffff0000, RZ, 0xc0, !PT ;  /* 0xffff00000a1d7812 */ /* 0x000fe200078ec0ff */
[----:B------:R-:W-:Y:S01]  /*e490*/  FMUL.FTZ R0, R3, R30 ;  /* 0x0000001e03007220 */ /* 0x000fe20000410000 */
[----:B------:R-:W-:Y:S01]  /*e4a0*/  LOP3.LUT R17, R9, 0xffff0000, RZ, 0xc0, !PT ;  /* 0xffff000009117812 */ /* 0x000fe200078ec0ff */
[-C--:B------:R-:W-:Y:S01]  /*e4b0*/  FMUL.FTZ R3, R3, R11.reuse ;  /* 0x0000000b03037220 */ /* 0x080fe20000410000 */
[----:B------:R-:W-:Y:S01]  /*e4c0*/  LOP3.LUT R22, R6, 0xffff0000, RZ, 0xc0, !PT ;  /* 0xffff000006167812 */ /* 0x000fe200078ec0ff */
[----:B------:R-:W-:Y:S01]  /*e4d0*/  FFMA.FTZ R37, R13, R11, -R0 ;  /* 0x0000000b0d257223 */ /* 0x000fe20000010800 */
[----:B------:R-:W-:Y:S01]  /*e4e0*/  LOP3.LUT R11, R18, 0xffff0000, RZ, 0xc0, !PT ;  /* 0xffff0000120b7812 */ /* 0x000fe200078ec0ff */
[----:B------:R-:W-:-:S02]  /*e4f0*/  IMAD.U32 R8, R5, 0x10000, RZ ;  /* 0x0001000005087824 */ /* 0x000fc400078e00ff */
[----:B------:R-:W-:Y:S02]  /*e500*/  IMAD.U32 R24, R10, 0x10000, RZ ;  /* 0x000100000a187824 */ /* 0x000fe400078e00ff */
[----:B------:R-:W-:Y:S02]  /*e510*/  FMUL.FTZ R0, R4, R31 ;  /* 0x0000001f04007220 */ /* 0x000fe40000410000 */
[----:B------:R-:W-:Y:S01]  /*e520*/  IMAD.U32 R15, R9, 0x10000, RZ ;  /* 0x00010000090f7824 */ /* 0x000fe200078e00ff */
[----:B------:R-:W-:Y:S01]  /*e530*/  LOP3.LUT R9, R5, 0xffff0000, RZ, 0xc0, !PT ;  /* 0xffff000005097812 */ /* 0x000fe200078ec0ff */
[----:B------:R-:W-:Y:S02]  /*e540*/  IMAD.U32 R10, R6, 0x10000, RZ ;  /* 0x00010000060a7824 */ /* 0x000fe400078e00ff */
[----:B------:R-:W-:Y:S02]  /*e550*/  FFMA.FTZ R35, R13, R30, R3 ;  /* 0x0000001e0d237223 */ /* 0x000fe40000010003 */
[----:B------:R-:W-:-:S02]  /*e560*/  FMUL.FTZ R4, R4, R11 ;  /* 0x0000000b04047220 */ /* 0x000fc40000410000 */
[----:B------:R-:W-:Y:S02]  /*e570*/  IMAD.U32 R6, R21, 0x10000, RZ ;  /* 0x0001000015067824 */ /* 0x000fe400078e00ff */
[----:B------:R-:W-:Y:S02]  /*e580*/  FMUL.FTZ R3, R8, R12 ;  /* 0x0000000c08037220 */ /* 0x000fe40000410000 */
        /* <DEDUP_REMOVED lines=47> */
.L_x_827:
[----:B------:R-:W-:Y:S05]  /*e880*/  BSYNC B0 ;  /* 0x0000000000007941 */ /* 0x000fea0003800000 */
.L_x_826:
[----:B------:R-:W-:-:S04]  /*e890*/  IADD3 R0, R57, 0x20, RZ ;  /* 0x0000002039007810 */ /* 0x000fc80007ffe0ff */
[----:B------:R-:W-:-:S13]  /*e8a0*/  ISETP.GE.AND P0, PT, R0, c[0x0][0x27c], PT ;  /* 0x00009f0000007a0c */ /* 0x000fda0003f06270 */
[----:B------:R-:W-:Y:S05]  /*e8b0*/  @P0 BRA `(.L_x_803) ;  /* 0x000007c000000947 */ /* 0x000fea0003800000 */
[----:B------:R-:W-:Y:S01]  /*e8c0*/  SHF.R.S32.HI R3, RZ, 0x1f, R19 ;  /* 0x0000001fff037819 */ /* 0x000fe20000011413 */
[----:B-1----:R-:W-:Y:S01]  /*e8d0*/  IMAD.MOV.U32 R11, RZ, RZ, c[0x0][0x27c] ;  /* 0x00009f00ff0b7624 */ /* 0x002fe200078e00ff */
[-C--:B------:R-:W-:Y:S02]  /*e8e0*/  LEA.HI R5, R19, R19.reuse, RZ, 0x1 ;  /* 0x0000001313057211 */ /* 0x080fe400078f08ff */
[----:B------:R-:W-:Y:S02]  /*e8f0*/  SHF.R.S32.HI R10, RZ, 0x1f, R0 ;  /* 0x0000001fff0a7819 */ /* 0x000fe40000011400 */
[----:B------:R-:W-:Y:S02]  /*e900*/  LEA.HI R3, R3, R19, RZ, 0x3 ;  /* 0x0000001303037211 */ /* 0x000fe400078f18ff */
[C---:B------:R-:W-:Y:S01]  /*e910*/  LOP3.LUT R4, R5.reuse, 0x7fffffe, RZ, 0xc0, !PT ;  /* 0x07fffffe05047812 */ /* 0x040fe200078ec0ff */
[----:B------:R-:W-:Y:S01]  /*e920*/  IMAD.SHL.U32 R5, R5, 0x20, RZ ;  /* 0x0000002005057824 */ /* 0x000fe200078e00ff */
[----:B------:R-:W-:Y:S01]  /*e930*/  LEA.HI R6, R10, R0, RZ, 0x3 ;  /* 0x000000000a067211 */ /* 0x000fe200078f18ff */
[----:B------:R-:W-:Y:S01]  /*e940*/  IMAD.SHL.U32 R3, R3, 0x20, RZ ;  /* 0x0000002003037824 */ /* 0x000fe200078e00ff */
[----:B------:R-:W-:Y:S01]  /*e950*/  SHF.R.U64 R12, R82, 0x10, R83 ;  /* 0x00000010520c7819 */ /* 0x000fe20000001253 */
[----:B------:R-:W-:Y:S01]  /*e960*/  IMAD.IADD R9, R19, 0x1, -R4 ;  /* 0x0000000113097824 */ /* 0x000fe200078e0a04 */
[----:B------:R-:W-:-:S02]  /*e970*/  SHF.R.S32.HI R8, RZ, 0x3, R6 ;  /* 0x00000003ff087819 */ /* 0x000fc40000011406 */
[----:B------:R-:W-:Y:S02]  /*e980*/  LEA.HI R4, R10, R0, RZ, 0x5 ;  /* 0x000000000a047211 */ /* 0x000fe400078f28ff */
[----:B------:R-:W-:Y:S02]  /*e990*/  LOP3.LUT R7, R3, 0xffffff00, RZ, 0xc0, !PT ;  /* 0xffffff0003077812 */ /* 0x000fe400078ec0ff */
[----:B------:R-:W-:Y:S01]  /*e9a0*/  LOP3.LUT R0, R5, 0xc0, RZ, 0xc0, !PT ;  /* 0x000000c005007812 */ /* 0x000fe200078ec0ff */
[----:B------:R-:W-:Y:S01]  /*e9b0*/  IMAD.SHL.U32 R5, R4, 0x80, RZ ;  /* 0x0000008004057824 */ /* 0x000fe200078e00ff */
[----:B------:R-:W-:Y:S01]  /*e9c0*/  LEA.HI R3, R11, R8, RZ, 0x1d ;  /* 0x000000080b037211 */ /* 0x000fe200078fe8ff */
[----:B------:R-:W-:Y:S01]  /*e9d0*/  IMAD R8, R9, 0x20, R7 ;  /* 0x0000002009087824 */ /* 0x000fe200078e0207 */
[----:B------:R-:W-:Y:S02]  /*e9e0*/  LOP3.LUT R6, R0, 0x18, R6, 0xf8, !PT ;  /* 0x0000001800067812 */ /* 0x000fe400078ef806 */
[----:B------:R-:W-:-:S02]  /*e9f0*/  SHF.R.S32.HI R4, RZ, 0x1f, R3 ;  /* 0x0000001fff047819 */ /* 0x000fc40000011403 */
[----:B------:R-:W-:Y:S01]  /*ea00*/  LOP3.LUT R7, R5, 0x7ffff000, RZ, 0xc0, !PT ;  /* 0x7ffff00005077812 */ /* 0x000fe200078ec0ff */
[----:B------:R-:W-:Y:S01]  /*ea10*/  IMAD.SHL.U32 R5, R3, 0x8, RZ ;  /* 0x0000000803057824 */ /* 0x000fe200078e00ff */
[----:B------:R-:W-:Y:S02]  /*ea20*/  LEA.HI R3, R4, R3, RZ, 0x2 ;  /* 0x0000000304037211 */ /* 0x000fe400078f10ff */
[----:B------:R-:W-:Y:S02]  /*ea30*/  SHF.R.U32.HI R9, RZ, 0x3, R0 ;  /* 0x00000003ff097819 */ /* 0x000fe40000011600 */
[----:B------:R-:W-:Y:S01]  /*ea40*/  LOP3.LUT R4, R0, 0x18, R5, 0xf8, !PT ;  /* 0x0000001800047812 */ /* 0x000fe200078ef805 */
[----:B------:R-:W-:Y:S01]  /*ea50*/  IMAD.SHL.U32 R0, R3, 0x400, RZ ;  /* 0x0000040003007824 */ /* 0x000fe200078e00ff */
[-C--:B------:R-:W-:Y:S02]  /*ea60*/  LOP3.LUT R6, R6, R9.reuse, RZ, 0x3c, !PT ;  /* 0x0000000906067212 */ /* 0x080fe400078e3cff */
[----:B------:R-:W-:-:S02]  /*ea70*/  LOP3.LUT R3, R4, R9, RZ, 0x3c, !PT ;  /* 0x0000000904037212 */ /* 0x000fc400078e3cff */
[----:B------:R-:W-:Y:S02]  /*ea80*/  LOP3.LUT R0, R0, 0x7ffff000, RZ, 0xc0, !PT ;  /* 0x7ffff00000007812 */ /* 0x000fe400078ec0ff */
[----:B------:R-:W-:Y:S02]  /*ea90*/  IADD3 R5, R6, R8, R7 ;  /* 0x0000000806057210 */ /* 0x000fe40007ffe007 */
[----:B------:R-:W-:Y:S02]  /*eaa0*/  IADD3 R0, R3, R0, R8 ;  /* 0x0000000003007210 */ /* 0x000fe40007ffe008 */
[----:B----4-:R-:W-:Y:S01]  /*eab0*/  SHF.R.U64 R14, R76, 0x10, R77 ;  /* 0x000000104c0e7819 */ /* 0x010fe2000000124d */
[----:B------:R-:W-:Y:S01]  /*eac0*/  IMAD.SHL.U32 R35, R5, 0x2, RZ ;  /* 0x0000000205237824 */ /* 0x000fe200078e00ff */
[----:B------:R-:W-:Y:S01]  /*ead0*/  PRMT R26, R107, 0x5432, R12 ;  /* 0x000054326b1a7816 */ /* 0x000fe2000000000c */
[----:B------:R-:W-:Y:S01]  /*eae0*/  IMAD.SHL.U32 R33, R0, 0x2, RZ ;  /* 0x0000000200217824 */ /* 0x000fe200078e00ff */
[----:B------:R-:W-:-:S02]  /*eaf0*/  SHF.R.U64 R0, R80, 0x10, R81 ;  /* 0x0000001050007819 */ /* 0x000fc40000001251 */
[----:B------:R-:W1:Y:S01]  /*eb00*/  LDS.128 R8, [R35+0x6100] ;  /* 0x0061000023087984 */ /* 0x000e620000000c00 */
[----:B------:R-:W-:Y:S02]  /*eb10*/  SHF.R.U32.HI R3, RZ, 0x10, R81 ;  /* 0x00000010ff037819 */ /* 0x000fe40000011651 */
[----:B------:R-:W-:Y:S01]  /*eb20*/  SHF.R.U64 R16, R78, 0x10, R79 ;  /* 0x000000104e107819 */ /* 0x000fe2000000124f */
[----:B------:R-:W2:Y:S01]  /*eb30*/  LDS.128 R4, [R33+0x6100] ;  /* 0x0061000021047984 */ /* 0x000ea20000000c00 */
[----:B------:R-:W-:Y:S02]  /*eb40*/  PRMT R12, R103, 0x5432, R14 ;  /* 0x00005432670c7816 */ /* 0x000fe4000000000e */
[----:B------:R-:W-:Y:S02]  /*eb50*/  PRMT R18, R106, 0x5432, R0 ;  /* 0x000054326a127816 */ /* 0x000fe40000000000 */
[----:B------:R-:W-:Y:S01]  /*eb60*/  SHF.R.U32.HI R15, RZ, 0x10, R77 ;  /* 0x00000010ff0f7819 */ /* 0x000fe2000001164d */
[----:B------:R-:W-:Y:S01]  /*eb70*/  IMAD.U32 R30, R12, 0x10000, RZ ;  /* 0x000100000c1e7824 */ /* 0x000fe200078e00ff */
[----:B------:R-:W-:-:S02]  /*eb80*/  SHF.R.U32.HI R13, RZ, 0x10, R83 ;  /* 0x00000010ff0d7819 */ /* 0x000fc40000011653 */
[----:B------:R-:W-:Y:S02]  /*eb90*/  SHF.R.U32.HI R17, RZ, 0x10, R79 ;  /* 0x00000010ff117819 */ /* 0x000fe4000001164f */
[----:B------:R-:W-:Y:S02]  /*eba0*/  PRMT R20, R106, 0x5410, R3 ;  /* 0x000054106a147816 */ /* 0x000fe40000000003 */
[----:B------:R-:W-:Y:S02]  /*ebb0*/  PRMT R23, R105, 0x5432, R16 ;  /* 0x0000543269177816 */ /* 0x000fe40000000010 */
[----:B------:R-:W-:Y:S02]  /*ebc0*/  PRMT R19, R103, 0x5410, R15 ;  /* 0x0000541067137816 */ /* 0x000fe4000000000f */
[----:B------:R-:W-:Y:S02]  /*ebd0*/  PRMT R27, R107, 0x5410, R13 ;  /* 0x000054106b1b7816 */ /* 0x000fe4000000000d */
[----:B------:R-:W-:-:S02]  /*ebe0*/  PRMT R24, R105, 0x5410, R17 ;  /* 0x0000541069187816 */ /* 0x000fc40000000011 */
[----:B------:R-:W-:Y:S01]  /*ebf0*/  LOP3.LUT R12, R12, 0xffff0000, RZ, 0xc0, !PT ;  /* 0xffff00000c0c7812 */ /* 0x000fe200078ec0ff */
[C---:B-1----:R-:W-:Y:S01]  /*ec00*/  IMAD.U32 R16, R11.reuse, 0x10000, RZ ;  /* 0x000100000b107824 */ /* 0x042fe200078e00ff */
[----:B------:R-:W-:Y:S01]  /*ec10*/  LOP3.LUT R28, R11, 0xffff0000, RZ, 0xc0, !PT ;  /* 0xffff00000b1c7812 */ /* 0x000fe200078ec0ff */
[----:B------:R-:W-:Y:S01]  /*ec20*/  IMAD.U32 R11, R18, 0x10000, RZ ;  /* 0x00010000120b7824 */ /* 0x000fe200078e00ff */
[----:B------:R-:W-:Y:S01]  /*ec30*/  LOP3.LUT R14, R8, 0xffff0000, RZ, 0xc0, !PT ;  /* 0xffff0000080e7812 */ /* 0x000fe200078ec0ff */
[----:B--2---:R-:W-:Y:S01]  /*ec40*/  IMAD.U32 R3, R4, 0x10000, RZ ;  /* 0x0001000004037824 */ /* 0x004fe200078e00ff */
[C---:B------:R-:W-:Y:S01]  /*ec50*/  LOP3.LUT R17, R9.reuse, 0xffff0000, RZ, 0xc0, !PT ;  /* 0xffff000009117812 */ /* 0x040fe200078ec0ff */
[----:B------:R-:W-:Y:S01]  /*ec60*/  IMAD.U32 R13, R8, 0x10000, RZ ;  /* 0x00010000080d7824 */ /* 0x000fe200078e00ff */
        /* <DEDUP_REMOVED lines=9> */
[----:B------:R-:W-:Y:S01]  /*ed00*/  FMUL.FTZ R3, R3, R11 ;  /* 0x0000000b03037220 */ /* 0x000fe20000410000 */
[----:B------:R-:W-:Y:S01]  /*ed10*/  LOP3.LUT R22, R6, 0xffff0000, RZ, 0xc0, !PT ;  /* 0xffff000006167812 */ /* 0x000fe200078ec0ff */
[----:B------:R-:W-:-:S02]  /*ed20*/  IMAD.U32 R7, R19, 0x10000, RZ ;  /* 0x0001000013077824 */ /* 0x000fc400078e00ff */
[----:B------:R-:W-:Y:S02]  /*ed30*/  IMAD.U32 R25, R10, 0x10000, RZ ;  /* 0x000100000a197824 */ /* 0x000fe400078e00ff */
[C---:B------:R-:W-:Y:S02]  /*ed40*/  FFMA.FTZ R36, R13.reuse, R11, -R0 ;  /* 0x0000000b0d247223 */ /* 0x040fe40000010800 */
[----:B------:R-:W-:Y:S02]  /*ed50*/  IMAD.U32 R10, R6, 0x10000, RZ ;  /* 0x00010000060a7824 */ /* 0x000fe400078e00ff */
[----:B------:R-:W-:Y:S02]  /*ed60*/  FMUL.FTZ R0, R4, R12 ;  /* 0x0000000c04007220 */ /* 0x000fe40000410000 */
[----:B------:R-:W-:Y:S02]  /*ed70*/  FFMA.FTZ R34, R13, R30, R3 ;  /* 0x0000001e0d227223 */ /* 0x000fe40000010003 */
[C---:B------:R-:W-:Y:S01]  /*ed80*/  IMAD.U32 R6, R20.reuse, 0x10000, RZ ;  /* 0x0001000014067824 */ /* 0x040fe200078e00ff */
[----:B------:R-:W-:Y:S01]  /*ed90*/  LOP3.LUT R20, R20, 0xffff0000, RZ, 0xc0, !PT ;  /* 0xffff000014147812 */ /* 0x000fe200078ec0ff */
[----:B------:R-:W-:-:S02]  /*eda0*/  FMUL.FTZ R4, R4, R18 ;  /* 0x0000001204047220 */ /* 0x000fc40000410000 */
[----:B------:R-:W-:Y:S02]  /*edb0*/  FMUL.FTZ R3, R8, R7 ;  /* 0x0000000708037220 */ /* 0x000fe40000410000 */
[----:B------:R-:W-:Y:S02]  /*edc0*/  IMAD.U32 R13, R24, 0x10000, RZ ;  /* 0x00010000180d7824 */ /* 0x000fe400078e00ff */
[----:B------:R-:W-:Y:S02]  /*edd0*/  FFMA.FTZ R32, R14, R18, -R0 ;  /* 0x000000120e207223 */ /* 0x000fe40000010800 */
[----:B------:R-:W-:Y:S01]  /*ede0*/  FMUL.FTZ R0, R8, R6 ;  /* 0x0000000608007220 */ /* 0x000fe20000410000 */
[----:B------:R-:W-:Y:S01]  /*edf0*/  LOP3.LUT R8, R27, 0xffff0000, RZ, 0xc0, !PT ;  /* 0xffff00001b087812 */ /* 0x000fe200078ec0ff */
[----:B------:R-:W-:Y:S01]  /*ee00*/  FFMA.FTZ R31, R14, R12, R4 ;  /* 0x0000000c0e1f7223 */ /* 0x000fe20000010004 */
[----:B------:R-:W-:Y:S01]  /*ee10*/  LOP3.LUT R14, R24, 0xffff0000, RZ, 0xc0, !PT ;  /* 0xffff0000180e7812 */ /* 0x000fe200078ec0ff */
[----:B------:R-:W-:-:S02]  /*ee20*/  FFMA.FTZ R30, R15, R6, -R3 ;  /* 0x000000060f1e7223 */ /* 0x000fc40000010803 */
[----:B------:R-:W-:Y:S02]  /*ee30*/  IMAD.U32 R4, R27, 0x10000, RZ ;  /* 0x000100001b047824 */ /* 0x000fe400078e00ff */
[----:B------:R-:W-:Y:S02]  /*ee40*/  FMUL.FTZ R3, R5, R13 ;  /* 0x0000000d05037220 */ /* 0x000fe40000410000 */
[----:B------:R-:W-:Y:S02]  /*ee50*/  IMAD.U32 R11, R23, 0x10000, RZ ;  /* 0x00010000170b7824 */ /* 0x000fe400078e00ff */
[----:B------:R-:W-:Y:S01]  /*ee60*/  FFMA.FTZ R18, R15, R7, R0 ;  /* 0x000000070f127223 */ /* 0x000fe20000010000 */
[----:B------:R-:W-:Y:S01]  /*ee70*/  LOP3.LUT R7, R19, 0xffff0000, RZ, 0xc0, !PT ;  /* 0xffff000013077812 */ /* 0x000fe200078ec0ff */
[-C--:B------:R-:W-:Y:S02]  /*ee80*/  FMUL.FTZ R0, R5, R4.reuse ;  /* 0x0000000405007220 */ /* 0x080fe40000410000 */
[----:B------:R-:W-:-:S02]  /*ee90*/  FFMA.FTZ R15, R16, R4, -R3 ;  /* 0x00000004100f7223 */ /* 0x000fc40000010803 */
[C---:B------:R-:W-:Y:S02]  /*eea0*/  FMUL.FTZ R4, R9.reuse, R20 ;  /* 0x0000001409047220 */ /* 0x040fe40000410000 */
[----:B------:R-:W-:Y:S02]  /*eeb0*/  IMAD.U32 R6, R26, 0x10000, RZ ;  /* 0x000100001a067824 */ /* 0x000fe400078e00ff */
[----:B------:R-:W-:Y:S02]  /*eec0*/  FMUL.FTZ R3, R10, R11 ;  /* 0x0000000b0a037220 */ /* 0x000fe40000410000 */
[----:B------:R-:W-:Y:S02]  /*eed0*/  FFMA.FTZ R16, R16, R13, R0 ;  /* 0x0000000d10107223 */ /* 0x000fe40000010000 */
        /* <DEDUP_REMOVED lines=13> */
[----:B------:R-:W-:Y:S01]  /*efb0*/  FFMA.FTZ R10, R29, R6, -R5 ;  /* 0x000000061d0a7223 */ /* 0x000fe20000010805 */
[----:B------:R-:W-:Y:S01]  /*efc0*/  F2FP.BF16.PACK_AB R5, R13, R18 ;  /* 0x000000120d05723e */ /* 0x000fe200000010ff */
[----:B------:R-:W-:Y:S01]  /*efd0*/  FFMA.FTZ R6, R29, R7, R4 ;  /* 0x000000071d067223 */ /* 0x000fe20000010004 */
[----:B------:R-:W-:Y:S01]  /*efe0*/  F2FP.BF16.PACK_AB R4, R31, R34 ;  /* 0x000000221f04723e */ /* 0x000fe200000010ff */
[----:B------:R-:W-:Y:S01]  /*eff0*/  FFMA.FTZ R3, R28, R8, -R3 ;  /* 0x000000081c037223 */ /* 0x000fe20000010803 */
[----:B------:R-:W-:Y:S01]  /*f000*/  F2FP.BF16.PACK_AB R8, R32, R36 ;  /* 0x000000242008723e */ /* 0x000fe200000010ff */
[----:B------:R-:W-:Y:S01]  /*f010*/  FFMA.FTZ R0, R28, R14, R0 ;  /* 0x0000000e1c007223 */ /* 0x000fe20000010000 */
[----:B------:R-:W-:Y:S02]  /*f020*/  F2FP.BF16.PACK_AB R6, R6, R11 ;  /* 0x0000000b0606723e */ /* 0x000fe400000010ff */
[----:B------:R-:W-:-:S02]  /*f030*/  F2FP.BF16.PACK_AB R10, R10, R12 ;  /* 0x0000000c0a0a723e */ /* 0x000fc400000010ff */
[----:B------:R-:W-:Y:S02]  /*f040*/  F2FP.BF16.PACK_AB R11, R3, R15 ;  /* 0x0000000f030b723e */ /* 0x000fe400000010ff */
[----:B------:R-:W-:-:S03]  /*f050*/  F2FP.BF16.PACK_AB R7, R0, R16 ;  /* 0x000000100007723e */ /* 0x000fc600000010ff */
[----:B------:R1:W-:Y:S04]  /*f060*/  STS.128 [R35+0x6100], R8 ;  /* 0x0061000823007388 */ /* 0x0003e80000000c00 */
[----:B------:R1:W-:Y:S02]  /*f070*/  STS.128 [R33+0x6100], R4 ;  /* 0x0061000421007388 */ /* 0x0003e40000000c00 */
.L_x_803:
[----:B------:R-:W-:Y:S05]  /*f080*/  BSYNC B2 ;  /* 0x0000000000027941 */ /* 0x000fea0003800000 */
.L_x_785:
[----:B------:R-:W-:Y:S01]  /*f090*/  IMAD R0, R109, c[0x0][0x208], RZ ;  /* 0x000082006d007a24 */ /* 0x000fe200078e02ff */
[----:B-1----:R-:W-:Y:S01]  /*f0a0*/  LOP3.LUT R7, R113, 0xfffffff8, RZ, 0xc0, !PT ;  /* 0xfffffff871077812 */ /* 0x002fe200078ec0ff */
[----:B------:R-:W-:Y:S01]  /*f0b0*/  IMAD.WIDE.U32 R4, R115, c[0x0][0x208], RZ ;  /* 0x0000820073047a25 */ /* 0x000fe200078e00ff */
[----:B------:R-:W-:Y:S01]  /*f0c0*/  SHF.R.S32.HI R16, RZ, 0x1f, R97 ;  /* 0x0000001fff107819 */ /* 0x000fe20000011461 */
[----:B------:R-:W-:-:S04]  /*f0d0*/  DEPBAR.LE SB0, 0x0 ;  /* 0x000080000000791a */ /* 0x000fc80000000000 */
[----:B------:R-:W-:Y:S01]  /*f0e0*/  IMAD R0, R115, c[0x0][0x20c], R0 ;  /* 0x0000830073007a24 */ /* 0x000fe200078e0200 */
[----:B------:R-:W-:Y:S01]  /*f0f0*/  SHF.R.S32.HI R13, RZ, 0x1f, R102 ;  /* 0x0000001fff0d7819 */ /* 0x000fe20000011466 */
[----:B------:R-:W-:Y:S01]  /*f100*/  IMAD.IADD R7, R159, 0x1, -R7 ;  /* 0x000000019f077824 */ /* 0x000fe200078e0a07 */
[----:B------:R-:W-:Y:S01]  /*f110*/  ISETP.GE.AND P2, PT, R161, c[0x0][0x1d4], PT ;  /* 0x00007500a1007a0c */ /* 0x000fe20003f46270 */
[----:B------:R-:W-:Y:S01]  /*f120*/  IMAD.IADD R5, R5, 0x1, R0 ;  /* 0x0000000105057824 */ /* 0x000fe200078e0200 */
[----:B------:R-:W-:Y:S01]  /*f130*/  P2R R64, PR, RZ, 0x8 ;  /* 0x00000008ff407803 */ /* 0x000fe20000000000 */
[----:B------:R-:W-:Y:S01]  /*f140*/  IMAD R0, R110, c[0x0][0x218], RZ ;  /* 0x000086006e007a24 */ /* 0x000fe200078e02ff */
[----:B------:R-:W-:Y:S01]  /*f150*/  LEA.HI R3, R7, R7, RZ, 0x1 ;  /* 0x0000000707037211 */ /* 0x000fe200078f08ff */
[----:B------:R-:W-:Y:S01]  /*f160*/  IMAD.WIDE.U32 R4, R114, c[0x0][0x218], R4 ;  /* 0x0000860072047a25 */ /* 0x000fe200078e0004 */
[----:B------:R-:W-:Y:S01]  /*f170*/  SHF.R.S32.HI R162, RZ, 0x1f, R161 ;  /* 0x0000001fffa27819 */ /* 0x000fe200000114a1 */
[----:B------:R-:W-:-:S02]  /*f180*/  UISETP.GE.AND UP0, UPT, UR8, 0x2, UPT ;  /* 0x000000020800788c */ /* 0x000fc4000bf06270 */
[----:B------:R-:W-:Y:S01]  /*f190*/  IMAD R0, R114, c[0x0][0x21c], R0 ;  /* 0x0000870072007a24 */ /* 0x000fe200078e0200 */
[----:B------:R-:W-:Y:S01]  /*f1a0*/  BAR.SYNC.DEFER_BLOCKING 0x0 ;  /* 0x0000000000007b1d */ /* 0x000fe20000010000 */
[----:B------:R-:W-:Y:S01]  /*f1b0*/  IADD3 R6, P0, R4, UR24, RZ ;  /* 0x0000001804067c10 */ /* 0x000fe2000ff1e0ff */
[----:B----4-:R-:W-:-:S03]  /*f1c0*/  IMAD.WIDE R14, R161, 0x2, RZ ;  /* 0x00000002a10e7825 */ /* 0x010fc600078e02ff */
[----:B------:R-:W-:Y:S01]  /*f1d0*/  IADD3.X R4, R5, UR10, R0, P0, !PT ;  /* 0x0000000a05047c10 */ /* 0x000fe200087fe400 */
[----:B------:R-:W-:Y:S01]  /*f1e0*/  IMAD.SHL.U32 R155, R92, 0x2, RZ ;  /* 0x000000025c9b7824 */ /* 0x000fe200078e00ff */
[----:B------:R-:W-:Y:S02]  /*f1f0*/  LEA R0, P0, R6, c[0x0][0x1f8], 0x1 ;  /* 0x00007e0006007a11 */ /* 0x000fe400078008ff */
[----:B------:R-:W-:Y:S02]  /*f200*/  LEA.HI R5, R90, R90, RZ, 0x1 ;  /* 0x0000005a5a057211 */ /* 0x000fe400078f08ff */
[----:B------:R-:W-:Y:S01]  /*f210*/  LEA.HI.X R4, R6, c[0x0][0x1fc], R4, 0x1, P0 ;  /* 0x00007f0006047a11 */ /* 0x000fe200000f0c04 */
[----:B------:R-:W1:Y:S01]  /*f220*/  SHFL.IDX PT, R11, R0, RZ, 0x1c1f ;  /* 0x001c1fff000b7589 */ /* 0x000e6200000e0000 */
[----:B------:R-:W-:Y:S02]  /*f230*/  SHF.R.S32.HI R6, RZ, 0x1, R3 ;  /* 0x00000001ff067819 */ /* 0x000fe40000011403 */
[----:B------:R-:W-:Y:S01]  /*f240*/  LOP3.LUT R5, R5, 0xfffffffe, RZ, 0xc0, !PT ;  /* 0xfffffffe05057812 */ /* 0x000fe200078ec0ff */
[----:B------:R-:W2:Y:S01]  /*f250*/  SHFL.IDX PT, R12, R4, RZ, 0x1c1f ;  /* 0x001c1fff040c7589 */ /* 0x000ea200000e0000 */
[----:B------:R-:W-:-:S03]  /*f260*/  LOP3.LUT P1, RZ, R6, 0x2, RZ, 0xc0, !PT ;  /* 0x0000000206ff7812 */ /* 0x000fc6000782c0ff */
[----:B------:R3:W4:Y:S01]  /*f270*/  SHFL.IDX PT, R9, R0, 0x1, 0x1c1f ;  /* 0x003c1f0000097f89 */ /* 0x00072200000e0000 */
[----:B------:R-:W-:-:S03]  /*f280*/  IMAD.IADD R8, R90, 0x1, -R5 ;  /* 0x000000015a087824 */ /* 0x000fc600078e0a05 */
[----:B------:R5:W5:Y:S01]  /*f290*/  SHFL.IDX PT, R10, R4, 0x1, 0x1c1f ;  /* 0x003c1f00040a7f89 */ /* 0x000b6200000e0000 */
[----:B-1----:R-:W-:-:S05]  /*f2a0*/  IADD3 R58, P0, R11, R14, RZ ;  /* 0x0000000e0b3a7210 */ /* 0x002fca0007f1e0ff */
[----:B--2---:R-:W-:Y:S01]  /*f2b0*/  IMAD.X R59, R12, 0x1, R15, P0 ;  /* 0x000000010c3b7824 */ /* 0x004fe200000e060f */
[----:B---3--:R-:W-:Y:S01]  /*f2c0*/  LOP3.LUT R0, R3, 0x3fffffe, RZ, 0xc0, !PT ;  /* 0x03fffffe03007812 */ /* 0x008fe200078ec0ff */
[----:B------:R-:W-:Y:S01]  /*f2d0*/  IMAD.SHL.U32 R3, R6, 0x40, RZ ;  /* 0x0000004006037824 */ /* 0x000fe200078e00ff */
[----:B----4-:R-:W-:Y:S02]  /*f2e0*/  IADD3 R56, P0, R14, R9, RZ ;  /* 0x000000090e387210 */ /* 0x010fe40007f1e0ff */
[----:B-----5:R-:W-:Y:S01]  /*f2f0*/  LOP3.LUT R4, R108, 0x7fffffe, RZ, 0xc0, !PT ;  /* 0x07fffffe6c047812 */ /* 0x020fe200078ec0ff */
[----:B------:R-:W-:Y:S01]  /*f300*/  IMAD.IADD R5, R7, 0x1, -R0 ;  /* 0x0000000107057824 */ /* 0x000fe200078e0a00 */
[----:B------:R-:W-:Y:S01]  /*f310*/  LOP3.LUT R0, R3, 0xc0, RZ, 0xc0, !PT ;  /* 0x000000c003007812 */ /* 0x000fe200078ec0ff */
[----:B------:R-:W-:Y:S01]  /*f320*/  IMAD.SHL.U32 R7, R112, 0x8, RZ ;  /* 0x0000000870077824 */ /* 0x000fe200078e00ff */
[----:B------:R-:W-:Y:S01]  /*f330*/  SHF.R.S32.HI R6, RZ, 0x1f, R96 ;  /* 0x0000001fff067819 */ /* 0x000fe20000011460 */
[----:B------:R-:W-:Y:S01]  /*f340*/  IMAD.IADD R150, R102, 0x1, -R4 ;  /* 0x0000000166967824 */ /* 0x000fe200078e0a04 */
[----:B------:R-:W-:Y:S01]  /*f350*/  LEA.HI R4, R16, R97, RZ, 0x3 ;  /* 0x0000006110047211 */ /* 0x000fe200078f18ff */
[----:B------:R-:W-:Y:S01]  /*f360*/  IMAD.X R57, R15, 0x1, R10, P0 ;  /* 0x000000010f397824 */ /* 0x000fe200000e060a */
[----:B------:R-:W-:-:S02]  /*f370*/  LOP3.LUT R3, R0, 0x8, R7, 0xf8, !PT ;  /* 0x0000000800037812 */ /* 0x000fc400078ef807 */
[----:B------:R-:W-:Y:S02]  /*f380*/  SHF.R.U32.HI R0, RZ, 0x3, R0 ;  /* 0x00000003ff007819 */ /* 0x000fe40000011600 */
[----:B------:R-:W-:Y:S02]  /*f390*/  LOP3.LUT R158, R4, 0xfffffff8, RZ, 0xc0, !PT ;  /* 0xfffffff8049e7812 */ /* 0x000fe400078ec0ff */
[----:B------:R-:W-:Y:S01]  /*f3a0*/  LOP3.LUT R3, R3, R0, RZ, 0x3c, !PT ;  /* 0x0000000003037212 */ /* 0x000fe200078e3cff */
[----:B------:R-:W-:Y:S01]  /*f3b0*/  IMAD R0, R8, 0x8, R5 ;  /* 0x0000000808007824 */ /* 0x000fe200078e0205 */
[----:B------:R-:W-:Y:S01]  /*f3c0*/  LEA.HI R7, R13, R102, RZ, 0x3 ;  /* 0x000000660d077211 */ /* 0x000fe200078f18ff */
[----:B------:R-:W-:Y:S01]  /*f3d0*/  IMAD.WIDE R4, R158, 0x2, RZ ;  /* 0x000000029e047825 */ /* 0x000fe200078e02ff */
[----:B------:R-:W-:Y:S01]  /*f3e0*/  LEA.HI R6, R6, R96, RZ, 0x3 ;  /* 0x0000006006067211 */ /* 0x000fe200078f18ff */
[----:B------:R-:W-:Y:S01]  /*f3f0*/  STL [R1+0x58], R158 ;  /* 0x0000589e01007387 */ /* 0x000fe20000100800 */
[----:B------:R-:W-:Y:S01]  /*f400*/  SHF.R.S32.HI R160, RZ, 0x1f, R158 ;  /* 0x0000001fffa07819 */ /* 0x000fe2000001149e */
[----:B------:R-:W-:Y:S01]  /*f410*/  IMAD.SHL.U32 R7, R7, 0x20, RZ ;  /* 0x0000002007077824 */ /* 0x000fe200078e00ff */
[----:B------:R-:W-:Y:S01]  /*f420*/  IADD3 R54, P0, R11, R4, RZ ;  /* 0x000000040b367210 */ /* 0x000fe20007f1e0ff */
[----:B------:R-:W-:Y:S01]  /*f430*/  IMAD.U32 R0, R0, 0x20, R3 ;  /* 0x0000002000007824 */ /* 0x000fe200078e0003 */
[----:B------:R-:W-:Y:S01]  /*f440*/  LOP3.LUT R156, R6, 0xfffffff8, RZ, 0xc0, !PT ;  /* 0xfffffff8069c7812 */ /* 0x000fe200078ec0ff */
[----:B------:R-:W-:Y:S01]  /*f450*/  IMAD.SHL.U32 R3, R111, 0x40, RZ ;  /* 0x000000406f037824 */ /* 0x000fe200078e00ff */
[----:B------:R-:W-:Y:S01]  /*f460*/  LOP3.LUT R149, R7, 0xffffff00, RZ, 0xc0, !PT ;  /* 0xffffff0007957812 */ /* 0x000fe200078ec0ff */
[----:B------:R-:W-:Y:S01]  /*f470*/  IMAD.X R55, R12, 0x1, R5, P0 ;  /* 0x000000010c377824 */ /* 0x000fe200000e0605 */
[-C--:B------:R-:W-:Y:S01]  /*f480*/  IADD3 R52, P0, R4, R9.reuse, RZ ;  /* 0x0000000904347210 */ /* 0x080fe20007f1e0ff */
[----:B------:R-:W-:Y:S01]  /*f490*/  IMAD.SHL.U32 R8, R8, 0x8, RZ ;  /* 0x0000000808087824 */ /* 0x000fe200078e00ff */
[----:B------:R-:W-:Y:S01]  /*f4a0*/  LOP3.LUT R3, R3, 0xc0, RZ, 0xc0, !PT ;  /* 0x000000c003037812 */ /* 0x000fe200078ec0ff */
[----:B------:R-:W-:Y:S01]  /*f4b0*/  IMAD.WIDE R6, R156, 0x2, RZ ;  /* 0x000000029c067825 */ /* 0x000fe200078e02ff */
[----:B------:R-:W-:Y:S01]  /*f4c0*/  SHF.R.S32.HI R157, RZ, 0x1f, R156 ;  /* 0x0000001fff9d7819 */ /* 0x000fe2000001149c */
[----:B------:R-:W-:Y:S01]  /*f4d0*/  STL [R1+0x60], R156 ;  /* 0x0000609c01007387 */ /* 0x000fe20000100800 */
[----:B------:R-:W-:Y:S01]  /*f4e0*/  LOP3.LUT R8, R3, 0x8, R8, 0xf8, !PT ;  /* 0x0000000803087812 */ /* 0x000fe200078ef808 */
[----:B------:R-:W-:Y:S01]  /*f4f0*/  IMAD.X R53, R5, 0x1, R10, P0 ;  /* 0x0000000105357824 */ /* 0x000fe200000e060a */
[----:B------:R-:W-:Y:S01]  /*f500*/  SHF.R.U32.HI R4, RZ, 0x3, R3 ;  /* 0x00000003ff047819 */ /* 0x000fe20000011603 */
[----:B------:R-:W-:Y:S01]  /*f510*/  IMAD R3, R153, 0x200, R149 ;  /* 0x0000020099037824 */ /* 0x000fe200078e0295 */
[----:B------:R-:W-:Y:S01]  /*f520*/  IADD3 R38, P0, R11, R6, RZ ;  /* 0x000000060b267210 */ /* 0x000fe20007f1e0ff */
[----:B------:R-:W-:Y:S01]  /*f530*/  IMAD.SHL.U32 R224, R0, 0x2, RZ ;  /* 0x0000000200e07824 */ /* 0x000fe200078e00ff */
[----:B------:R-:W-:Y:S01]  /*f540*/  LOP3.LUT R148, R8, R4, RZ, 0x3c, !PT ;  /* 0x0000000408947212 */ /* 0x000fe200078e3cff */
[----:B------:R-:W-:Y:S01]  /*f550*/  IMAD R0, R150, 0x20, R3 ;  /* 0x0000002096007824 */ /* 0x000fe200078e0203 */
[----:B------:R-:W-:Y:S01]  /*f560*/  STL [R1], R155 ;  /* 0x0000009b01007387 */ /* 0x000fe20000100800 */
[----:B------:R-:W-:Y:S01]  /*f570*/  IMAD.X R39, R12, 0x1, R7, P0 ;  /* 0x000000010c277824 */ /* 0x000fe200000e0607 */
[----:B------:R-:W-:Y:S01]  /*f580*/  IADD3 R36, P0, R6, R9, RZ ;  /* 0x0000000906247210 */ /* 0x000fe20007f1e0ff */
[----:B------:R-:W-:Y:S01]  /*f590*/  IMAD.IADD R0, R148, 0x1, R0 ;  /* 0x0000000194007824 */ /* 0x000fe200078e0200 */
[C---:B------:R-:W-:Y:S01]  /*f5a0*/  IADD3 R3, R224.reuse, 0x3100, RZ ;  /* 0x00003100e0037810 */ /* 0x040fe20007ffe0ff */
[----:B------:R-:W-:Y:S01]  /*f5b0*/  LDSM.16.M88.4 R24, [R224+0x3900] ;  /* 0x00390000e018783b */ /* 0x000fe20000000200 */
[----:B------:R-:W-:Y:S01]  /*f5c0*/  IADD3 R229, R224, 0x3120, RZ ;  /* 0x00003120e0e57810 */ /* 0x000fe20007ffe0ff */
[----:B------:R-:W-:Y:S01]  /*f5d0*/  IMAD.X R37, R7, 0x1, R10, P0 ;  /* 0x0000000107257824 */ /* 0x000fe200000e060a */
[----:B------:R-:W-:Y:S01]  /*f5e0*/  ISETP.LT.OR P0, PT, R104, 0x1, P2 ;  /* 0x000000016800780c */ /* 0x000fe20001701670 */
[----:B------:R-:W-:Y:S01]  /*f5f0*/  IMAD.SHL.U32 R227, R0, 0x2, RZ ;  /* 0x0000000200e37824 */ /* 0x000fe200078e00ff */
[----:B------:R-:W-:Y:S01]  /*f600*/  @P1 IADD3 R229, R3, -0x20, RZ ;  /* 0xffffffe003e51810 */ /* 0x000fe20007ffe0ff */
[----:B------:R-:W-:Y:S01]  /*f610*/  LDSM.16.M88.4 R32, [R224+0x3100] ;  /* 0x00310000e020783b */ /* 0x000fe20000000200 */
[----:B------:R-:W-:Y:S01]  /*f620*/  ISETP.GE.AND P1, PT, R97, c[0x0][0x1d4], PT ;  /* 0x0000750061007a0c */ /* 0x000fe20003f26270 */
[----:B------:R-:W-:Y:S01]  /*f630*/  IMAD R228, R2, 0x2, R227 ;  /* 0x0000000202e47824 */ /* 0x000fe200078e02e3 */
[----:B------:R-:W-:Y:S01]  /*f640*/  ISETP.LT.OR P2, PT, R104, 0x21, P2 ;  /* 0x000000216800780c */ /* 0x000fe20001741670 */
[----:B------:R-:W1:Y:S01]  /*f650*/  LDSM.16.M88.4 R4, [R227+0x7100] ;  /* 0x00710000e304783b */ /* 0x000e620000000200 */
[----:B------:R-:W-:Y:S01]  /*f660*/  IMAD R0, R150, 0x20, R149 ;  /* 0x0000002096007824 */ /* 0x000fe200078e0295 */
[----:B------:R-:W-:-:S02]  /*f670*/  IADD3 R240, R229, 0x400, RZ ;  /* 0x00000400e5f07810 */ /* 0x000fc40007ffe0ff */
[----:B------:R-:W2:Y:S01]  /*f680*/  LDSM.16.M88.4 R28, [R224+0x3500] ;  /* 0x00350000e01c783b */ /* 0x000ea20000000200 */
[----:B------:R-:W-:Y:S01]  /*f690*/  IMAD.IADD R0, R148, 0x1, R0 ;  /* 0x0000000194007824 */ /* 0x000fe200078e0200 */
[C---:B------:R-:W-:Y:S02]  /*f6a0*/  IADD3 R239, R229.reuse, 0x800, RZ ;  /* 0x00000800e5ef7810 */ /* 0x040fe40007ffe0ff */
[----:B------:R-:W3:Y:S01]  /*f6b0*/  LDSM.16.M88.4 R20, [R224+0x3d00] ;  /* 0x003d0000e014783b */ /* 0x000ee20000000200 */
[C---:B------:R-:W-:Y:S02]  /*f6c0*/  IADD3 R238, R229.reuse, 0xc00, RZ ;  /* 0x00000c00e5ee7810 */ /* 0x040fe40007ffe0ff */
[C---:B------:R-:W-:Y:S01]  /*f6d0*/  IADD3 R237, R229.reuse, 0x1000, RZ ;  /* 0x00001000e5ed7810 */ /* 0x040fe20007ffe0ff */
[----:B------:R-:W4:Y:S01]  /*f6e0*/  LDSM.16.M88.4 R8, [R227+0x6100] ;  /* 0x00610000e308783b */ /* 0x000f220000000200 */
[C---:B------:R-:W-:Y:S02]  /*f6f0*/  IADD3 R236, R229.reuse, 0x1400, RZ ;  /* 0x00001400e5ec7810 */ /* 0x040fe40007ffe0ff */
[C---:B------:R-:W-:Y:S01]  /*f700*/  IADD3 R235, R229.reuse, 0x1800, RZ ;  /* 0x00001800e5eb7810 */ /* 0x040fe20007ffe0ff */
[----:B------:R-:W-:Y:S01]  /*f710*/  LDSM.16.M88.4 R16, [R228+0x6100] ;  /* 0x00610000e410783b */ /* 0x000fe20000000200 */
[----:B------:R-:W-:-:S02]  /*f720*/  IADD3 R234, R229, 0x1c00, RZ ;  /* 0x00001c00e5ea7810 */ /* 0x000fc40007ffe0ff */
[C---:B------:R-:W-:Y:S01]  /*f730*/  IADD3 R233, R229.reuse, 0x2000, RZ ;  /* 0x00002000e5e97810 */ /* 0x040fe20007ffe0ff */
[----:B------:R-:W-:Y:S01]  /*f740*/  LDSM.16.M88.4 R12, [R228+0x7100] ;  /* 0x00710000e40c783b */ /* 0x000fe20000000200 */
[C---:B------:R-:W-:Y:S02]  /*f750*/  IADD3 R232, R229.reuse, 0x2400, RZ ;  /* 0x00002400e5e87810 */ /* 0x040fe40007ffe0ff */
[C---:B------:R-:W-:Y:S01]  /*f760*/  IADD3 R231, R229.reuse, 0x2800, RZ ;  /* 0x00002800e5e77810 */ /* 0x040fe20007ffe0ff */
[----:B------:R-:W-:Y:S01]  /*f770*/  LDSM.16.M88.4 R48, [R229] ;  /* 0x00000000e530783b */ /* 0x000fe20000000200 */
[----:B------:R-:W-:-:S03]  /*f780*/  IADD3 R230, R229, 0x2c00, RZ ;  /* 0x00002c00e5e67810 */ /* 0x000fc60007ffe0ff */
[----:B------:R-:W-:Y:S04]  /*f790*/  LDSM.16.M88.4 R44, [R229+0x400] ;  /* 0x00040000e52c783b */ /* 0x000fe80000000200 */
[----:B------:R-:W5:Y:S04]  /*f7a0*/  LDSM.16.M88.4 R40, [R229+0x800] ;  /* 0x00080000e528783b */ /* 0x000f680000000200 */
[----:B------:R-:W3:Y:S04]  /*f7b0*/  LDSM.16.M88.4 R60, [R229+0xc00] ;  /* 0x000c0000e53c783b */ /* 0x000ee80000000200 */
[----:B------:R-:W-:Y:S01]  /*f7c0*/  @!PT LDS RZ, [RZ] ;  /* 0x00000000fffff984 */ /* 0x000fe20000000800 */
[----:B------:R-:W-:Y:S01]  /*f7d0*/  @!PT LDS RZ, [RZ] ;  /* 0x00000000fffff984 */ /* 0x000fe20000000800 */
[----:B------:R-:W-:Y:S01]  /*f7e0*/  @!PT LDS RZ, [RZ] ;  /* 0x00000000fffff984 */ /* 0x000fe20000000800 */
[----:B------:R3:W-:Y:S01]  /*f7f0*/  LDGSTS.E.BYPASS.LTC128B.128 [R155+0x100], [R58.64], !P0 ;  /* 0x001000003a9b7fae */ /* 0x0007e2000c101d54 */
[C---:B------:R-:W-:Y:S01]  /*f800*/  ISETP.LT.OR P0, PT, R104.reuse, 0x1, P1 ;  /* 0x000000016800780c */ /* 0x040fe20000f01670 */
[C---:B-1----:R-:W-:Y:S01]  /*f810*/  HMMA.16816.F32.BF16 R100, R4.reuse, R26, RZ ;  /* 0x0000001a0464723c */ /* 0x042fe200000418ff */
[----:B------:R-:W-:Y:S01]  /*f820*/  ISETP.LT.OR P1, PT, R104, 0x21, P1 ;  /* 0x000000216800780c */ /* 0x000fe20000f21670 */
[----:B------:R-:W-:Y:S04]  /*f830*/  STL [R1+0x30], R162 ;  /* 0x000030a201007387 */ /* 0x000fe80000100800 */
[----:B------:R-:W-:Y:S02]  /*f840*/  STL [R1+0x5c], R160 ;  /* 0x00005ca001007387 */ /* 0x000fe40000100800 */
[C---:B------:R-:W-:Y:S02]  /*f850*/  HMMA.16816.F32.BF16 R76, R4.reuse, R32, RZ ;  /* 0x00000020044c723c */ /* 0x040fe400000418ff */
[----:B------:R-:W-:Y:S04]  /*f860*/  STL [R1+0x64], R157 ;  /* 0x0000649d01007387 */ /* 0x000fe80000100800 */
[----:B------:R1:W-:Y:S01]  /*f870*/  LDGSTS.E.BYPASS.LTC128B.128 [R155+0x1100], [R54.64], !P0 ;  /* 0x01100000369b7fae */ /* 0x0003e2000c101d54 */
[----:B------:R-:W-:Y:S01]  /*f880*/  ISETP.GE.AND P0, PT, R96, c[0x0][0x1d4], PT ;  /* 0x0000750060007a0c */ /* 0x000fe20003f06270 */
[----:B--2---:R-:W-:Y:S03]  /*f890*/  HMMA.16816.F32.BF16 R68, R4, R28, RZ ;  /* 0x0000001c0444723c */ /* 0x004fe600000418ff */
[----:B------:R-:W-:-:S02]  /*f8a0*/  ISETP.LT.OR P3, PT, R104, 0x1, P0 ;  /* 0x000000016800780c */ /* 0x000fc40000761670 */
[----:B------:R-:W-:-:S03]  /*f8b0*/  ISETP.LT.OR P0, PT, R104, 0x21, P0 ;  /* 0x000000216800780c */ /* 0x000fc60000701670 */
[C---:B------:R-:W-:Y:S08]  /*f8c0*/  HMMA.16816.F32.BF16 R72, R4.reuse, R34, RZ ;  /* 0x000000220448723c */ /* 0x040ff000000418ff */
[----:B------:R2:W-:Y:S01]  /*f8d0*/  LDGSTS.E.BYPASS.LTC128B.128 [R155+0x2100], [R38.64], !P3 ;  /* 0x02100000269b7fae */ /* 0x0005e2000d901d54 */
[----:B------:R-:W-:Y:S01]  /*f8e0*/  ISETP.NE.AND P3, PT, R64, RZ, PT ;  /* 0x000000ff4000720c */ /* 0x000fe20003f65270 */
[C---:B------:R-:W-:Y:S02]  /*f8f0*/  HMMA.16816.F32.BF16 R96, R4.reuse, R30, RZ ;  /* 0x0000001e0460723c */ /* 0x040fe400000418ff */
[----:B------:R1:W-:Y:S04]  /*f900*/  LDGSTS.E.BYPASS.LTC128B.128 [R155+0x900], [R56.64], !P2 ;  /* 0x00900000389b7fae */ /* 0x0003e8000d101d54 */
[----:B------:R2:W-:Y:S02]  /*f910*/  LDGSTS.E.BYPASS.LTC128B.128 [R155+0x1900], [R52.64], !P1 ;  /* 0x01900000349b7fae */ /* 0x0005e4000c901d54 */
[----:B------:R-:W-:Y:S02]  /*f920*/  HMMA.16816.F32.BF16 R64, R4, R24, RZ ;  /* 0x000000180440723c */ /* 0x000fe400000418ff */
[----:B------:R5:W-:Y:S01]  /*f930*/  LDGSTS.E.BYPASS.LTC128B.128 [R155+0x2900], [R36.64], !P0 ;  /* 0x02900000249b7fae */ /* 0x000be2000c101d54 */
[----:B------:R-:W-:-:S03]  /*f940*/  PLOP3.LUT P0, PT, PT, PT, UP0, 0x80, 0x0 ;  /* 0x000000000000781c */ /* 0x000fc60003f0f008 */
[----:B------:R-:W0:Y:S02]  /*f950*/  LDGDEPBAR ;  /* 0x00000000000079af */ /* 0x000e240000000000 */
[----:B---3--:R-:W-:Y:S08]  /*f960*/  HMMA.16816.F32.BF16 R92, R4, R22, RZ ;  /* 0x00000016045c723c */ /* 0x008ff000000418ff */
[----:B----4-:R-:W-:Y:S08]  /*f970*/  HMMA.16816.F32.BF16 R88, R8, R32, RZ ;  /* 0x000000200858723c */ /* 0x010ff000000418ff */
[----:B-1----:R-:W-:Y:S01]  /*f980*/  HMMA.16816.F32.BF16 R56, R4, R20, RZ ;  /* 0x000000140438723c */ /* 0x002fe200000418ff */
[----:B--2---:R-:W-:Y:S04]  /*f990*/  LDSM.16.M88.4 R52, [R224+0x4500] ;  /* 0x00450000e034783b */ /* 0x004fe80000000200 */
[----:B-----5:R-:W-:Y:S03]  /*f9a0*/  LDSM.16.M88.4 R36, [R224+0x4900] ;  /* 0x00490000e024783b */ /* 0x020fe60000000200 */
[C---:B------:R-:W-:Y:S08]  /*f9b0*/  HMMA.16816.F32.BF16 R84, R8.reuse, R34, RZ ;  /* 0x000000220854723c */ /* 0x040ff000000418ff */
[C---:B------:R-:W-:Y:S08]  /*f9c0*/  HMMA.16816.F32.BF16 R32, R8.reuse, R28, RZ ;  /* 0x0000001c0820723c */ /* 0x040ff000000418ff */
[C---:B------:R-:W-:Y:S08]  /*f9d0*/  HMMA.16816.F32.BF16 R80, R8.reuse, R30, RZ ;  /* 0x0000001e0850723c */ /* 0x040ff000000418ff */
[C---:B------:R-:W-:Y:S08]  /*f9e0*/  HMMA.16816.F32.BF16 R28, R8.reuse, R24, RZ ;  /* 0x00000018081c723c */ /* 0x040ff000000418ff */
[C---:B------:R-:W-:Y:S08]  /*f9f0*/  HMMA.16816.F32.BF16 R4, R8.reuse, R20, RZ ;  /* 0x000000140804723c */ /* 0x040ff000000418ff */
[C---:B------:R-:W-:Y:S08]  /*fa00*/  HMMA.16816.F32.BF16 R24, R8.reuse, R26, RZ ;  /* 0x0000001a0818723c */ /* 0x040ff000000418ff */
[----:B------:R-:W-:Y:S01]  /*fa10*/  HMMA.16816.F32.BF16 R20, R8, R22, RZ ;  /* 0x000000160814723c */ /* 0x000fe200000418ff */
[----:B------:R-:W1:Y:S07]  /*fa20*/  LDSM.16.M88.4 R8, [R227+0x9100] ;  /* 0x00910000e308783b */ /* 0x000e6e0000000200 */
[C---:B------:R-:W-:Y:S08]  /*fa30*/  HMMA.16816.F32.BF16 R112, R12.reuse, R42, R100 ;  /* 0x0000002a0c70723c */ /* 0x040ff00000041864 */
[C---:B------:R-:W-:Y:S08]  /*fa40*/  HMMA.16816.F32.BF16 R76, R12.reuse, R48, R76 ;  /* 0x000000300c4c723c */ /* 0x040ff0000004184c */
[C---:B------:R-:W-:Y:S08]  /*fa50*/  HMMA.16816.F32.BF16 R104, R12.reuse, R44, R68 ;  /* 0x0000002c0c68723c */ /* 0x040ff00000041844 */
[C---:B------:R-:W-:Y:S08]  /*fa60*/  HMMA.16816.F32.BF16 R128, R12.reuse, R40, R64 ;  /* 0x000000280c80723c */ /* 0x040ff00000041840 */
[C---:B------:R-:W-:Y:S01]  /*fa70*/  HMMA.16816.F32.BF16 R108, R12.reuse, R60, R56 ;  /* 0x0000003c0c6c723c */ /* 0x040fe20000041838 */
[----:B------:R-:W2:Y:S07]  /*fa80*/  LDSM.16.M88.4 R56, [R224+0x4100] ;  /* 0x00410000e038783b */ /* 0x000eae0000000200 */
[C---:B------:R-:W-:Y:S08]  /*fa90*/  HMMA.16816.F32.BF16 R72, R12.reuse, R50, R72 ;  /* 0x000000320c48723c */ /* 0x040ff00000041848 */
[C---:B------:R-:W-:Y:S08]  /*faa0*/  HMMA.16816.F32.BF16 R96, R12.reuse, R46, R96 ;  /* 0x0000002e0c60723c */ /* 0x040ff00000041860 */
[----:B------:R-:W-:Y:S01]  /*fab0*/  HMMA.16816.F32.BF16 R100, R12, R62, R92 ;  /* 0x0000003e0c64723c */ /* 0x000fe2000004185c */
[----:B------:R-:W3:Y:S07]  /*fac0*/  LDSM.16.M88.4 R12, [R227+0x8100] ;  /* 0x00810000e30c783b */ /* 0x000eee0000000200 */
[C---:B------:R-:W-:Y:S08]  /*fad0*/  HMMA.16816.F32.BF16 R92, R16.reuse, R48, R88 ;  /* 0x00000030105c723c */ /* 0x040ff00000041858 */
[C---:B------:R-:W-:Y:S01]  /*fae0*/  HMMA.16816.F32.BF16 R116, R16.reuse, R44, R32 ;  /* 0x0000002c1074723c */ /* 0x040fe20000041820 */
[----:B------:R-:W4:Y:S07]  /*faf0*/  LDSM.16.M88.4 R32, [R224+0x4d00] ;  /* 0x004d0000e020783b */ /* 0x000f2e0000000200 */
[C---:B------:R-:W-:Y:S08]  /*fb00*/  HMMA.16816.F32.BF16 R48, R16.reuse, R50, R84 ;  /* 0x000000321030723c */ /* 0x040ff00000041854 */
[C---:B------:R-:W-:Y:S01]  /*fb10*/  HMMA.16816.F32.BF16 R120, R16.reuse, R40, R28 ;  /* 0x000000281078723c */ /* 0x040fe2000004181c */
[----:B------:R-:W-:Y:S07]  /*fb20*/  LDSM.16.M88.4 R28, [R229+0x1000] ;  /* 0x00100000e51c783b */ /* 0x000fee0000000200 */
[C---:B------:R-:W-:Y:S01]  /*fb30*/  HMMA.16816.F32.BF16 R124, R16.reuse, R60, R4 ;  /* 0x0000003c107c723c */ /* 0x040fe20000041804 */
[----:B------:R-:W5:Y:S07]  /*fb40*/  LDSM.16.M88.4 R4, [R228+0x9100] ;  /* 0x00910000e404783b */ /* 0x000f6e0000000200 */
[C---:B------:R-:W-:Y:S08]  /*fb50*/  HMMA.16816.F32.BF16 R44, R16.reuse, R46, R80 ;  /* 0x0000002e102c723c */ /* 0x040ff00000041850 */
[C---:B------:R-:W-:Y:S01]  /*fb60*/  HMMA.16816.F32.BF16 R64, R16.reuse, R42, R24 ;  /* 0x0000002a1040723c */ /* 0x040fe20000041818 */
[----:B------:R-:W-:Y:S04]  /*fb70*/  LDSM.16.M88.4 R40, [R229+0x1800] ;  /* 0x00180000e528783b */ /* 0x000fe80000000200 */
[----:B------:R-:W-:Y:S03]  /*fb80*/  LDSM.16.M88.4 R24, [R229+0x1400] ;  /* 0x00140000e518783b */ /* 0x000fe60000000200 */
[----:B------:R-:W-:Y:S01]  /*fb90*/  HMMA.16816.F32.BF16 R16, R16, R62, R20 ;  /* 0x0000003e1010723c */ /* 0x000fe20000041814 */
[----:B------:R-:W4:Y:S04]  /*fba0*/  LDSM.16.M88.4 R20, [R228+0x8100] ;  /* 0x00810000e414783b */ /* 0x000f280000000200 */
[----:B------:R-:W4:Y:S03]  /*fbb0*/  LDSM.16.M88.4 R60, [R229+0x1c00] ;  /* 0x001c0000e53c783b */ /* 0x000f260000000200 */
[C---:B-1----:R-:W-:Y:S08]  /*fbc0*/  HMMA.16816.F32.BF16 R84, R8.reuse, R54, R96 ;  /* 0x000000360854723c */ /* 0x042ff00000041860 */
[-C--:B--2---:R-:W-:Y:S08]  /*fbd0*/  HMMA.16816.F32.BF16 R68, R8, R56.reuse, R76 ;  /* 0x000000380844723c */ /* 0x084ff0000004184c */
[----:B---3--:R-:W-:Y:S08]  /*fbe0*/  HMMA.16816.F32.BF16 R96, R12, R56, R92 ;  /* 0x000000380c60723c */ /* 0x008ff0000004185c */
[-C--:B------:R-:W-:Y:S08]  /*fbf0*/  HMMA.16816.F32.BF16 R76, R8, R58.reuse, R72 ;  /* 0x0000003a084c723c */ /* 0x080ff00000041848 */
[----:B------:R-:W-:Y:S01]  /*fc00*/  HMMA.16816.F32.BF16 R92, R12, R58, R48 ;  /* 0x0000003a0c5c723c */ /* 0x000fe20000041830 */
[----:B------:R-:W-:Y:S07]  /*fc10*/  LDSM.16.M88.4 R48, [R224+0x5100] ;  /* 0x00510000e030783b */ /* 0x000fee0000000200 */
[C---:B------:R-:W-:Y:S08]  /*fc20*/  HMMA.16816.F32.BF16 R88, R8.reuse, R52, R104 ;  /* 0x000000340858723c */ /* 0x040ff00000041868 */
[----:B------:R-:W-:Y:S08]  /*fc30*/  HMMA.16816.F32.BF16 R112, R8, R38, R112 ;  /* 0x000000260870723c */ /* 0x000ff00000041870 */
[----:B------:R-:W-:Y:S08]  /*fc40*/  HMMA.16816.F32.BF16 R80, R12, R52, R116 ;  /* 0x000000340c50723c */ /* 0x000ff00000041874 */
[C---:B------:R-:W-:Y:S08]  /*fc50*/  HMMA.16816.F32.BF16 R104, R8.reuse, R36, R128 ;  /* 0x000000240868723c */ /* 0x040ff00000041880 */
[C---:B----4-:R-:W-:Y:S08]  /*fc60*/  HMMA.16816.F32.BF16 R108, R8.reuse, R32, R108 ;  /* 0x00000020086c723c */ /* 0x050ff0000004186c */
[----:B------:R-:W-:Y:S08]  /*fc70*/  HMMA.16816.F32.BF16 R100, R8, R34, R100 ;  /* 0x000000220864723c */ /* 0x000ff00000041864 */
[C---:B------:R-:W-:Y:S01]  /*fc80*/  HMMA.16816.F32.BF16 R52, R12.reuse, R54, R44 ;  /* 0x000000360c34723c */ /* 0x040fe2000004182c */
[----:B------:R-:W-:Y:S07]  /*fc90*/  LDSM.16.M88.4 R44, [R224+0x5500] ;  /* 0x00550000e02c783b */ /* 0x000fee0000000200 */
[C---:B------:R-:W-:Y:S08]  /*fca0*/  HMMA.16816.F32.BF16 R8, R12.reuse, R36, R120 ;  /* 0x000000240c08723c */ /* 0x040ff00000041878 */
[C---:B------:R-:W-:Y:S08]  /*fcb0*/  HMMA.16816.F32.BF16 R36, R12.reuse, R38, R64 ;  /* 0x000000260c24723c */ /* 0x040ff00000041840 */
[C---:B------:R-:W-:Y:S08]  /*fcc0*/  HMMA.16816.F32.BF16 R72, R12.reuse, R32, R124 ;  /* 0x000000200c48723c */ /* 0x040ff0000004187c */
[----:B------:R-:W-:Y:S01]  /*fcd0*/  HMMA.16816.F32.BF16 R56, R12, R34, R16 ;  /* 0x000000220c38723c */ /* 0x000fe20000041810 */
[----:B------:R-:W1:Y:S04]  /*fce0*/  LDSM.16.M88.4 R16, [R227+0xb100] ;  /* 0x00b10000e310783b */ /* 0x000e680000000200 */
[----:B------:R-:W2:Y:S03]  /*fcf0*/  LDSM.16.M88.4 R12, [R227+0xa100] ;  /* 0x00a10000e30c783b */ /* 0x000ea60000000200 */
[C---:B-----5:R-:W-:Y:S01]  /*fd00*/  HMMA.16816.F32.BF16 R68, R4.reuse, R28, R68 ;  /* 0x0000001c0444723c */ /* 0x060fe20000041844 */
[----:B------:R-:W3:Y:S07]  /*fd10*/  LDSM.16.M88.4 R32, [R224+0x5900] ;  /* 0x00590000e020783b */ /* 0x000eee0000000200 */
[----:B------:R-:W-:Y:S08]  /*fd20*/  HMMA.16816.F32.BF16 R64, R4, R30, R76 ;  /* 0x0000001e0440723c */ /* 0x000ff0000004184c */
[C---:B------:R-:W-:Y:S08]  /*fd30*/  HMMA.16816.F32.BF16 R124, R20.reuse, R28, R96 ;  /* 0x0000001c147c723c */ /* 0x040ff00000041860 */
[----:B------:R-:W-:Y:S01]  /*fd40*/  HMMA.16816.F32.BF16 R120, R20, R30, R92 ;  /* 0x0000001e1478723c */ /* 0x000fe2000004185c */
[----:B------:R-:W4:Y:S07]  /*fd50*/  LDSM.16.M88.4 R28, [R224+0x5d00] ;  /* 0x005d0000e01c783b */ /* 0x000f2e0000000200 */
[C---:B------:R-:W-:Y:S08]  /*fd60*/  HMMA.16816.F32.BF16 R136, R4.reuse, R42, R112 ;  /* 0x0000002a0488723c */ /* 0x040ff00000041870 */
[C---:B------:R-:W-:Y:S08]  /*fd70*/  HMMA.16816.F32.BF16 R76, R4.reuse, R24, R88 ;  /* 0x00000018044c723c */ /* 0x040ff00000041858 */
[C---:B------:R-:W-:Y:S08]  /*fd80*/  HMMA.16816.F32.BF16 R144, R4.reuse, R26, R84 ;  /* 0x0000001a0490723c */ /* 0x040ff00000041854 */
[----:B------:R-:W-:Y:S08]  /*fd90*/  HMMA.16816.F32.BF16 R132, R4, R60, R108 ;  /* 0x0000003c0484723c */ /* 0x000ff0000004186c */
[C---:B------:R-:W-:Y:S08]  /*fda0*/  HMMA.16816.F32.BF16 R116, R20.reuse, R24, R80 ;  /* 0x000000181474723c */ /* 0x040ff00000041850 */
[----:B------:R-:W-:Y:S01]  /*fdb0*/  HMMA.16816.F32.BF16 R112, R20, R26, R52 ;  /* 0x0000001a1470723c */ /* 0x000fe20000041834 */
[----:B------:R-:W-:Y:S07]  /*fdc0*/  LDSM.16.M88.4 R24, [R229+0x2400] ;  /* 0x00240000e518783b */ /* 0x000fee0000000200 */
[C---:B------:R-:W-:Y:S08]  /*fdd0*/  HMMA.16816.F32.BF16 R140, R4.reuse, R40, R104 ;  /* 0x00000028048c723c */ /* 0x040ff00000041868 */
[----:B------:R-:W-:Y:S01]  /*fde0*/  HMMA.16816.F32.BF16 R128, R4, R62, R100 ;  /* 0x0000003e0480723c */ /* 0x000fe20000041864 */
[----:B------:R-:W5:Y:S07]  /*fdf0*/  LDSM.16.M88.4 R4, [R228+0xb100] ;  /* 0x00b10000e404783b */ /* 0x000f6e0000000200 */
[C---:B------:R-:W-:Y:S01]  /*fe00*/  HMMA.16816.F32.BF16 R108, R20.reuse, R40, R8 ;  /* 0x00000028146c723c */ /* 0x040fe20000041808 */
[----:B------:R-:W2:Y:S07]  /*fe10*/  LDSM.16.M88.4 R8, [R228+0xa100] ;  /* 0x00a10000e408783b */ /* 0x000eae0000000200 */
[C---:B------:R-:W-:Y:S01]  /*fe20*/  HMMA.16816.F32.BF16 R104, R20.reuse, R42, R36 ;  /* 0x0000002a1468723c */ /* 0x040fe20000041824 */
[----:B------:R-:W3:Y:S04]  /*fe30*/  LDSM.16.M88.4 R36, [R229+0x2c00] ;  /* 0x002c0000e524783b */ /* 0x000ee80000000200 */
[----:B------:R-:W3:Y:S03]  /*fe40*/  LDSM.16.M88.4 R40, [R229+0x2000] ;  /* 0x00200000e528783b */ /* 0x000ee60000000200 */
[C---:B------:R-:W-:Y:S08]  /*fe50*/  HMMA.16816.F32.BF16 R100, R20.reuse, R60, R72 ;  /* 0x0000003c1464723c */ /* 0x040ff00000041848 */
[----:B------:R-:W-:Y:S01]  /*fe60*/  HMMA.16816.F32.BF16 R96, R20, R62, R56 ;  /* 0x0000003e1460723c */ /* 0x000fe20000041838 */
[----:B------:R-:W3:Y:S01]  /*fe70*/  LDSM.16.M88.4 R20, [R229+0x2800] ;  /* 0x00280000e514783b */ /* 0x000ee20000000200 */
[----:B------:R-:W-:-:S06]  /*fe80*/  DEPBAR.LE SB0, 0x0 ;  /* 0x000080000000791a */ /* 0x000fcc0000000000 */
[C---:B-1----:R-:W-:Y:S08]  /*fe90*/  HMMA.16816.F32.BF16 R92, R16.reuse, R48, R68 ;  /* 0x00000030105c723c */ /* 0x042ff00000041844 */
[----:B------:R-:W-:Y:S08]  /*fea0*/  HMMA.16816.F32.BF16 R88, R16, R50, R64 ;  /* 0x000000321058723c */ /* 0x000ff00000041840 */
[C---:B--2---:R-:W-:Y:S08]  /*feb0*/  HMMA.16816.F32.BF16 R60, R12.reuse, R48, R124 ;  /* 0x000000300c3c723c */ /* 0x044ff0000004187c */
[----:B------:R-:W-:Y:S08]  /*fec0*/  HMMA.16816.F32.BF16 R56, R12, R50, R120 ;  /* 0x000000320c38723c */ /* 0x000ff00000041878 */
[C---:B------:R-:W-:Y:S08]  /*fed0*/  HMMA.16816.F32.BF16 R84, R16.reuse, R44, R76 ;  /* 0x0000002c1054723c */ /* 0x040ff0000004184c */
[----:B------:R-:W-:Y:S08]  /*fee0*/  HMMA.16816.F32.BF16 R80, R16, R46, R144 ;  /* 0x0000002e1050723c */ /* 0x000ff00000041890 */
[C---:B------:R-:W-:Y:S08]  /*fef0*/  HMMA.16816.F32.BF16 R52, R12.reuse, R44, R116 ;  /* 0x0000002c0c34723c */ /* 0x040ff00000041874 */
[----:B------:R-:W-:Y:S08]  /*ff00*/  HMMA.16816.F32.BF16 R48, R12, R46, R112 ;  /* 0x0000002e0c30723c */ /* 0x000ff00000041870 */
[C---:B---3--:R-:W-:Y:S08]  /*ff10*/  HMMA.16816.F32.BF16 R76, R16.reuse, R32, R140 ;  /* 0x00000020104c723c */ /* 0x048ff0000004188c */
[C---:B------:R-:W-:Y:S08]  /*ff20*/  HMMA.16816.F32.BF16 R72, R16.reuse, R34, R136 ;  /* 0x000000221048723c */ /* 0x040ff00000041888 */
[C---:B----4-:R-:W-:Y:S08]  /*ff30*/  HMMA.16816.F32.BF16 R68, R16.reuse, R28, R132 ;  /* 0x0000001c1044723c */ /* 0x050ff00000041884 */
[----:B------:R-:W-:Y:S08]  /*ff40*/  HMMA.16816.F32.BF16 R64, R16, R30, R128 ;  /* 0x0000001e1040723c */ /* 0x000ff00000041880 */
[C---:B------:R-:W-:Y:S08]  /*ff50*/  HMMA.16816.F32.BF16 R44, R12.reuse, R32, R108 ;  /* 0x000000200c2c723c */ /* 0x040ff0000004186c */
[C---:B------:R-:W-:Y:S08]  /*ff60*/  HMMA.16816.F32.BF16 R32, R12.reuse, R34, R104 ;  /* 0x000000220c20723c */ /* 0x040ff00000041868 */
[C---:B------:R-:W-:Y:S08]  /*ff70*/  HMMA.16816.F32.BF16 R16, R12.reuse, R28, R100 ;  /* 0x0000001c0c10723c */ /* 0x040ff00000041864 */
[----:B------:R-:W-:Y:S08]  /*ff80*/  HMMA.16816.F32.BF16 R12, R12, R30, R96 ;  /* 0x0000001e0c0c723c */ /* 0x000ff00000041860 */
[C---:B-----5:R-:W-:Y:S08]  /*ff90*/  HMMA.16816.F32.BF16 R84, R4.reuse, R24, R84 ;  /* 0x000000180454723c */ /* 0x060ff00000041854 */
[----:B------:R-:W-:Y:S08]  /*ffa0*/  HMMA.16816.F32.BF16 R80, R4, R26, R80 ;  /* 0x0000001a0450723c */ /* 0x000ff00000041850 */
[C---:B------:R-:W-:Y:S08]  /*ffb0*/  HMMA.16816.F32.BF16 R52, R8.reuse, R24, R52 ;  /* 0x000000180834723c */ /* 0x040ff00000041834 */
[----:B------:R-:W-:Y:S08]  /*ffc0*/  HMMA.16816.F32.BF16 R48, R8, R26, R48 ;  /* 0x0000001a0830723c */ /* 0x000ff00000041830 */
[C---:B------:R-:W-:Y:S08]  /*ffd0*/  HMMA.16816.F32.BF16 R68, R4.reuse, R36, R68 ;  /* 0x000000240444723c */ /* 0x040ff00000041844 */
[----:B------:R-:W-:Y:S08]  /*ffe0*/  HMMA.16816.F32.BF16 R64, R4, R38, R64 ;  /* 0x000000260440723c */ /* 0x000ff00000041840 */
[----:B------:R-:W-:Y:S08]  /*fff0*/  HMMA.16816.F32.BF16 R24, R8, R36, R16 ;  /* 0x000000240818723c */ /* 0x000ff00000041810 */
        /* <DEDUP_REMOVED lines=8> */
[----:B------:R-:W-:Y:S01]  /*10080*/  HMMA.16816.F32.BF16 R36, R8, R38, R12 ;  /* 0x000000260824723c */ /* 0x000fe2000004180c */
[----:B------:R-:W-:Y:S06]  /*10090*/  BAR.SYNC.DEFER_BLOCKING 0x0 ;  /* 0x0000000000007b1d */ /* 0x000fec0000010000 */
[----:B------:R-:W-:Y:S10]  /*100a0*/  @!P0 BRA `(.L_x_828) ;  /* 0x0000045000008947 */ /* 0x000ff40003800000 */
[----:B------:R-:W-:Y:S01]  /*100b0*/  ULEA UR4, UR8, UR13, 0x6 ;  /* 0x0000000d08047291 */ /* 0x000fe2000f8e303f */
[----:B------:R-:W-:Y:S01]  /*100c0*/  ISETP.NE.AND P2, PT, R164, 0x1, PT ;  /* 0x00000001a400780c */ /* 0x000fe20003f45270 */
[----:B------:R-:W-:-:S04]  /*100d0*/  IMAD.MOV.U32 R8, RZ, RZ, RZ ;  /* 0x000000ffff087224 */ /* 0x000fc800078e00ff */
        /* <DEDUP_REMOVED lines=19> */
[----:B------:R-:W-:Y:S01]  /*10210*/  SHF.R.S32.HI R3, RZ, 0x1f, R9 ;  /* 0x0000001fff037819 */ /* 0x000fe20000011409 */
[----:B------:R3:W-:Y:S01]  /*10220*/  STL [R1+0x10], R9 ;  /* 0x0000100901007387 */ /* 0x0007e20000100800 */
[----:B------:R-:W-:-:S03]  /*10230*/  ISETP.NE.U32.AND P2, PT, R20, RZ, PT ;  /* 0x000000ff1400720c */ /* 0x000fc60003f45070 */
[----:B------:R-:W-:-:S04]  /*10240*/  IMAD R3, R3, c[0x0][0x1e0], RZ ;  /* 0x0000780003037a24 */ /* 0x000fc800078e02ff */
[----:B------:R-:W-:-:S04]  /*10250*/  IMAD R3, R9, c[0x0][0x1e4], R3 ;  /* 0x0000790009037a24 */ /* 0x000fc800078e0203 */
[----:B------:R-:W-:Y:S01]  /*10260*/  IMAD.IADD R5, R5, 0x1, R3 ;  /* 0x0000000105057824 */ /* 0x000fe200078e0203 */
[----:B-1----:R-:W-:Y:S02]  /*10270*/  IADD3 R7, -R20, 0x10, RZ ;  /* 0x0000001014077810 */ /* 0x002fe40007ffe1ff */
[----:B---3--:R-:W-:Y:S02]  /*10280*/  SHF.L.U64.HI R9, R158, 0x1, R160 ;  /* 0x000000019e097819 */ /* 0x008fe400000102a0 */
[----:B--2---:R-:W-:Y:S01]  /*10290*/  SHF.R.S32.HI R3, RZ, 0x1f, R8 ;  /* 0x0000001fff037819 */ /* 0x004fe20000011408 */
[----:B------:R-:W-:Y:S01]  /*102a0*/  IMAD.WIDE.U32 R4, R8, c[0x0][0x1f0], R4 ;  /* 0x00007c0008047a25 */ /* 0x000fe200078e0004 */
[----:B------:R1:W-:Y:S03]  /*102b0*/  STL [R1+0xc], R8 ;  /* 0x00000c0801007387 */ /* 0x0003e60000100800 */
[----:B------:R-:W-:-:S04]  /*102c0*/  IMAD R3, R3, c[0x0][0x1f0], RZ ;  /* 0x00007c0003037a24 */ /* 0x000fc800078e02ff */
[----:B------:R-:W-:Y:S01]  /*102d0*/  IMAD R6, R8, c[0x0][0x1f4], R3 ;  /* 0x00007d0008067a24 */ /* 0x000fe200078e0203 */
[----:B------:R-:W-:-:S04]  /*102e0*/  IADD3 R3, P0, R4, UR22, RZ ;  /* 0x0000001604037c10 */ /* 0x000fc8000ff1e0ff */
[----:B------:R-:W-:Y:S02]  /*102f0*/  IADD3.X R6, R5, UR16, R6, P0, !PT ;  /* 0x0000001005067c10 */ /* 0x000fe400087fe406 */
[----:B------:R-:W-:-:S04]  /*10300*/  LEA R5, P0, R3, c[0x0][0x1c8], 0x1 ;  /* 0x0000720003057a11 */ /* 0x000fc800078008ff */
[----:B------:R-:W-:Y:S02]  /*10310*/  LEA.HI.X R6, R3, c[0x0][0x1cc], R6, 0x1, P0 ;  /* 0x0000730003067a11 */ /* 0x000fe400000f0c06 */
[----:B------:R-:W2:Y:S04]  /*10320*/  SHFL.IDX PT, R3, R5, 0x1, 0x1c1f ;  /* 0x003c1f0005037f89 */ /* 0x000ea800000e0000 */
[----:B------:R-:W3:Y:S01]  /*10330*/  SHFL.IDX PT, R4, R6, 0x1, 0x1c1f ;  /* 0x003c1f0006047f89 */ /* 0x000ee200000e0000 */
[----:B-1----:R-:W-:Y:S01]  /*10340*/  LOP3.LUT R8, R7, 0xf, RZ, 0xc0, !PT ;  /* 0x0000000f07087812 */ /* 0x002fe200078ec0ff */
[----:B------:R-:W-:Y:S02]  /*10350*/  IMAD.SHL.U32 R7, R158, 0x2, RZ ;  /* 0x000000029e077824 */ /* 0x000fe400078e00ff */
[----:B------:R-:W1:Y:S04]  /*10360*/  SHFL.IDX PT, R5, R5, RZ, 0x1c1f ;  /* 0x001c1fff05057589 */ /* 0x000e6800000e0000 */
[----:B------:R-:W4:Y:S01]  /*10370*/  SHFL.IDX PT, R6, R6, RZ, 0x1c1f ;  /* 0x001c1fff06067589 */ /* 0x000f2200000e0000 */
[----:B--2---:R-:W-:-:S02]  /*10380*/  IADD3 R16, P1, P0, R8, R3, R21 ;  /* 0x0000000308107210 */ /* 0x004fc4000783e015 */
[----:B------:R-:W-:Y:S02]  /*10390*/  LOP3.LUT R8, R10, 0xf, RZ, 0xc0, !PT ;  /* 0x0000000f0a087812 */ /* 0x000fe400078ec0ff */
[----:B------:R-:W-:Y:S02]  /*103a0*/  IADD3 R10, -R151, 0x10, RZ ;  /* 0x00000010970a7810 */ /* 0x000fe40007ffe1ff */
[-C--:B---3--:R-:W-:Y:S02]  /*103b0*/  IADD3.X R17, RZ, R4.reuse, R11, P1, P0 ;  /* 0x00000004ff117210 */ /* 0x088fe40000fe040b */
[----:B------:R-:W-:Y:S02]  /*103c0*/  IADD3 R14, P1, P0, R8, R3, R7 ;  /* 0x00000003080e7210 */ /* 0x000fe4000783e007 */
[----:B------:R-:W-:Y:S02]  /*103d0*/  LOP3.LUT R8, R10, 0xf, RZ, 0xc0, !PT ;  /* 0x0000000f0a087812 */ /* 0x000fe400078ec0ff */
[----:B------:R-:W-:-:S02]  /*103e0*/  IADD3.X R15, RZ, R4, R9, P1, P0 ;  /* 0x00000004ff0f7210 */ /* 0x000fc40000fe0409 */
[----:B------:R-:W-:Y:S02]  /*103f0*/  IADD3 R12, P1, P0, R8, R3, R18 ;  /* 0x00000003080c7210 */ /* 0x000fe4000783e012 */
[----:B------:R-:W-:-:S04]  /*10400*/  SHF.L.U64.HI R3, R156, 0x1, R157 ;  /* 0x000000019c037819 */ /* 0x000fc8000001029d */
[----:B------:R-:W-:Y:S02]  /*10410*/  IADD3.X R13, RZ, R4, R3, P1, P0 ;  /* 0x00000004ff0d7210 */ /* 0x000fe40000fe0403 */
[C---:B-1----:R-:W-:Y:S02]  /*10420*/  IADD3 R8, P0, R5.reuse, R7, RZ ;  /* 0x0000000705087210 */ /* 0x042fe40007f1e0ff */
[----:B------:R-:W-:-:S03]  /*10430*/  IADD3 R10, P1, R5, R21, RZ ;  /* 0x00000015050a7210 */ /* 0x000fc60007f3e0ff */
[C---:B----4-:R-:W-:Y:S01]  /*10440*/  IMAD.X R9, R6.reuse, 0x1, R9, P0 ;  /* 0x0000000106097824 */ /* 0x050fe200000e0609 */
[----:B------:R-:W-:Y:S01]  /*10450*/  IADD3 R4, P0, R5, R18, RZ ;  /* 0x0000001205047210 */ /* 0x000fe20007f1e0ff */
[----:B------:R-:W-:Y:S01]  /*10460*/  IMAD.X R11, R6, 0x1, R11, P1 ;  /* 0x00000001060b7824 */ /* 0x000fe200008e060b */
[----:B------:R-:W-:-:S03]  /*10470*/  ISETP.NE.U32.AND P1, PT, R19, RZ, PT ;  /* 0x000000ff1300720c */ /* 0x000fc60003f25070 */
[----:B------:R-:W-:Y:S01]  /*10480*/  IMAD.X R5, R6, 0x1, R3, P0 ;  /* 0x0000000106057824 */ /* 0x000fe200000e0603 */
[----:B------:R-:W-:Y:S01]  /*10490*/  ISETP.NE.U32.AND P0, PT, R151, RZ, PT ;  /* 0x000000ff9700720c */ /* 0x000fe20003f05070 */
[----:B------:R1:W-:Y:S04]  /*104a0*/  LDGSTS.E.BYPASS.LTC128B.128 [R155+0x3100], [R10.64], !P5 ;  /* 0x031000000a9b7fae */ /* 0x0003e8000e901d54 */
[----:B------:R1:W-:Y:S04]  /*104b0*/  LDGSTS.E.BYPASS.LTC128B.128 [R155+0x4100], [R8.64], !P6 ;  /* 0x04100000089b7fae */ /* 0x0003e8000f101d54 */
[----:B------:R1:W-:Y:S04]  /*104c0*/  LDGSTS.E.BYPASS.LTC128B.128 [R155+0x5100], [R4.64], !P4 ;  /* 0x05100000049b7fae */ /* 0x0003e8000e101d54 */
[----:B------:R1:W-:Y:S04]  /*104d0*/  LDGSTS.E.BYPASS.LTC128B.128.ZFILL [R155+0x3900], [R16.64], P2 ;  /* 0x03900000109b7fae */ /* 0x0003e80009141d54 */
[----:B------:R1:W-:Y:S04]  /*104e0*/  LDGSTS.E.BYPASS.LTC128B.128.ZFILL [R155+0x4900], [R14.64], P1 ;  /* 0x049000000e9b7fae */ /* 0x0003e80008941d54 */
[----:B------:R1:W-:Y:S02]  /*104f0*/  LDGSTS.E.BYPASS.LTC128B.128.ZFILL [R155+0x5900], [R12.64], P0 ;  /* 0x059000000c9b7fae */ /* 0x0003e40008141d54 */
.L_x_828:
[----:B------:R-:W-:Y:S01]  /*10500*/  FMUL.FTZ R3, R48, c[0x0][0x320] ;  /* 0x0000c80030037a20 */ /* 0x000fe20000410000 */
[----:B-1----:R-:W-:Y:S01]  /*10510*/  SHF.R.S32.HI R5, RZ, 0x1f, R153 ;  /* 0x0000001fff057819 */ /* 0x002fe20000011499 */
[----:B------:R-:W-:Y:S01]  /*10520*/  FMUL.FTZ R4, R26, c[0x0][0x320] ;  /* 0x0000c8001a047a20 */ /* 0x000fe20000410000 */
[----:B------:R-:W-:Y:S01]  /*10530*/  PLOP3.LUT P1, PT, PT, PT, UP2, 0x80, 0x0 ;  /* 0x000000000000781c */ /* 0x000fe20003f2f028 */
[----:B------:R1:W-:Y:S01]  /*10540*/  MUFU.TANH R98, R3 ;  /* 0x0000000300627308 */ /* 0x0003e20000002400 */
[----:B------:R-:W-:Y:S01]  /*10550*/  PLOP3.LUT P0, PT, PT, PT, UP2, 0x80, 0x0 ;  /* 0x000000000000781c */ /* 0x000fe20003f0f028 */
[----:B------:R-:W-:Y:S01]  /*10560*/  UMOV UR4, 0xffffffc0 ;  /* 0xffffffc000047882 */ /* 0x000fe20000000000 */
[----:B------:R-:W-:Y:S01]  /*10570*/  FMUL.FTZ R20, R38, c[0x0][0x320] ;  /* 0x0000c80026147a20 */ /* 0x000fe20000410000 */
[----:B------:R-:W-:Y:S01]  /*10580*/  UIMAD UR4, UR8, UR4, 0x41 ;  /* 0x00000041080474a4 */ /* 0x000fe2000f8e0204 */
[----:B------:R-:W-:Y:S01]  /*10590*/  FMUL.FTZ R16, R27, c[0x0][0x320] ;  /* 0x0000c8001b107a20 */ /* 0x000fe20000410000 */
[----:B------:R-:W-:Y:S01]  /*105a0*/  UIADD3 UR8, UR8, -0x2, URZ ;  /* 0xfffffffe08087890 */ /* 0x000fe2000fffe03f */
[----:B------:R-:W-:Y:S01]  /*105b0*/  FMUL.FTZ R23, R39, c[0x0][0x320] ;  /* 0x0000c80027177a20 */ /* 0x000fe20000410000 */
[----:B------:R2:W-:Y:S01]  /*105c0*/  MUFU.TANH R210, R4 ;  /* 0x0000000400d27308 */ /* 0x0005e20000002400 */
[----:B------:R-:W-:Y:S01]  /*105d0*/  FMUL.FTZ R12, R67, c[0x0][0x320] ;  /* 0x0000c800430c7a20 */ /* 0x000fe20000410000 */
[----:B------:R-:W0:Y:S01]  /*105e0*/  LDGDEPBAR ;  /* 0x00000000000079af */ /* 0x000e220000000000 */
[----:B------:R-:W-:-:S04]  /*105f0*/  IMAD.SHL.U32 R225, R0, 0x2, RZ ;  /* 0x0000000200e17824 */ /* 0x000fc800078e00ff */
[----:B------:R-:W-:Y:S01]  /*10600*/  IMAD R226, R2, 0x2, R225 ;  /* 0x0000000202e27824 */ /* 0x000fe200078e02e1 */
[----:B------:R-:W-:Y:S01]  /*10610*/  MUFU.TANH R12, R12 ;  /* 0x0000000c000c7308 */ /* 0x000fe20000002400 */
[----:B-1----:R-:W-:-:S07]  /*10620*/  FMUL.FTZ R3, R49, c[0x0][0x320] ;  /* 0x0000c80031037a20 */ /* 0x002fce0000410000 */
[----:B------:R1:W-:Y:S01]  /*10630*/  MUFU.TANH R97, R3 ;  /* 0x0000000300617308 */ /* 0x0003e20000002400 */
[----:B--2---:R-:W-:Y:S01]  /*10640*/  LEA.HI R4, R5, R153, RZ, 0x2 ;  /* 0x0000009905047211 */ /* 0x004fe200078f10ff */
[----:B------:R-:W-:-:S03]  /*10650*/  FMUL.FTZ R5, R68, c[0x0][0x320] ;  /* 0x0000c80044057a20 */ /* 0x000fc60000410000 */
[----:B------:R-:W-:-:S03]  /*10660*/  LOP3.LUT R4, R4, 0xffffffc, RZ, 0xc0, !PT ;  /* 0x0ffffffc04047812 */ /* 0x000fc600078ec0ff */
[----:B------:R2:W-:Y:S02]  /*10670*/  MUFU.TANH R28, R5 ;  /* 0x00000005001c7308 */ /* 0x0005e40000002400 */
[----:B------:R-:W-:Y:S01]  /*10680*/  IMAD.IADD R7, R153, 0x1, -R4 ;  /* 0x0000000199077824 */ /* 0x000fe200078e0a04 */
[----:B------:R-:W-:Y:S01]  /*10690*/  LEA.HI R4, R152, R152, RZ, 0x1 ;  /* 0x0000009898047211 */ /* 0x000fe200078f08ff */
[----:B-1----:R-:W-:-:S04]  /*106a0*/  FMUL.FTZ R3, R44, c[0x0][0x320] ;  /* 0x0000c8002c037a20 */ /* 0x002fc80000410000 */
[----:B------:R-:W-:Y:S01]  /*106b0*/  MUFU.TANH R16, R16 ;  /* 0x0000001000107308 */ /* 0x000fe20000002400 */
[----:B--2---:R-:W-:-:S07]  /*106c0*/  FMUL.FTZ R5, R69, c[0x0][0x320] ;  /* 0x0000c80045057a20 */ /* 0x004fce0000410000 */
[----:B------:R1:W-:Y:S08]  /*106d0*/  MUFU.TANH R149, R3 ;  /* 0x0000000300957308 */ /* 0x0003f00000002400 */
[----:B------:R2:W-:Y:S01]  /*106e0*/  MUFU.TANH R26, R5 ;  /* 0x00000005001a7308 */ /* 0x0005e20000002400 */
[----:B-1----:R-:W-:-:S07]  /*106f0*/  FMUL.FTZ R3, R32, c[0x0][0x320] ;  /* 0x0000c80020037a20 */ /* 0x002fce0000410000 */
[----:B------:R-:W-:Y:S01]  /*10700*/  MUFU.TANH R20, R20 ;  /* 0x0000001400147308 */ /* 0x000fe20000002400 */
[----:B--2---:R-:W-:-:S07]  /*10710*/  IMAD.SHL.U32 R5, R4, 0x20, RZ ;  /* 0x0000002004057824 */ /* 0x004fce00078e00ff */
[----:B------:R1:W-:Y:S08]  /*10720*/  MUFU.TANH R166, R3 ;  /* 0x0000000300a67308 */ /* 0x0003f00000002400 */
[----:B------:R-:W-:Y:S01]  /*10730*/  MUFU.TANH R23, R23 ;  /* 0x0000001700177308 */ /* 0x000fe20000002400 */
[----:B-1----:R-:W-:-:S07]  /*10740*/  FMUL.FTZ R3, R33, c[0x0][0x320] ;  /* 0x0000c80021037a20 */ /* 0x002fce0000410000 */
        /* <DEDUP_REMOVED lines=77> */
[----:B-1----:R-:W-:-:S05]  /*10c20*/  LOP3.LUT R3, R154, 0xffffffe0, RZ, 0xc0, !PT ;  /* 0xffffffe09a037812 */ /* 0x002fca00078ec0ff */
[----:B------:R-:W-:-:S05]  /*10c30*/  IMAD.IADD R3, R159, 0x1, -R3 ;  /* 0x000000019f037824 */ /* 0x000fca00078e0a03 */
[----:B------:R-:W-:-:S04]  /*10c40*/  SHF.R.S32.HI R6, RZ, 0x1f, R3 ;  /* 0x0000001fff067819 */ /* 0x000fc80000011403 */
[----:B------:R-:W-:-:S04]  /*10c50*/  LEA.HI R8, R6, R3, RZ, 0x2 ;  /* 0x0000000306087211 */ /* 0x000fc800078f10ff */
[----:B------:R-:W-:-:S05]  /*10c60*/  LEA.HI.SX32 R6, R8, UR12, 0x1e ;  /* 0x0000000c08067c11 */ /* 0x000fca000f8ff2ff */
[----:B------:R-:W-:Y:S01]  /*10c70*/  IMAD R9, R7, 0x10, R6 ;  /* 0x0000001007097824 */ /* 0x000fe200078e0206 */
[----:B------:R-:W-:Y:S01]  /*10c80*/  LOP3.LUT R6, R4, 0x1ffffffe, RZ, 0xc0, !PT ;  /* 0x1ffffffe04067812 */ /* 0x000fe200078ec0ff */
[----:B------:R-:W-:Y:S01]  /*10c90*/  FMUL.FTZ R7, R70, c[0x0][0x320] ;  /* 0x0000c80046077a20 */ /* 0x000fe20000410000 */
[----:B------:R-:W-:-:S03]  /*10ca0*/  LOP3.LUT R4, R5, 0xffffffc0, RZ, 0xc0, !PT ;  /* 0xffffffc005047812 */ /* 0x000fc600078ec0ff */
[----:B------:R-:W-:Y:S01]  /*10cb0*/  IMAD.IADD R6, R152, 0x1, -R6 ;  /* 0x0000000198067824 */ /* 0x000fe200078e0a06 */
[----:B------:R-:W-:Y:S01]  /*10cc0*/  MUFU.TANH R34, R7 ;  /* 0x0000000700227308 */ /* 0x000fe20000002400 */
[----:B------:R-:W-:Y:S02]  /*10cd0*/  IMAD.IADD R5, R4, 0x1, R9 ;  /* 0x0000000104057824 */ /* 0x000fe400078e0209 */
[----:B------:R-:W-:Y:S02]  /*10ce0*/  FMUL.FTZ R4, R71, c[0x0][0x320] ;  /* 0x0000c80047047a20 */ /* 0x000fe40000410000 */
[----:B------:R-:W-:-:S03]  /*10cf0*/  IMAD R10, R6, 0x8, R5 ;  /* 0x00000008060a7824 */ /* 0x000fc600078e0205 */
[----:B------:R1:W-:Y:S01]  /*10d00*/  MUFU.TANH R31, R4 ;  /* 0x00000004001f7308 */ /* 0x0003e20000002400 */
[----:B------:R-:W-:Y:S01]  /*10d10*/  @P1 IMAD.HI.U32 R6, R10, c[0x0][0x2c8], RZ ;  /* 0x0000b2000a061a27 */ /* 0x000fe200078e00ff */
[----:B------:R5:W-:Y:S03]  /*10d20*/  STL [R1+0x24], R10 ;  /* 0x0000240a01007387 */ /* 0x000be60000100800 */
[----:B------:R-:W-:Y:S01]  /*10d30*/  IMAD.MOV.U32 R5, RZ, RZ, R10 ;  /* 0x000000ffff057224 */ /* 0x000fe200078e000a */
[----:B------:R-:W-:Y:S02]  /*10d40*/  @P0 SHF.R.U32.HI R5, RZ, c[0x0][0x2cc], R6 ;  /* 0x0000b300ff050a19 */ /* 0x000fe40000011606 */
[----:B------:R-:W-:Y:S01]  /*10d50*/  LOP3.LUT R6, R8, 0x7ffffffc, RZ, 0xc0, !PT ;  /* 0x7ffffffc08067812 */ /* 0x000fe200078ec0ff */
[----:B------:R-:W-:Y:S02]  /*10d60*/  FMUL.FTZ R8, R84, c[0x0][0x320] ;  /* 0x0000c80054087a20 */ /* 0x000fe40000410000 */
[----:B------:R-:W2:Y:S02]  /*10d70*/  SHFL.IDX PT, R9, R5, RZ, 0x1c1f ;  /* 0x001c1fff05097589 */ /* 0x000ea400000e0000 */
[----:B------:R3:W-:Y:S02]  /*10d80*/  MUFU.TANH R13, R8 ;  /* 0x00000008000d7308 */ /* 0x0007e40000002400 */
[----:B------:R-:W2:Y:S01]  /*10d90*/  SHFL.IDX PT, R11, R5, 0x2, 0x1c1f ;  /* 0x005c1f00050b7f89 */ /* 0x000ea200000e0000 */
[----:B-1----:R-:W-:-:S05]  /*10da0*/  FMUL.FTZ R4, R89, c[0x0][0x320] ;  /* 0x0000c80059047a20 */ /* 0x002fca0000410000 */
[----:B------:R1:W-:Y:S01]  /*10db0*/  MUFU.TANH R19, R4 ;  /* 0x0000000400137308 */ /* 0x0003e20000002400 */
[----:B-----5:R-:W-:Y:S02]  /*10dc0*/  FMUL.FTZ R10, R65, c[0x0][0x320] ;  /* 0x0000c800410a7a20 */ /* 0x020fe40000410000 */
[----:B---3--:R-:W-:-:S06]  /*10dd0*/  FMUL.FTZ R8, R85, c[0x0][0x320] ;  /* 0x0000c80055087a20 */ /* 0x008fcc0000410000 */
[----:B------:R-:W-:Y:S01]  /*10de0*/  MUFU.TANH R8, R8 ;  /* 0x0000000800087308 */ /* 0x000fe20000002400 */
[----:B-1----:R-:W-:-:S07]  /*10df0*/  FMUL.FTZ R4, R90, c[0x0][0x320] ;  /* 0x0000c8005a047a20 */ /* 0x002fce0000410000 */
[----:B------:R1:W-:Y:S02]  /*10e00*/  MUFU.TANH R25, R4 ;  /* 0x0000000400197308 */ /* 0x0003e40000002400 */
[----:B-1----:R-:W-:-:S06]  /*10e10*/  FMUL.FTZ R4, R64, c[0x0][0x320] ;  /* 0x0000c80040047a20 */ /* 0x002fcc0000410000 */
[----:B------:R1:W-:Y:S02]  /*10e20*/  MUFU.TANH R24, R4 ;  /* 0x0000000400187308 */ /* 0x0003e40000002400 */
[----:B-1----:R-:W-:Y:S02]  /*10e30*/  IMAD.IADD R4, R3, 0x1, -R6 ;  /* 0x0000000103047824 */ /* 0x002fe400078e0a06 */
[----:B------:R-:W-:Y:S02]  /*10e40*/  FMUL.FTZ R3, R92, c[0x0][0x320] ;  /* 0x0000c8005c037a20 */ /* 0x000fe40000410000 */
[----:B------:R-:W-:Y:S01]  /*10e50*/  IMAD.U32 R6, RZ, RZ, UR4 ;  /* 0x00000004ff067e24 */ /* 0x000fe2000f8e00ff */
[----:B------:R-:W-:Y:S01]  /*10e60*/  ULDC.64 UR4, c[0x0][0x2c8] ;  /* 0x0000b20000047ab9 */ /* 0x000fe20000000a00 */
[----:B------:R-:W-:Y:S01]  /*10e70*/  IMAD.SHL.U32 R7, R4, 0x2, RZ ;  /* 0x0000000204077824 */ /* 0x000fe200078e00ff */
[----:B------:R1:W3:Y:S01]  /*10e80*/  MUFU.TANH R15, R3 ;  /* 0x00000003000f7308 */ /* 0x0002e20000002400 */
[----:B------:R-:W-:Y:S01]  /*10e90*/  FMUL.FTZ R4, R93, c[0x0][0x320] ;  /* 0x0000c8005d047a20 */ /* 0x000fe20000410000 */
[----:B------:R-:W-:-:S02]  /*10ea0*/  UIMAD.WIDE.U32 UR22, UR12, UR4, URZ ;  /* 0x000000040c1672a5 */ /* 0x000fc4000f8e003f */
[----:B------:R5:W-:Y:S04]  /*10eb0*/  STL [R1+0x2c], R7 ;  /* 0x00002c0701007387 */ /* 0x000be80000100800 */
[----:B------:R2:W2:Y:S01]  /*10ec0*/  MUFU.TANH R14, R4 ;  /* 0x00000004000e7308 */ /* 0x0004a20000002400 */
[----:B------:R-:W-:Y:S02]  /*10ed0*/  @UP2 UMOV UR7, UR23 ;  /* 0x0000001700072c82 */ /* 0x000fe40008000000 */
[----:B------:R-:W-:-:S04]  /*10ee0*/  @UP2 USHF.R.U32.HI UR12, URZ, UR5, UR7 ;  /* 0x000000053f0c2299 */ /* 0x000fc80008011607 */
[----:B------:R-:W-:Y:S01]  /*10ef0*/  UIADD3 UR12, UR12, UR9, -UR17 ;  /* 0x000000090c0c7290 */ /* 0x000fe2000fffe811 */
[----:B-1----:R-:W-:-:S03]  /*10f00*/  IADD3 R3, -R7, UR9, R6 ;  /* 0x0000000907037c10 */ /* 0x002fc6000fffe106 */
[----:B------:R-:W-:Y:S01]  /*10f10*/  USHF.R.S32.HI UR4, URZ, 0x1f, UR12 ;  /* 0x0000001f3f047899 */ /* 0x000fe2000801140c */
[----:B------:R-:W-:-:S03]  /*10f20*/  IADD3 R6, R3, -UR17, RZ ;  /* 0x8000001103067c10 */ /* 0x000fc6000fffe0ff */
[----:B------:R-:W-:Y:S02]  /*10f30*/  ULEA.HI UR4, UR4, UR12, URZ, 0x6 ;  /* 0x0000000c04047291 */ /* 0x000fe4000f8f303f */
[----:B--2---:R-:W-:Y:S02]  /*10f40*/  IMAD.IADD R3, R6, 0x1, R9 ;  /* 0x0000000106037824 */ /* 0x004fe400078e0209 */
[----:B------:R-:W-:Y:S01]  /*10f50*/  FMUL.FTZ R9, R66, c[0x0][0x320] ;  /* 0x0000c80042097a20 */ /* 0x000fe20000410000 */
[----:B------:R-:W-:Y:S01]  /*10f60*/  USHF.R.S32.HI UR7, URZ, 0x6, UR4 ;  /* 0x000000063f077899 */ /* 0x000fe20008011404 */
[----:B-----5:R-:W-:Y:S02]  /*10f70*/  IADD3 R7, -R7, UR19, RZ ;  /* 0x0000001307077c10 */ /* 0x020fe4000fffe1ff */
[----:B------:R1:W-:Y:S01]  /*10f80*/  MUFU.TANH R27, R9 ;  /* 0x00000009001b7308 */ /* 0x0003e20000002400 */
[----:B------:R-:W-:Y:S01]  /*10f90*/  UISETP.LT.AND UP0, UPT, URZ, UR7, UPT ;  /* 0x000000073f00728c */ /* 0x000fe2000bf01270 */
[----:B------:R-:W-:Y:S01]  /*10fa0*/  IMNMX R4, R7, R3, PT ;  /* 0x0000000307047217 */ /* 0x000fe20003800200 */
[----:B------:R-:W-:-:S02]  /*10fb0*/  IMAD.IADD R3, R6, 0x1, R11 ;  /* 0x0000000106037824 */ /* 0x000fc400078e020b */
[----:B------:R-:W-:Y:S01]  /*10fc0*/  FMUL.FTZ R11, R91, c[0x0][0x320] ;  /* 0x0000c8005b0b7a20 */ /* 0x000fe20000410000 */
[C---:B------:R-:W-:Y:S01]  /*10fd0*/  ISETP.GT.AND P0, PT, R4.reuse, RZ, PT ;  /* 0x000000ff0400720c */ /* 0x040fe20003f04270 */
[----:B------:R-:W-:Y:S01]  /*10fe0*/  USEL UR7, URZ, UR7, !UP0 ;  /* 0x000000073f077287 */ /* 0x000fe2000c000000 */
[C---:B------:R-:W-:Y:S02]  /*10ff0*/  ISETP.GT.AND P1, PT, R4.reuse, 0x1, PT ;  /* 0x000000010400780c */ /* 0x040fe40003f24270 */
[----:B------:R-:W-:Y:S01]  /*11000*/  FSEL R33, R33, -INF , P0 ;  /* 0xff80000021217808 */ /* 0x000fe20000000000 */
[----:B------:R-:W-:Y:S01]  /*11010*/  MUFU.TANH R11, R11 ;  /* 0x0000000b000b7308 */ /* 0x000fe20000002400 */
[----:B------:R-:W-:Y:S02]  /*11020*/  ISETP.GT.AND P0, PT, R4, 0x8, PT ;  /* 0x000000080400780c */ /* 0x000fe40003f04270 */
[----:B------:R-:W-:Y:S02]  /*11030*/  IMNMX R3, R7, R3, PT ;  /* 0x0000000307037217 */ /* 0x000fe40003800200 */
[----:B------:R-:W-:Y:S01]  /*11040*/  FSEL R38, R18, -INF , P1 ;  /* 0xff80000012267808 */ /* 0x000fe20000800000 */
[----:B-1----:R-:W-:Y:S01]  /*11050*/  SHFL.IDX PT, R9, R5, 0x1, 0x1c1f ;  /* 0x003c1f0005097f89 */ /* 0x002fe200000e0000 */
[----:B----4-:R-:W-:-:S02]  /*11060*/  FSEL R45, R17, -INF , P0 ;  /* 0xff800000112d7808 */ /* 0x010fc40000000000 */
[C---:B------:R-:W-:Y:S02]  /*11070*/  ISETP.GT.AND P1, PT, R3.reuse, RZ, PT ;  /* 0x000000ff0300720c */ /* 0x040fe40003f24270 */
[----:B------:R-:W-:Y:S02]  /*11080*/  ISETP.GT.AND P0, PT, R3, 0x1, PT ;  /* 0x000000010300780c */ /* 0x000fe40003f04270 */
[----:B---3--:R-:W-:Y:S02]  /*11090*/  FSEL R17, R15, -INF , P1 ;  /* 0xff8000000f117808 */ /* 0x008fe40000800000 */
[----:B------:R-:W-:Y:S02]  /*110a0*/  FSEL R18, R14, -INF , P0 ;  /* 0xff8000000e127808 */ /* 0x000fe40000000000 */
[C---:B------:R-:W-:Y:S01]  /*110b0*/  ISETP.GT.AND P1, PT, R3.reuse, 0x8, PT ;  /* 0x000000080300780c */ /* 0x040fe20003f24270 */
[----:B------:R1:W2:Y:S01]  /*110c0*/  MUFU.TANH R14, R10 ;  /* 0x0000000a000e7308 */ /* 0x0002a20000002400 */
[----:B------:R-:W-:-:S02]  /*110d0*/  ISETP.GT.AND P0, PT, R3, 0x9, PT ;  /* 0x000000090300780c */ /* 0x000fc40003f04270 */
[----:B------:R-:W-:Y:S02]  /*110e0*/  FSEL R21, R21, -INF , P1 ;  /* 0xff80000015157808 */ /* 0x000fe40000800000 */
[----:B------:R-:W-:Y:S02]  /*110f0*/  FSEL R22, R19, -INF , P0 ;  /* 0xff80000013167808 */ /* 0x000fe40000000000 */
[C---:B------:R-:W-:Y:S02]  /*11100*/  ISETP.GT.AND P1, PT, R3.reuse, 0x10, PT ;  /* 0x000000100300780c */ /* 0x040fe40003f24270 */
[----:B------:R-:W-:Y:S02]  /*11110*/  ISETP.GT.AND P0, PT, R3, 0x11, PT ;  /* 0x000000110300780c */ /* 0x000fe40003f04270 */
[----:B------:R-:W-:Y:S01]  /*11120*/  FSEL R50, R13, -INF , P1 ;  /* 0xff8000000d327808 */ /* 0x000fe20000800000 */
[----:B------:R-:W-:Y:S01]  /*11130*/  FMUL.FTZ R13, R54, c[0x0][0x320] ;  /* 0x0000c800360d7a20 */ /* 0x000fe20000410000 */
[----:B------:R-:W-:-:S02]  /*11140*/  FSEL R49, R8, -INF , P0 ;  /* 0xff80000008317808 */ /* 0x000fc40000000000 */
[C---:B------:R-:W-:Y:S01]  /*11150*/  ISETP.GT.AND P1, PT, R3.reuse, 0x18, PT ;  /* 0x000000180300780c */ /* 0x040fe20003f24270 */
[----:B-1----:R-:W1:Y:S01]  /*11160*/  SHFL.IDX PT, R10, R5, 0x3, 0x1c1f ;  /* 0x007c1f00050a7f89 */ /* 0x002e6200000e0000 */
[----:B------:R-:W-:Y:S02]  /*11170*/  ISETP.GT.AND P0, PT, R3, 0x19, PT ;  /* 0x000000190300780c */ /* 0x000fe40003f04270 */
[----:B------:R-:W-:Y:S02]  /*11180*/  FSEL R48, R40, -INF , P1 ;  /* 0xff80000028307808 */ /* 0x000fe40000800000 */
[----:B------:R-:W-:Y:S02]  /*11190*/  FSEL R51, R37, -INF , P0 ;  /* 0xff80000025337808 */ /* 0x000fe40000000000 */
[C---:B------:R-:W-:Y:S02]  /*111a0*/  ISETP.GT.AND P1, PT, R3.reuse, 0x20, PT ;  /* 0x000000200300780c */ /* 0x040fe40003f24270 */
[----:B------:R-:W-:-:S02]  /*111b0*/  ISETP.GT.AND P0, PT, R3, 0x21, PT ;  /* 0x000000210300780c */ /* 0x000fc40003f04270 */
[----:B------:R-:W-:Y:S02]  /*111c0*/  FMNMX.FTZ R8, R17, R18, !PT ;  /* 0x0000001211087209 */ /* 0x000fe40007810000 */
[----:B------:R-:W-:Y:S02]  /*111d0*/  FSEL R164, R36, -INF , P1 ;  /* 0xff80000024a47808 */ /* 0x000fe40000800000 */
[----:B------:R-:W-:Y:S02]  /*111e0*/  FSEL R159, R32, -INF , P0 ;  /* 0xff800000209f7808 */ /* 0x000fe40000000000 */
[----:B------:R-:W-:Y:S02]  /*111f0*/  FMNMX.FTZ R8, R21, R8, !PT ;  /* 0x0000000815087209 */ /* 0x000fe40007810000 */
[C---:B------:R-:W-:Y:S02]  /*11200*/  ISETP.GT.AND P1, PT, R3.reuse, 0x28, PT ;  /* 0x000000280300780c */ /* 0x040fe40003f24270 */
[----:B------:R-:W-:-:S02]  /*11210*/  ISETP.GT.AND P0, PT, R3, 0x29, PT ;  /* 0x000000290300780c */ /* 0x000fc40003f04270 */
[----:B------:R-:W-:Y:S02]  /*11220*/  FMNMX.FTZ R8, R22, R8, !PT ;  /* 0x0000000816087209 */ /* 0x000fe40007810000 */
[----:B------:R-:W-:Y:S02]  /*11230*/  FSEL R158, R30, -INF , P1 ;  /* 0xff8000001e9e7808 */ /* 0x000fe40000800000 */
[----:B------:R-:W-:Y:S02]  /*11240*/  FSEL R165, R29, -INF , P0 ;  /* 0xff8000001da57808 */ /* 0x000fe40000000000 */
[C---:B------:R-:W-:Y:S02]  /*11250*/  ISETP.GT.AND P1, PT, R3.reuse, 0x30, PT ;  /* 0x000000300300780c */ /* 0x040fe40003f24270 */
[----:B------:R-:W-:Y:S02]  /*11260*/  ISETP.GT.AND P0, PT, R3, 0x31, PT ;  /* 0x000000310300780c */ /* 0x000fe40003f04270 */
[----:B------:R-:W-:-:S02]  /*11270*/  FMNMX.FTZ R8, R50, R8, !PT ;  /* 0x0000000832087209 */ /* 0x000fc40007810000 */
[----:B------:R-:W-:Y:S02]  /*11280*/  FSEL R212, R28, -INF , P1 ;  /* 0xff8000001cd47808 */ /* 0x000fe40000800000 */
[----:B------:R-:W-:Y:S02]  /*11290*/  FSEL R218, R26, -INF , P0 ;  /* 0xff8000001ada7808 */ /* 0x000fe40000000000 */
[C---:B------:R-:W-:Y:S02]  /*112a0*/  ISETP.GT.AND P1, PT, R3.reuse, 0x38, PT ;  /* 0x000000380300780c */ /* 0x040fe40003f24270 */
[----:B------:R-:W-:Y:S02]  /*112b0*/  ISETP.GT.AND P0, PT, R3, 0x39, PT ;  /* 0x000000390300780c */ /* 0x000fe40003f04270 */
[----:B------:R-:W-:Y:S01]  /*112c0*/  FMNMX.FTZ R3, R49, R8, !PT ;  /* 0x0000000831037209 */ /* 0x000fe20007810000 */
[----:B-1----:R-:W-:Y:S01]  /*112d0*/  IMAD.IADD R8, R6, 0x1, R10 ;  /* 0x0000000106087824 */ /* 0x002fe200078e020a */
[----:B------:R-:W-:Y:S01]  /*112e0*/  FSEL R214, R24, -INF , P1 ;  /* 0xff80000018d67808 */ /* 0x000fe20000800000 */
[----:B------:R-:W-:Y:S01]  /*112f0*/  IMAD.IADD R6, R6, 0x1, R9 ;  /* 0x0000000106067824 */ /* 0x000fe200078e0209 */
[----:B------:R-:W-:Y:S01]  /*11300*/  FMNMX.FTZ R104, R48, R3, !PT ;  /* 0x0000000330687209 */ /* 0x000fe20007810000 */
[----:B------:R-:W-:Y:S01]  /*11310*/  FMUL.FTZ R10, R55, c[0x0][0x320] ;  /* 0x0000c800370a7a20 */ /* 0x000fe20000410000 */
[----:B------:R-:W-:-:S02]  /*11320*/  IMNMX R3, R7, R8, PT ;  /* 0x0000000807037217 */ /* 0x000fc40003800200 */
[----:B--2---:R-:W-:Y:S02]  /*11330*/  FSEL R219, R14, -INF , P0 ;  /* 0xff8000000edb7808 */ /* 0x004fe40000000000 */
[C---:B------:R-:W-:Y:S01]  /*11340*/  ISETP.GT.AND P1, PT, R3.reuse, RZ, PT ;  /* 0x000000ff0300720c */ /* 0x040fe20003f24270 */
[----:B------:R-:W-:Y:S01]  /*11350*/  MUFU.TANH R10, R10 ;  /* 0x0000000a000a7308 */ /* 0x000fe20000002400 */
[C---:B------:R-:W-:Y:S02]  /*11360*/  ISETP.GT.AND P0, PT, R3.reuse, 0x1, PT ;  /* 0x000000010300780c */ /* 0x040fe40003f04270 */
[----:B------:R-:W-:Y:S02]  /*11370*/  FSEL R14, R42, -INF , P1 ;  /* 0xff8000002a0e7808 */ /* 0x000fe40000800000 */
[----:B------:R-:W-:Y:S02]  /*11380*/  ISETP.GT.AND P1, PT, R3, 0x8, PT ;  /* 0x000000080300780c */ /* 0x000fe40003f24270 */
[----:B------:R-:W-:-:S02]  /*11390*/  FSEL R15, R41, -INF , P0 ;  /* 0xff800000290f7808 */ /* 0x000fc40000000000 */
[----:B------:R-:W-:Y:S02]  /*113a0*/  FSEL R19, R25, -INF , P1 ;  /* 0xff80000019137808 */ /* 0x000fe40000800000 */
[C---:B------:R-:W-:Y:S02]  /*113b0*/  ISETP.GT.AND P0, PT, R3.reuse, 0x9, PT ;  /* 0x000000090300780c */ /* 0x040fe40003f04270 */
[----:B------:R-:W-:Y:S02]  /*113c0*/  ISETP.GT.AND P1, PT, R3, 0x10, PT ;  /* 0x000000100300780c */ /* 0x000fe40003f24270 */
[----:B------:R-:W-:Y:S02]  /*113d0*/  FMNMX.FTZ R104, R51, R104, !PT ;  /* 0x0000006833687209 */ /* 0x000fe40007810000 */
[----:B------:R-:W-:Y:S02]  /*113e0*/  FMNMX.FTZ R5, R14, R15, !PT ;  /* 0x0000000f0e057209 */ /* 0x000fe40007810000 */
        /* <DEDUP_REMOVED lines=8> */
[C---:B------:R-:W-:Y:S01]  /*11470*/  ISETP.GT.AND P0, PT, R3.reuse, 0x19, PT ;  /* 0x000000190300780c */ /* 0x040fe20003f04270 */
[----:B------:R-:W-:Y:S01]  /*11480*/  LDSM.16.MT88.4 R40, [R226+0x2100] ;  /* 0x00210000e228783b */ /* 0x000fe20000004200 */
[----:B------:R-:W-:Y:S02]  /*11490*/  ISETP.GT.AND P1, PT, R3, 0x20, PT ;  /* 0x000000200300780c */ /* 0x000fe40003f24270 */
[----:B------:R-:W-:Y:S02]  /*114a0*/  FMNMX.FTZ R104, R159, R104, !PT ;  /* 0x000000689f687209 */ /* 0x000fe40007810000 */
[----:B------:R-:W-:Y:S02]  /*114b0*/  FMNMX.FTZ R5, R32, R5, !PT ;  /* 0x0000000520057209 */ /* 0x000fe40007810000 */
[----:B------:R-:W-:-:S02]  /*114c0*/  FSEL R81, R81, -INF , P0 ;  /* 0xff80000051517808 */ /* 0x000fc40000000000 */
[----:B------:R-:W-:Y:S02]  /*114d0*/  FSEL R100, R100, -INF , P1 ;  /* 0xff80000064647808 */ /* 0x000fe40000800000 */
[----:B------:R-:W-:Y:S02]  /*114e0*/  FMNMX.FTZ R104, R158, R104, !PT ;  /* 0x000000689e687209 */ /* 0x000fe40007810000 */
        /* <DEDUP_REMOVED lines=13> */
[C---:B------:R-:W-:Y:S02]  /*115c0*/  ISETP.GT.AND P0, PT, R3.reuse, 0x31, PT ;  /* 0x000000310300780c */ /* 0x040fe40003f04270 */
[----:B------:R-:W-:Y:S02]  /*115d0*/  ISETP.GT.AND P1, PT, R3, 0x38, PT ;  /* 0x000000380300780c */ /* 0x000fe40003f24270 */
[----:B------:R-:W-:-:S02]  /*115e0*/  FMNMX.FTZ R104, R218, R104, !PT ;  /* 0x00000068da687209 */ /* 0x000fc40007810000 */
[----:B------:R-:W-:Y:S02]  /*115f0*/  FMNMX.FTZ R5, R81, R5, !PT ;  /* 0x0000000551057209 */ /* 0x000fe40007810000 */
[----:B------:R-:W-:Y:S02]  /*11600*/  FSEL R206, R31, -INF , P0 ;  /* 0xff8000001fce7808 */ /* 0x000fe40000000000 */
[----:B------:R-:W-:Y:S01]  /*11610*/  FSEL R205, R27, -INF , P1 ;  /* 0xff8000001bcd7808 */ /* 0x000fe20000800000 */
[----:B------:R-:W-:Y:S01]  /*11620*/  LDSM.16.MT88.4 R28, [R225+0x100] ;  /* 0x00010000e11c783b */ /* 0x000fe20000004200 */
[----:B------:R-:W-:Y:S02]  /*11630*/  ISETP.GT.AND P0, PT, R3, 0x39, PT ;  /* 0x000000390300780c */ /* 0x000fe40003f04270 */
[----:B------:R-:W-:Y:S01]  /*11640*/  ISETP.GT.AND P1, PT, R4, 0x9, PT ;  /* 0x000000090400780c */ /* 0x000fe20003f24270 */
[----:B------:R-:W-:Y:S01]  /*11650*/  LDSM.16.MT88.4 R24, [R226+0x100] ;  /* 0x00010000e218783b */ /* 0x000fe20000004200 */
[----:B------:R-:W-:-:S02]  /*11660*/  FMNMX.FTZ R104, R214, R104, !PT ;  /* 0x00000068d6687209 */ /* 0x000fc40007810000 */
[----:B------:R-:W-:Y:S02]  /*11670*/  FMNMX.FTZ R5, R100, R5, !PT ;  /* 0x0000000564057209 */ /* 0x000fe40007810000 */
[----:B------:R-:W-:Y:S02]  /*11680*/  FSEL R207, R12, -INF , P0 ;  /* 0xff8000000ccf7808 */ /* 0x000fe40000000000 */
[----:B------:R-:W-:Y:S02]  /*11690*/  FSEL R37, R61, -INF , P1 ;  /* 0xff8000003d257808 */ /* 0x000fe40000800000 */
[----:B------:R-:W-:Y:S02]  /*116a0*/  FMNMX.FTZ R104, R219, R104, !PT ;  /* 0x00000068db687209 */ /* 0x000fe40007810000 */
[C---:B------:R-:W-:Y:S02]  /*116b0*/  ISETP.GT.AND P0, PT, R4.reuse, 0x10, PT ;  /* 0x000000100400780c */ /* 0x040fe40003f04270 */
[----:B------:R-:W-:Y:S01]  /*116c0*/  ISETP.GT.AND P1, PT, R4, 0x11, PT ;  /* 0x000000110400780c */ /* 0x000fe20003f24270 */
[----:B------:R-:W1:Y:S01]  /*116d0*/  SHFL.BFLY PT, R8, R104, 0x2, 0x1f ;  /* 0x0c401f0068087f89 */ /* 0x000e6200000e0000 */
[----:B------:R-:W-:-:S02]  /*116e0*/  FMNMX.FTZ R5, R101, R5, !PT ;  /* 0x0000000565057209 */ /* 0x000fc40007810000 */
[----:B------:R-:W-:Y:S02]  /*116f0*/  FSEL R44, R96, -INF , P0 ;  /* 0xff800000602c7808 */ /* 0x000fe40000000000 */
[----:B------:R-:W-:Y:S02]  /*11700*/  FSEL R80, R60, -INF , P1 ;  /* 0xff8000003c507808 */ /* 0x000fe40000800000 */
[----:B------:R-:W-:Y:S02]  /*11710*/  FMNMX.FTZ R5, R151, R5, !PT ;  /* 0x0000000597057209 */ /* 0x000fe40007810000 */
[C---:B------:R-:W-:Y:S02]  /*11720*/  ISETP.GT.AND P0, PT, R4.reuse, 0x18, PT ;  /* 0x000000180400780c */ /* 0x040fe40003f04270 */
[----:B------:R-:W-:Y:S02]  /*11730*/  ISETP.GT.AND P1, PT, R4, 0x19, PT ;  /* 0x000000190400780c */ /* 0x000fe40003f24270 */
[----:B------:R-:W-:-:S02]  /*11740*/  FMNMX.FTZ R5, R157, R5, !PT ;  /* 0x000000059d057209 */ /* 0x000fc40007810000 */
[----:B------:R-:W-:Y:S02]  /*11750*/  FSEL R83, R98, -INF , P0 ;  /* 0xff80000062537808 */ /* 0x000fe40000000000 */
[----:B------:R-:W-:Y:S02]  /*11760*/  FSEL R82, R97, -INF , P1 ;  /* 0xff80000061527808 */ /* 0x000fe40000800000 */
[C---:B------:R-:W-:Y:S02]  /*11770*/  ISETP.GT.AND P0, PT, R4.reuse, 0x20, PT ;  /* 0x000000200400780c */ /* 0x040fe40003f04270 */
[----:B------:R-:W-:Y:S02]  /*11780*/  ISETP.GT.AND P1, PT, R4, 0x21, PT ;  /* 0x000000210400780c */ /* 0x000fe40003f24270 */
[----:B------:R-:W-:Y:S02]  /*11790*/  FMNMX.FTZ R5, R201, R5, !PT ;  /* 0x00000005c9057209 */ /* 0x000fe40007810000 */
[----:B------:R-:W-:-:S02]  /*117a0*/  IMNMX R3, R7, R6, PT ;  /* 0x0000000607037217 */ /* 0x000fc40003800200 */
[----:B------:R-:W-:Y:S01]  /*117b0*/  FSEL R149, R149, -INF , P0 ;  /* 0xff80000095957808 */ /* 0x000fe20000000000 */
[----:B------:R2:W3:Y:S01]  /*117c0*/  MUFU.TANH R7, R13 ;  /* 0x0000000d00077308 */ /* 0x0004e20000002400 */
        /* <DEDUP_REMOVED lines=13> */
[----:B------:R-:W-:Y:S02]  /*118a0*/  FSEL R209, R209, -INF , P1 ;  /* 0xff800000d1d17808 */ /* 0x000fe40000800000 */
[----:B------:R-:W-:Y:S02]  /*118b0*/  FMNMX.FTZ R5, R207, R5, !PT ;  /* 0x00000005cf057209 */ /* 0x000fe40007810000 */
[C---:B------:R-:W-:Y:S02]  /*118c0*/  ISETP.GT.AND P0, PT, R4.reuse, 0x38, PT ;  /* 0x000000380400780c */ /* 0x040fe40003f04270 */
[----:B------:R-:W-:-:S02]  /*118d0*/  ISETP.GT.AND P1, PT, R4, 0x39, PT ;  /* 0x000000390400780c */ /* 0x000fc40003f24270 */
[----:B------:R-:W-:Y:S02]  /*118e0*/  FMNMX.FTZ R4, R44, R6, !PT ;  /* 0x000000062c047209 */ /* 0x000fe40007810000 */
[----:B-1----:R-:W-:Y:S02]  /*118f0*/  FMNMX.FTZ R104, R104, R8, !PT ;  /* 0x0000000868687209 */ /* 0x002fe40007810000 */
[----:B------:R-:W1:Y:S01]  /*11900*/  SHFL.BFLY PT, R8, R5, 0x2, 0x1f ;  /* 0x0c401f0005087f89 */ /* 0x000e6200000e0000 */
[----:B------:R-:W-:Y:S02]  /*11910*/  FMNMX.FTZ R4, R80, R4, !PT ;  /* 0x0000000450047209 */ /* 0x000fe40007810000 */
[----:B------:R-:W-:Y:S01]  /*11920*/  FSEL R222, R222, -INF , P0 ;  /* 0xff800000dede7808 */ /* 0x000fe20000000000 */
[----:B------:R-:W4:Y:S01]  /*11930*/  SHFL.BFLY PT, R9, R104, 0x1, 0x1f ;  /* 0x0c201f0068097f89 */ /* 0x000f2200000e0000 */
[----:B------:R-:W-:Y:S02]  /*11940*/  FMNMX.FTZ R4, R83, R4, !PT ;  /* 0x0000000453047209 */ /* 0x000fe40007810000 */
[----:B------:R-:W-:-:S02]  /*11950*/  ISETP.GT.AND P0, PT, R3, RZ, PT ;  /* 0x000000ff0300720c */ /* 0x000fc40003f04270 */
[----:B------:R-:W-:Y:S02]  /*11960*/  FMNMX.FTZ R4, R82, R4, !PT ;  /* 0x0000000452047209 */ /* 0x000fe40007810000 */
[----:B------:R-:W-:Y:S02]  /*11970*/  FSEL R223, R223, -INF , P1 ;  /* 0xff800000dfdf7808 */ /* 0x000fe40000800000 */
[----:B------:R-:W-:Y:S02]  /*11980*/  FMNMX.FTZ R4, R149, R4, !PT ;  /* 0x0000000495047209 */ /* 0x000fe40007810000 */
[----:B------:R-:W-:Y:S02]  /*11990*/  ISETP.GT.AND P1, PT, R3, 0x1, PT ;  /* 0x000000010300780c */ /* 0x000fe40003f24270 */
[----:B------:R-:W-:Y:S02]  /*119a0*/  FMNMX.FTZ R4, R156, R4, !PT ;  /* 0x000000049c047209 */ /* 0x000fe40007810000 */
[----:B------:R-:W-:-:S02]  /*119b0*/  FSEL R36, R57, -INF , P0 ;  /* 0xff80000039247808 */ /* 0x000fc40000000000 */
[----:B------:R-:W-:Y:S02]  /*119c0*/  FMNMX.FTZ R4, R166, R4, !PT ;  /* 0x00000004a6047209 */ /* 0x000fe40007810000 */
[----:B------:R-:W-:Y:S02]  /*119d0*/  ISETP.GT.AND P0, PT, R3, 0x8, PT ;  /* 0x000000080300780c */ /* 0x000fe40003f04270 */
[----:B--2---:R-:W-:Y:S02]  /*119e0*/  FSEL R13, R56, -INF , P1 ;  /* 0xff800000380d7808 */ /* 0x004fe40000800000 */
[----:B-1----:R-:W-:Y:S02]  /*119f0*/  FMNMX.FTZ R8, R5, R8, !PT ;  /* 0x0000000805087209 */ /* 0x002fe40007810000 */
[----:B------:R-:W-:Y:S02]  /*11a00*/  FMNMX.FTZ R4, R167, R4, !PT ;  /* 0x00000004a7047209 */ /* 0x000fe40007810000 */
[----:B------:R-:W-:Y:S01]  /*11a10*/  ISETP.GT.AND P1, PT, R3, 0x9, PT ;  /* 0x000000090300780c */ /* 0x000fe20003f24270 */
[----:B------:R-:W-:Y:S01]  /*11a20*/  SHFL.BFLY PT, R102, R8, 0x1, 0x1f ;  /* 0x0c201f0008667f89 */ /* 0x000fe200000e0000 */
[----:B------:R-:W-:-:S02]  /*11a30*/  FSEL R11, R53, -INF , P0 ;  /* 0xff800000350b7808 */ /* 0x000fc40000000000 */
[----:B------:R-:W-:Y:S02]  /*11a40*/  FMNMX.FTZ R5, R36, R13, !PT ;  /* 0x0000000d24057209 */ /* 0x000fe40007810000 */
[----:B----4-:R-:W-:Y:S02]  /*11a50*/  FMNMX.FTZ R104, R104, R9, !PT ;  /* 0x0000000968687209 */ /* 0x010fe40007810000 */
[----:B------:R-:W-:Y:S02]  /*11a60*/  FMNMX.FTZ R4, R208, R4, !PT ;  /* 0x00000004d0047209 */ /* 0x000fe40007810000 */
[----:B------:R-:W-:Y:S01]  /*11a70*/  ISETP.GT.AND P0, PT, R3, 0x10, PT ;  /* 0x000000100300780c */ /* 0x000fe20003f04270 */
[----:B------:R-:W-:Y:S01]  /*11a80*/  FMUL.FTZ R12, R104, c[0x0][0x2d0] ;  /* 0x0000b400680c7a20 */ /* 0x000fe20000410000 */
[----:B------:R-:W-:Y:S02]  /*11a90*/  FSEL R9, R35, -INF , P1 ;  /* 0xff80000023097808 */ /* 0x000fe40000800000 */
[----:B------:R-:W-:-:S02]  /*11aa0*/  FMNMX.FTZ R5, R11, R5, !PT ;  /* 0x000000050b057209 */ /* 0x000fc40007810000 */
[----:B------:R-:W-:Y:S02]  /*11ab0*/  FMNMX.FTZ R4, R209, R4, !PT ;  /* 0x00000004d1047209 */ /* 0x000fe40007810000 */
[----:B------:R-:W-:Y:S02]  /*11ac0*/  ISETP.GT.AND P1, PT, R3, 0x11, PT ;  /* 0x000000110300780c */ /* 0x000fe40003f24270 */
[----:B---3--:R-:W-:Y:S02]  /*11ad0*/  FSEL R67, R7, -INF , P0 ;  /* 0xff80000007437808 */ /* 0x008fe40000000000 */
[----:B------:R-:W-:Y:S02]  /*11ae0*/  FMNMX.FTZ R5, R9, R5, !PT ;  /* 0x0000000509057209 */ /* 0x000fe40007810000 */
[----:B------:R-:W-:Y:S02]  /*11af0*/  FMNMX.FTZ R4, R222, R4, !PT ;  /* 0x00000004de047209 */ /* 0x000fe40007810000 */
[----:B------:R-:W-:-:S02]  /*11b00*/  ISETP.GT.AND P0, PT, R3, 0x18, PT ;  /* 0x000000180300780c */ /* 0x000fc40003f04270 */
        /* <DEDUP_REMOVED lines=32> */
[----:B------:R-:W-:-:S02]  /*11d10*/  FSEL R220, R20, -INF , P0 ;  /* 0xff80000014dc7808 */ /* 0x000fc40000000000 */
        /* <DEDUP_REMOVED lines=24> */
[--C-:B------:R-:W-:Y:S02]  /*11ea0*/  FFMA.FTZ R2, R32, c[0x0][0x2d0], -R3.reuse ;  /* 0x0000b40020027a23 */ /* 0x100fe40000010803 */
[----:B------:R4:W-:Y:S01]  /*11eb0*/  MUFU.EX2 R188, R0 ;  /* 0x0000000000bc7308 */ /* 0x0009e20000000800 */
[----:B-1----:R-:W-:Y:S02]  /*11ec0*/  FFMA.FTZ R6, R14, c[0x0][0x2d0], -R3 ;  /* 0x0000b4000e067a23 */ /* 0x002fe40000010803 */
[----:B-----5:R-:W-:-:S05]  /*11ed0*/  IMAD.MOV.U32 R15, RZ, RZ, R58 ;  /* 0x000000ffff0f7224 */ /* 0x020fca00078e003a */
[----:B------:R-:W-:Y:S01]  /*11ee0*/  MUFU.EX2 R176, R2 ;  /* 0x0000000200b07308 */ /* 0x000fe20000000800 */
[----:B--2---:R-:W-:Y:S02]  /*11ef0*/  FMNMX.FTZ R105, R5, R4, !PT ;  /* 0x0000000405697209 */ /* 0x004fe40007810000 */
[----:B------:R-:W-:Y:S01]  /*11f00*/  F2FP.BF16.PACK_AB R4, R15, R189 ;  /* 0x000000bd0f04723e */ /* 0x000fe200000010ff */
[----:B----4-:R-:W-:-:S04]  /*11f10*/  FFMA.FTZ R0, R19, c[0x0][0x2d0], -R3 ;  /* 0x0000b40013007a23 */ /* 0x010fc80000010803 */
[----:B------:R3:W1:Y:S01]  /*11f20*/  MUFU.EX2 R187, R6 ;  /* 0x0000000600bb7308 */ /* 0x0006620000000800 */
[----:B------:R-:W2:Y:S07]  /*11f30*/  LDSM.16.MT88.4 R16, [R226+0x1100] ;  /* 0x00110000e210783b */ /* 0x000eae0000004200 */
[----:B------:R4:W5:Y:S01]  /*11f40*/  MUFU.EX2 R184, R0 ;  /* 0x0000000000b87308 */ /* 0x0009620000000800 */
[----:B---3--:R-:W-:Y:S02]  /*11f50*/  F2FP.BF16.PACK_AB R6, R177, R185 ;  /* 0x000000b9b106723e */ /* 0x008fe400000010ff */
[----:B-1----:R-:W-:Y:S01]  /*11f60*/  F2FP.BF16.PACK_AB R5, R188, R187 ;  /* 0x000000bbbc05723e */ /* 0x002fe200000010ff */
[----:B----4-:R-:W-:Y:S01]  /*11f70*/  FMUL.FTZ R0, R106, c[0x0][0x2d0] ;  /* 0x0000b4006a007a20 */ /* 0x010fe20000410000 */
[----:B-----5:R-:W-:-:S04]  /*11f80*/  F2FP.BF16.PACK_AB R7, R176, R184 ;  /* 0x000000b8b007723e */ /* 0x020fc800000010ff */
[----:B------:R-:W-:Y:S02]  /*11f90*/  FSEL R0, R0, RZ, P0 ;  /* 0x000000ff00007208 */ /* 0x000fe40000000000 */
[----:B------:R-:W-:Y:S01]  /*11fa0*/  FSETP.NEU.FTZ.AND P0, PT, R105, -INF , PT ;  /* 0xff8000006900780b */ /* 0x000fe20003f1d000 */
[C---:B------:R-:W-:Y:S02]  /*11fb0*/  HMMA.16816.F32.BF16 R120, R4.reuse, R28, RZ ;  /* 0x0000001c0478723c */ /* 0x040fe400000418ff */
[--C-:B------:R-:W-:Y:S02]  /*11fc0*/  FFMA.FTZ R2, R33, c[0x0][0x2d0], -R0.reuse ;  /* 0x0000b40021027a23 */ /* 0x100fe40000010800 */
[----:B------:R-:W1:Y:S01]  /*11fd0*/  LDSM.16.MT88.4 R32, [R225+0x2100] ;  /* 0x00210000e120783b */ /* 0x000e620000004200 */
[--C-:B------:R-:W-:Y:S01]  /*11fe0*/  FFMA.FTZ R8, R45, c[0x0][0x2d0], -R0.reuse ;  /* 0x0000b4002d087a23 */ /* 0x100fe20000010800 */
[----:B------:R3:W-:Y:S02]  /*11ff0*/  MUFU.EX2 R14, R2 ;  /* 0x00000002000e7308 */ /* 0x0007e40000000800 */
[C---:B------:R-:W-:Y:S06]  /*12000*/  HMMA.16816.F32.BF16 R116, R4.reuse, R24, RZ ;  /* 0x000000180474723c */ /* 0x040fec00000418ff */
[----:B------:R4:W-:Y:S02]  /*12010*/  MUFU.EX2 R186, R8 ;  /* 0x0000000800ba7308 */ /* 0x0009e40000000800 */
[----:B------:R-:W-:Y:S01]  /*12020*/  HMMA.16816.F32.BF16 R112, R4, R20, RZ ;  /* 0x000000140470723c */ /* 0x000fe200000418ff */
[----:B---3--:R-:W-:-:S07]  /*12030*/  FFMA.FTZ R2, R38, c[0x0][0x2d0], -R0 ;  /* 0x0000b40026027a23 */ /* 0x008fce0000010800 */
[----:B--2---:R-:W-:Y:S01]  /*12040*/  HMMA.16816.F32.BF16 R108, R4, R16, RZ ;  /* 0x00000010046c723c */ /* 0x004fe200000418ff */
[----:B------:R2:W-:Y:S01]  /*12050*/  MUFU.EX2 R249, R2 ;  /* 0x0000000200f97308 */ /* 0x0005e20000000800 */
[----:B----4-:R-:W-:-:S06]  /*12060*/  FFMA.FTZ R8, R37, c[0x0][0x2d0], -R0 ;  /* 0x0000b40025087a23 */ /* 0x010fcc0000010800 */
[C---:B------:R-:W-:Y:S01]  /*12070*/  HMMA.16816.F32.BF16 R92, R4.reuse, R40, RZ ;  /* 0x00000028045c723c */ /* 0x040fe200000418ff */
[----:B------:R-:W3:Y:S07]  /*12080*/  MUFU.EX2 R179, R8 ;  /* 0x0000000800b37308 */ /* 0x000eee0000000800 */
[----:B------:R-:W-:Y:S01]  /*12090*/  HMMA.16816.F32.BF16 R88, R4, R30, RZ ;  /* 0x0000001e0458723c */ /* 0x000fe200000418ff */
[----:B--2---:R-:W-:-:S05]  /*120a0*/  FMUL.FTZ R2, R105, c[0x0][0x2d0] ;  /* 0x0000b40069027a20 */ /* 0x004fca0000410000 */
[----:B------:R-:W-:Y:S02]  /*120b0*/  FSEL R2, R2, RZ, P0 ;  /* 0x000000ff02027208 */ /* 0x000fe40000000000 */
[----:B-1----:R-:W-:Y:S01]  /*120c0*/  HMMA.16816.F32.BF16 R96, R4, R32, RZ ;  /* 0x000000200460723c */ /* 0x002fe200000418ff */
[----:B---3--:R-:W-:Y:S02]  /*120d0*/  F2FP.BF16.PACK_AB R10, R179, R186 ;  /* 0x000000bab30a723e */ /* 0x008fe400000010ff */
[----:B------:R-:W-:-:S05]  /*120e0*/  FFMA.FTZ R8, R36, c[0x0][0x2d0], -R2 ;  /* 0x0000b40024087a23 */ /* 0x000fca0000010802 */
[C---:B------:R-:W-:Y:S01]  /*120f0*/  HMMA.16816.F32.BF16 R84, R4.reuse, R26, RZ ;  /* 0x0000001a0454723c */ /* 0x040fe200000418ff */
[----:B------:R1:W-:Y:S07]  /*12100*/  MUFU.EX2 R246, R8 ;  /* 0x0000000800f67308 */ /* 0x0003ee0000000800 */
[C---:B------:R-:W-:Y:S08]  /*12110*/  HMMA.16816.F32.BF16 R76, R4.reuse, R22, RZ ;  /* 0x00000016044c723c */ /* 0x040ff000000418ff */
[----:B------:R-:W-:Y:S01]  /*12120*/  HMMA.16816.F32.BF16 R72, R4, R18, RZ ;  /* 0x000000120448723c */ /* 0x000fe200000418ff */
[----:B-1----:R-:W-:-:S02]  /*12130*/  FFMA.FTZ R8, R13, c[0x0][0x2d0], -R2 ;  /* 0x0000b4000d087a23 */ /* 0x002fc40000010802 */
[----:B------:R-:W-:Y:S02]  /*12140*/  FFMA.FTZ R13, R151, c[0x0][0x2d0], -R3 ;  /* 0x0000b400970d7a23 */ /* 0x000fe40000010803 */
[----:B------:R1:W2:Y:S01]  /*12150*/  MUFU.EX2 R245, R8 ;  /* 0x0000000800f57308 */ /* 0x0002a20000000800 */
[----:B------:R-:W-:Y:S02]  /*12160*/  IMAD.MOV.U32 R151, RZ, RZ, R179 ;  /* 0x000000ffff977224 */ /* 0x000fe400078e00b3 */
[C---:B------:R-:W-:Y:S08]  /*12170*/  HMMA.16816.F32.BF16 R68, R4.reuse, R34, RZ ;  /* 0x000000220444723c */ /* 0x040ff000000418ff */
[----:B------:R-:W-:Y:S01]  /*12180*/  HMMA.16816.F32.BF16 R60, R4, R42, RZ ;  /* 0x0000002a043c723c */ /* 0x000fe200000418ff */
[----:B-1----:R-:W-:-:S06]  /*12190*/  FFMA.FTZ R8, R11, c[0x0][0x2d0], -R2 ;  /* 0x0000b4000b087a23 */ /* 0x002fcc0000010802 */
        /* <DEDUP_REMOVED lines=71> */
[----:B-1----:R-:W-:-:S04]  /*12610*/  FFMA.FTZ R8, R164, c[0x0][0x2d0], -R12 ;  /* 0x0000b400a4087a23 */ /* 0x002fc8000001080c */
        /* <DEDUP_REMOVED lines=13> */
[----:B------:R-:W-:Y:S01]  /*126f0*/  LDSM.16.MT88.4 R20, [R225+0x1900] ;  /* 0x00190000e114783b */ /* 0x000fe20000004200 */
[----:B------:R1:W-:Y:S01]  /*12700*/  MUFU.EX2 R193, R8 ;  /* 0x0000000800c17308 */ /* 0x0003e20000000800 */
[----:B------:R-:W-:-:S04]  /*12710*/  IMAD.MOV.U32 R158, RZ, RZ, R188 ;  /* 0x000000ffff9e7224 */ /* 0x000fc800078e00bc */
[----:B------:R-:W-:Y:S01]  /*12720*/  IMAD.MOV.U32 R140, RZ, RZ, R184 ;  /* 0x000000ffff8c7224 */ /* 0x000fe200078e00b8 */
[----:B------:R-:W-:Y:S01]  /*12730*/  HMMA.16816.F32.BF16 R196, R4, R36, R44 ;  /* 0x0000002404c4723c */ /* 0x000fe2000004182c */
[----:B------:R-:W-:Y:S01]  /*12740*/  IMAD.MOV.U32 R141, RZ, RZ, R185 ;  /* 0x000000ffff8d7224 */ /* 0x000fe200078e00b9 */
[----:B------:R3:W-:Y:S01]  /*12750*/  MUFU.EX2 R184, R13 ;  /* 0x0000000d00b87308 */ /* 0x0007e20000000800 */
[----:B------:R-:W-:Y:S02]  /*12760*/  IMAD.MOV.U32 R143, RZ, RZ, R187 ;  /* 0x000000ffff8f7224 */ /* 0x000fe400078e00bb */
[----:B------:R-:W-:-:S03]  /*12770*/  IMAD.MOV.U32 R142, RZ, RZ, R186 ;  /* 0x000000ffff8e7224 */ /* 0x000fc600078e00ba */
[----:B------:R-:W-:Y:S01]  /*12780*/  HMMA.16816.F32.BF16 R64, R4, R16, R56 ;  /* 0x000000100440723c */ /* 0x000fe20000041838 */
[----:B-1----:R-:W-:-:S04]  /*12790*/  FFMA.FTZ R8, R165, c[0x0][0x2d0], -R12 ;  /* 0x0000b400a5087a23 */ /* 0x002fc8000001080c */
[----:B------:R1:W-:Y:S03]  /*127a0*/  MUFU.EX2 R192, R8 ;  /* 0x0000000800c07308 */ /* 0x0003e60000000800 */
[C---:B------:R-:W-:Y:S01]  /*127b0*/  HMMA.16816.F32.BF16 R44, R4.reuse, R18, R132 ;  /* 0x00000012042c723c */ /* 0x040fe20000041884 */
[----:B------:R-:W4:Y:S01]  /*127c0*/  LDSM.16.MT88.4 R16, [R225+0x900] ;  /* 0x00090000e110783b */ /* 0x000f220000004200 */
[--C-:B---3--:R-:W-:Y:S02]  /*127d0*/  FFMA.FTZ R13, R157, c[0x0][0x2d0], -R3.reuse ;  /* 0x0000b4009d0d7a23 */ /* 0x108fe40000010803 */
[----:B------:R-:W-:Y:S02]  /*127e0*/  IMAD.MOV.U32 R157, RZ, RZ, R178 ;  /* 0x000000ffff9d7224 */ /* 0x000fe400078e00b2 */
[----:B------:R3:W-:Y:S02]  /*127f0*/  MUFU.EX2 R185, R13 ;  /* 0x0000000d00b97308 */ /* 0x0007e40000000800 */
[----:B------:R-:W-:Y:S01]  /*12800*/  HMMA.16816.F32.BF16 R60, R4, R28, R52 ;  /* 0x0000001c043c723c */ /* 0x000fe20000041834 */
[----:B-1----:R-:W-:-:S07]  /*12810*/  FFMA.FTZ R8, R100, c[0x0][0x2d0], -R3 ;  /* 0x0000b40064087a23 */ /* 0x002fce0000010803 */
[----:B------:R-:W-:Y:S01]  /*12820*/  HMMA.16816.F32.BF16 R40, R4, R30, R152 ;  /* 0x0000001e0428723c */ /* 0x000fe20000041898 */
[----:B------:R-:W1:Y:S01]  /*12830*/  LDSM.16.MT88.4 R28, [R225+0x2900] ;  /* 0x00290000e11c783b */ /* 0x000e620000004200 */
[----:B------:R5:W-:Y:S01]  /*12840*/  MUFU.EX2 R187, R8 ;  /* 0x0000000800bb7308 */ /* 0x000be20000000800 */
[----:B---3--:R-:W-:-:S05]  /*12850*/  FFMA.FTZ R13, R149, c[0x0][0x2d0], -R0 ;  /* 0x0000b400950d7a23 */ /* 0x008fca0000010800 */
[C---:B------:R-:W-:Y:S01]  /*12860*/  HMMA.16816.F32.BF16 R76, R4.reuse, R24, R128 ;  /* 0x00000018044c723c */ /* 0x040fe20000041880 */
[----:B------:R-:W-:Y:S01]  /*12870*/  IMAD.MOV.U32 R149, RZ, RZ, R177 ;  /* 0x000000ffff957224 */ /* 0x000fe200078e00b1 */
[----:B------:R3:W-:Y:S06]  /*12880*/  MUFU.EX2 R178, R13 ;  /* 0x0000000d00b27308 */ /* 0x0007ec0000000800 */
[----:B------:R-:W-:Y:S01]  /*12890*/  HMMA.16816.F32.BF16 R56, R4, R26, R144 ;  /* 0x0000001a0438723c */ /* 0x000fe20000041890 */
[----:B------:R-:W1:Y:S01]  /*128a0*/  LDSM.16.MT88.4 R24, [R226+0x1900] ;  /* 0x00190000e218783b */ /* 0x000e620000004200 */
[----:B-----5:R-:W-:-:S04]  /*128b0*/  FFMA.FTZ R8, R101, c[0x0][0x2d0], -R3 ;  /* 0x0000b40065087a23 */ /* 0x020fc80000010803 */
[----:B------:R5:W2:Y:S02]  /*128c0*/  MUFU.EX2 R186, R8 ;  /* 0x0000000800ba7308 */ /* 0x000aa40000000800 */
[C---:B------:R-:W-:Y:S01]  /*128d0*/  HMMA.16816.F32.BF16 R52, R4.reuse, R34, R160 ;  /* 0x000000220434723c */ /* 0x040fe200000418a0 */
[----:B------:R-:W-:Y:S01]  /*128e0*/  LDSM.16.MT88.4 R32, [R226+0x2900] ;  /* 0x00290000e220783b */ /* 0x000fe20000004200 */
[----:B---3--:R-:W-:Y:S02]  /*128f0*/  FFMA.FTZ R13, R156, c[0x0][0x2d0], -R0 ;  /* 0x0000b4009c0d7a23 */ /* 0x008fe40000010800 */
[----:B------:R-:W-:Y:S02]  /*12900*/  IMAD.MOV.U32 R156, RZ, RZ, R176 ;  /* 0x000000ffff9c7224 */ /* 0x000fe400078e00b0 */
[----:B------:R3:W1:Y:S02]  /*12910*/  MUFU.EX2 R176, R13 ;  /* 0x0000000d00b07308 */ /* 0x0006640000000800 */
[----:B------:R-:W-:Y:S01]  /*12920*/  HMMA.16816.F32.BF16 R36, R4, R38, R168 ;  /* 0x000000260424723c */ /* 0x000fe200000418a8 */
[----:B-----5:R-:W5:Y:S06]  /*12930*/  LDSM.16.MT88.4 R8, [R226+0x900] ;  /* 0x00090000e208783b */ /* 0x020f6c0000004200 */
[----:B--2---:R-:W-:-:S02]  /*12940*/  F2FP.BF16.PACK_AB R4, R194, R195 ;  /* 0x000000c3c204723e */ /* 0x004fc400000010ff */
[----:B------:R-:W-:Y:S02]  /*12950*/  F2FP.BF16.PACK_AB R5, R186, R187 ;  /* 0x000000bbba05723e */ /* 0x000fe400000010ff */
[----:B------:R-:W-:Y:S02]  /*12960*/  F2FP.BF16.PACK_AB R6, R192, R193 ;  /* 0x000000c1c006723e */ /* 0x000fe400000010ff */
[----:B------:R-:W-:Y:S01]  /*12970*/  F2FP.BF16.PACK_AB R7, R185, R184 ;  /* 0x000000b8b907723e */ /* 0x000fe200000010ff */
[----:B---3--:R-:W-:-:S04]  /*12980*/  FFMA.FTZ R13, R166, c[0x0][0x2d0], -R0 ;  /* 0x0000b400a60d7a23 */ /* 0x008fc80000010800 */
[----:B------:R2:W-:Y:S02]  /*12990*/  MUFU.EX2 R177, R13 ;  /* 0x0000000d00b17308 */ /* 0x0005e40000000800 */
[C---:B----4-:R-:W-:Y:S08]  /*129a0*/  HMMA.16816.F32.BF16 R116, R4.reuse, R16, R180 ;  /* 0x000000100474723c */ /* 0x050ff000000418b4 */
[----:B------:R-:W-:Y:S01]  /*129b0*/  HMMA.16816.F32.BF16 R152, R4, R20, R112 ;  /* 0x000000140498723c */ /* 0x000fe20000041870 */
[----:B--2---:R-:W-:-:S07]  /*129c0*/  FFMA.FTZ R13, R167, c[0x0][0x2d0], -R0 ;  /* 0x0000b400a70d7a23 */ /* 0x004fce0000010800 */
[C---:B-1----:R-:W-:Y:S01]  /*129d0*/  HMMA.16816.F32.BF16 R180, R4.reuse, R28, R96 ;  /* 0x0000001c04b4723c */ /* 0x042fe20000041860 */
[----:B------:R1:W-:Y:S07]  /*129e0*/  MUFU.EX2 R179, R13 ;  /* 0x0000000d00b37308 */ /* 0x0003ee0000000800 */
[C---:B------:R-:W-:Y:S08]  /*129f0*/  HMMA.16816.F32.BF16 R164, R4.reuse, R24, R108 ;  /* 0x0000001804a4723c */ /* 0x040ff0000004186c */
[----:B-----5:R-:W-:Y:S01]  /*12a00*/  HMMA.16816.F32.BF16 R132, R4, R8, R172 ;  /* 0x000000080484723c */ /* 0x020fe200000418ac */
[----:B------:R-:W-:Y:S01]  /*12a10*/  LDSM.16.MT88.4 R172, [R226+0x1d00] ;  /* 0x001d0000e2ac783b */ /* 0x000fe20000004200 */
[----:B-1----:R-:W-:-:S04]  /*12a20*/  FFMA.FTZ R13, R148, c[0x0][0x2d0], -R2 ;  /* 0x0000b400940d7a23 */ /* 0x002fc80000010802 */
[----:B------:R1:W-:Y:S02]  /*12a30*/  MUFU.EX2 R100, R13 ;  /* 0x0000000d00647308 */ /* 0x0003e40000000800 */
[C---:B------:R-:W-:Y:S08]  /*12a40*/  HMMA.16816.F32.BF16 R188, R4.reuse, R32, R92 ;  /* 0x0000002004bc723c */ /* 0x040ff0000004185c */
[----:B------:R-:W-:Y:S01]  /*12a50*/  HMMA.16816.F32.BF16 R120, R4, R18, R120 ;  /* 0x000000120478723c */ /* 0x000fe20000041878 */
[----:B-1----:R-:W-:-:S07]  /*12a60*/  FFMA.FTZ R13, R107, c[0x0][0x2d0], -R2 ;  /* 0x0000b4006b0d7a23 */ /* 0x002fce0000010802 */
[C---:B------:R-:W-:Y:S01]  /*12a70*/  HMMA.16816.F32.BF16 R136, R4.reuse, R10, R136 ;  /* 0x0000000a0488723c */ /* 0x040fe20000041888 */
[----:B------:R1:W2:Y:S07]  /*12a80*/  MUFU.EX2 R107, R13 ;  /* 0x0000000d006b7308 */ /* 0x0002ae0000000800 */
[C---:B------:R-:W-:Y:S08]  /*12a90*/  HMMA.16816.F32.BF16 R88, R4.reuse, R22, R88 ;  /* 0x000000160458723c */ /* 0x040ff00000041858 */
[----:B------:R-:W-:Y:S01]  /*12aa0*/  HMMA.16816.F32.BF16 R168, R4, R26, R84 ;  /* 0x0000001a04a8723c */ /* 0x000fe20000041854 */
[----:B-1----:R-:W-:-:S04]  /*12ab0*/  FFMA.FTZ R13, R103, c[0x0][0x2d0], -R2 ;  /* 0x0000b400670d7a23 */ /* 0x002fc80000010802 */
[----:B------:R1:W-:Y:S03]  /*12ac0*/  MUFU.EX2 R103, R13 ;  /* 0x0000000d00677308 */ /* 0x0003e60000000800 */
[C---:B------:R-:W-:Y:S01]  /*12ad0*/  HMMA.16816.F32.BF16 R112, R4.reuse, R30, R80 ;  /* 0x0000001e0470723c */ /* 0x040fe20000041850 */
[----:B------:R-:W-:Y:S07]  /*12ae0*/  LDSM.16.MT88.4 R80, [R225+0x2d00] ;  /* 0x002d0000e150783b */ /* 0x000fee0000004200 */
[----:B------:R-:W-:Y:S01]  /*12af0*/  HMMA.16816.F32.BF16 R96, R4, R34, R68 ;  /* 0x000000220460723c */ /* 0x000fe20000041844 */
[----:B-1----:R-:W-:-:S06]  /*12b00*/  FFMA.FTZ R13, R150, c[0x0][0x2d0], -R2 ;  /* 0x0000b400960d7a23 */ /* 0x002fcc0000010802 */
[----:B------:R-:W-:Y:S02]  /*12b10*/  F2FP.BF16.PACK_AB R4, R176, R178 ;  /* 0x000000b2b004723e */ /* 0x000fe400000010ff */
[----:B--2---:R-:W-:Y:S01]  /*12b20*/  F2FP.BF16.PACK_AB R5, R107, R100 ;  /* 0x000000646b05723e */ /* 0x004fe200000010ff */
[----:B------:R-:W1:Y:S01]  /*12b30*/  MUFU.EX2 R101, R13 ;  /* 0x0000000d00657308 */ /* 0x000e620000000800 */
[----:B------:R-:W-:Y:S02]  /*12b40*/  F2FP.BF16.PACK_AB R6, R179, R177 ;  /* 0x000000b1b306723e */ /* 0x000fe400000010ff */
[----:B-1----:R-:W-:-:S07]  /*12b50*/  F2FP.BF16.PACK_AB R7, R101, R103 ;  /* 0x000000676507723e */ /* 0x002fce00000010ff */
[C---:B------:R-:W-:Y:S07]  /*12b60*/  HMMA.16816.F32.BF16 R128, R4.reuse, R8, R72 ;  /* 0x000000080480723c */ /* 0x040fee0000041848 */
[----:B------:R-:W-:Y:S01]  /*12b70*/  FFMA.FTZ R8, R212, c[0x0][0x2d0], -R12 ;  /* 0x0000b400d4087a23 */ /* 0x000fe2000001080c */
[----:B------:R-:W-:Y:S01]  /*12b80*/  HMMA.16816.F32.BF16 R108, R4, R10, R48 ;  /* 0x0000000a046c723c */ /* 0x000fe20000041830 */
[----:B------:R-:W-:Y:S02]  /*12b90*/  IMAD.MOV.U32 R212, RZ, RZ, R157 ;  /* 0x000000ffffd47224 */ /* 0x000fe400078e009d */
[----:B------:R1:W-:Y:S01]  /*12ba0*/  MUFU.EX2 R49, R8 ;  /* 0x0000000800317308 */ /* 0x0003e20000000800 */
[----:B------:R-:W-:-:S03]  /*12bb0*/  IMAD.MOV.U32 R9, RZ, RZ, R140 ;  /* 0x000000ffff097224 */ /* 0x000fc600078e008c */
[----:B------:R-:W-:Y:S01]  /*12bc0*/  IMAD.MOV.U32 R51, RZ, RZ, R156 ;  /* 0x000000ffff337224 */ /* 0x000fe200078e009c */
[----:B------:R-:W-:Y:S01]  /*12bd0*/  HMMA.16816.F32.BF16 R144, R4, R18, R56 ;  /* 0x000000120490723c */ /* 0x000fe20000041838 */
[----:B------:R-:W-:Y:S02]  /*12be0*/  IMAD.MOV.U32 R10, RZ, RZ, R141 ;  /* 0x000000ffff0a7224 */ /* 0x000fe400078e008d */
[----:B------:R-:W-:Y:S02]  /*12bf0*/  IMAD.MOV.U32 R11, RZ, RZ, R142 ;  /* 0x000000ffff0b7224 */ /* 0x000fe400078e008e */
[----:B------:R-:W-:-:S03]  /*12c00*/  IMAD.MOV.U32 R50, RZ, RZ, R149 ;  /* 0x000000ffff327224 */ /* 0x000fc600078e0095 */
[C---:B------:R-:W-:Y:S01]  /*12c10*/  HMMA.16816.F32.BF16 R56, R4.reuse, R22, R44 ;  /* 0x000000160438723c */ /* 0x040fe2000004182c */
[----:B-1----:R-:W-:Y:S02]  /*12c20*/  FFMA.FTZ R8, R218, c[0x0][0x2d0], -R12 ;  /* 0x0000b400da087a23 */ /* 0x002fe4000001080c */
[----:B------:R-:W-:Y:S02]  /*12c30*/  IMAD.MOV.U32 R218, RZ, RZ, R151 ;  /* 0x000000ffffda7224 */ /* 0x000fe400078e0097 */
[----:B------:R1:W2:Y:S03]  /*12c40*/  MUFU.EX2 R48, R8 ;  /* 0x0000000800307308 */ /* 0x0002a60000000800 */
[----:B------:R-:W-:Y:S01]  /*12c50*/  HMMA.16816.F32.BF16 R60, R4, R24, R60 ;  /* 0x00000018043c723c */ /* 0x000fe2000004183c */
[----:B------:R-:W-:Y:S02]  /*12c60*/  IMAD.MOV.U32 R46, RZ, RZ, R158 ;  /* 0x000000ffff2e7224 */ /* 0x000fe400078e009e */
[----:B------:R-:W-:-:S02]  /*12c70*/  IMAD.MOV.U32 R45, RZ, RZ, R159 ;  /* 0x000000ffff2d7224 */ /* 0x000fc400078e009f */
[----:B------:R-:W3:Y:S01]  /*12c80*/  LDSM.16.MT88.4 R156, [R225+0x1d00] ;  /* 0x001d0000e19c783b */ /* 0x000ee20000004200 */
[----:B------:R-:W-:Y:S02]  /*12c90*/  IMAD.MOV.U32 R47, RZ, RZ, R143 ;  /* 0x000000ffff2f7224 */ /* 0x000fe400078e008f */
[----:B------:R-:W-:Y:S01]  /*12ca0*/  HMMA.16816.F32.BF16 R64, R4, R20, R64 ;  /* 0x000000140440723c */ /* 0x000fe20000041840 */
[----:B------:R-:W-:Y:S01]  /*12cb0*/  LDSM.16.MT88.4 R140, [R226+0xd00] ;  /* 0x000d0000e28c783b */ /* 0x000fe20000004200 */
[----:B------:R-:W-:Y:S02]  /*12cc0*/  IMAD.MOV.U32 R25, RZ, RZ, R14 ;  /* 0x000000ffff197224 */ /* 0x000fe400078e000e */
[----:B-1----:R-:W-:-:S04]  /*12cd0*/  FFMA.FTZ R8, R214, c[0x0][0x2d0], -R12 ;  /* 0x0000b400d6087a23 */ /* 0x002fc8000001080c */
[C---:B------:R-:W-:Y:S01]  /*12ce0*/  HMMA.16816.F32.BF16 R160, R4.reuse, R16, R76 ;  /* 0x0000001004a0723c */ /* 0x040fe2000004184c */
[----:B------:R-:W-:Y:S01]  /*12cf0*/  IMAD.MOV.U32 R214, RZ, RZ, R15 ;  /* 0x000000ffffd67224 */ /* 0x000fe200078e000f */
[----:B--2---:R-:W-:Y:S01]  /*12d00*/  F2FP.BF16.PACK_AB R92, R48, R49 ;  /* 0x00000031305c723e */ /* 0x004fe200000010ff */
[----:B------:R1:W-:Y:S05]  /*12d10*/  MUFU.EX2 R44, R8 ;  /* 0x00000008002c7308 */ /* 0x0003ea0000000800 */
[C---:B------:R-:W-:Y:S08]  /*12d20*/  HMMA.16816.F32.BF16 R40, R4.reuse, R26, R40 ;  /* 0x0000001a0428723c */ /* 0x040ff00000041828 */
[----:B------:R-:W-:Y:S01]  /*12d30*/  HMMA.16816.F32.BF16 R68, R4, R28, R124 ;  /* 0x0000001c0444723c */ /* 0x000fe2000004187c */
[----:B------:R-:W2:Y:S01]  /*12d40*/  LDSM.16.MT88.4 R124, [R225+0xd00] ;  /* 0x000d0000e17c783b */ /* 0x000ea20000004200 */
[----:B-1----:R-:W-:-:S04]  /*12d50*/  FFMA.FTZ R8, R219, c[0x0][0x2d0], -R12 ;  /* 0x0000b400db087a23 */ /* 0x002fc8000001080c */
[----:B------:R1:W4:Y:S02]  /*12d60*/  MUFU.EX2 R24, R8 ;  /* 0x0000000800187308 */ /* 0x0003240000000800 */
[C---:B------:R-:W-:Y:S08]  /*12d70*/  HMMA.16816.F32.BF16 R52, R4.reuse, R30, R52 ;  /* 0x0000001e0434723c */ /* 0x040ff00000041834 */
[----:B------:R-:W-:Y:S01]  /*12d80*/  HMMA.16816.F32.BF16 R84, R4, R32, R196 ;  /* 0x000000200454723c */ /* 0x000fe200000418c4 */
[----:B-1----:R-:W-:-:S07]  /*12d90*/  FFMA.FTZ R8, R201, c[0x0][0x2d0], -R3 ;  /* 0x0000b400c9087a23 */ /* 0x002fce0000010803 */
[----:B------:R-:W-:Y:S01]  /*12da0*/  HMMA.16816.F32.BF16 R36, R4, R34, R36 ;  /* 0x000000220424723c */ /* 0x000fe20000041824 */
[----:B------:R-:W1:Y:S01]  /*12db0*/  LDSM.16.MT88.4 R4, [R226+0x2d00] ;  /* 0x002d0000e204783b */ /* 0x000e620000004200 */
        /* <DEDUP_REMOVED lines=13> */
[C---:B---3--:R-:W-:Y:S08]  /*12e90*/  HMMA.16816.F32.BF16 R148, R92.reuse, R156, R152 ;  /* 0x0000009c5c94723c */ /* 0x048ff00000041898 */
[----:B------:R-:W-:Y:S01]  /*12ea0*/  HMMA.16816.F32.BF16 R152, R92, R158, R88 ;  /* 0x0000009e5c98723c */ /* 0x000fe20000041858 */
[----:B-1----:R-:W-:-:S04]  /*12eb0*/  FFMA.FTZ R3, R209, c[0x0][0x2d0], -R0 ;  /* 0x0000b400d1037a23 */ /* 0x002fc80000010800 */
[----:B------:R1:W3:Y:S03]  /*12ec0*/  MUFU.EX2 R18, R3 ;  /* 0x0000000300127308 */ /* 0x0002e60000000800 */
[C---:B--2---:R-:W-:Y:S08]  /*12ed0*/  HMMA.16816.F32.BF16 R116, R92.reuse, R124, R116 ;  /* 0x0000007c5c74723c */ /* 0x044ff00000041874 */
[----:B------:R-:W-:Y:S01]  /*12ee0*/  HMMA.16816.F32.BF16 R120, R92, R126, R120 ;  /* 0x0000007e5c78723c */ /* 0x000fe20000041878 */
[----:B-1----:R-:W-:-:S07]  /*12ef0*/  FFMA.FTZ R3, R222, c[0x0][0x2d0], -R0 ;  /* 0x0000b400de037a23 */ /* 0x002fce0000010800 */
[C---:B------:R-:W-:Y:S01]  /*12f00*/  HMMA.16816.F32.BF16 R132, R92.reuse, R140, R132 ;  /* 0x0000008c5c84723c */ /* 0x040fe20000041884 */
[----:B------:R-:W-:Y:S01]  /*12f10*/  FFMA.FTZ R0, R223, c[0x0][0x2d0], -R0 ;  /* 0x0000b400df007a23 */ /* 0x000fe20000010800 */
[----:B------:R1:W-:Y:S06]  /*12f20*/  MUFU.EX2 R17, R3 ;  /* 0x0000000300117308 */ /* 0x0003ec0000000800 */
[C---:B------:R-:W-:Y:S02]  /*12f30*/  HMMA.16816.F32.BF16 R136, R92.reuse, R142, R136 ;  /* 0x0000008e5c88723c */ /* 0x040fe40000041888 */
[----:B------:R2:W4:Y:S06]  /*12f40*/  MUFU.EX2 R16, R0 ;  /* 0x0000000000107308 */ /* 0x00052c0000000800 */
[----:B------:R-:W-:Y:S01]  /*12f50*/  HMMA.16816.F32.BF16 R164, R92, R172, R164 ;  /* 0x000000ac5ca4723c */ /* 0x000fe200000418a4 */
[----:B-1----:R-:W-:-:S04]  /*12f60*/  FADD.FTZ R3, R45, R214 ;  /* 0x000000d62d037221 */ /* 0x002fc80000010000 */
[----:B------:R-:W-:-:S03]  /*12f70*/  FADD.FTZ R10, R10, R3 ;  /* 0x000000030a0a7221 */ /* 0x000fc60000010000 */
[----:B------:R-:W-:Y:S01]  /*12f80*/  HMMA.16816.F32.BF16 R168, R92, R174, R168 ;  /* 0x000000ae5ca8723c */ /* 0x000fe200000418a8 */
[----:B--2---:R-:W-:-:S04]  /*12f90*/  FFMA.FTZ R0, R210, c[0x0][0x2d0], -R2 ;  /* 0x0000b400d2007a23 */ /* 0x004fc80000010802 */
        /* <DEDUP_REMOVED lines=8> */
[----:B----4-:R-:W-:Y:S01]  /*13020*/  F2FP.BF16.PACK_AB R98, R16, R17 ;  /* 0x000000111062723e */ /* 0x010fe200000010ff */
        /* <DEDUP_REMOVED lines=9> */
[----:B------:R-:W-:Y:S02]  /*130c0*/  FADD.FTZ R11, R248, R8 ;  /* 0x00000008f80b7221 */ /* 0x000fe40000010000 */
[----:B--2---:R-:W-:Y:S01]  /*130d0*/  FADD.FTZ R2, R47, R46 ;  /* 0x0000002e2f027221 */ /* 0x004fe20000010000 */
[----:B---3--:R-:W-:Y:S01]  /*130e0*/  F2FP.BF16.PACK_AB R99, R15, R14 ;  /* 0x0000000e0f63723e */ /* 0x008fe200000010ff */
[----:B------:R-:W-:Y:S02]  /*130f0*/  FADD.FTZ R8, R218, R0 ;  /* 0x00000000da087221 */ /* 0x000fe40000010000 */
[----:B------:R-:W-:Y:S02]  /*13100*/  FADD.FTZ R9, R9, R2 ;  /* 0x0000000209097221 */ /* 0x000fe40000010000 */
[----:B------:R-:W-:-:S02]  /*13110*/  FADD.FTZ R3, R212, R11 ;  /* 0x0000000bd4037221 */ /* 0x000fc40000010000 */
        /* <DEDUP_REMOVED lines=69> */
[----:B------:R-:W3:Y:S01]  /*13570*/  LDL R50, [R1+0x64] ;  /* 0x0000640001327983 */ /* 0x000ee20000100800 */
[----:B-1----:R-:W-:Y:S01]  /*13580*/  SEL R3, RZ, 0x10, P6 ;  /* 0x00000010ff037807 */ /* 0x002fe20003000000 */
[----:B------:R-:W-:Y:S01]  /*13590*/  IMAD.MOV.U32 R103, RZ, RZ, R105 ;  /* 0x000000ffff677224 */ /* 0x000fe200078e0069 */
[----:B------:R-:W-:Y:S01]  /*135a0*/  MOV R100, R106 ;  /* 0x0000006a00647202 */ /* 0x000fe20000000f00 */
[----:B------:R-:W-:Y:S01]  /*135b0*/  IMAD.MOV.U32 R108, RZ, RZ, R102 ;  /* 0x000000ffff6c7224 */ /* 0x000fe200078e0066 */
[----:B------:R-:W-:Y:S01]  /*135c0*/  MOV R107, R104 ;  /* 0x00000068006b7202 */ /* 0x000fe20000000f00 */
[----:B------:R-:W-:Y:S01]  /*135d0*/  IMAD.MOV.U32 R243, RZ, RZ, R220 ;  /* 0x000000fffff37224 */ /* 0x000fe200078e00dc */
[----:B------:R-:W-:-:S02]  /*135e0*/  ULDC UR5, c[0x0][0x210] ;  /* 0x0000840000057ab9 */ /* 0x000fc40000000800 */
[----:B------:R-:W-:Y:S02]  /*135f0*/  ULDC UR4, c[0x0][0x1e8] ;  /* 0x00007a0000047ab9 */ /* 0x000fe40000000800 */
[----:B------:R-:W-:Y:S02]  /*13600*/  UIMAD UR5, UR11, UR5, URZ ;  /* 0x000000050b0572a4 */ /* 0x000fe4000f8e023f */
[----:B------:R-:W-:Y:S01]  /*13610*/  UIMAD UR4, UR11, UR4, URZ ;  /* 0x000000040b0472a4 */ /* 0x000fe2000f8e023f */
[----:B--2---:R-:W-:-:S05]  /*13620*/  SHF.L.U32 R0, R212, 0x1, RZ ;  /* 0x00000001d4007819 */ /* 0x004fca00000006ff */
[----:B------:R1:W-:Y:S01]  /*13630*/  STL [R1+0x1c], R0 ;  /* 0x00001c0001007387 */ /* 0x0003e20000100800 */
[----:B---3--:R-:W-:-:S03]  /*13640*/  SHF.L.U64.HI R2, R51, 0x1, R50 ;  /* 0x0000000133027819 */ /* 0x008fc60000010232 */
[----:B------:R2:W-:Y:S01]  /*13650*/  STL [R1+0x28], R3 ;  /* 0x0000280301007387 */ /* 0x0005e20000100800 */
[----:B-1----:R-:W-:-:S05]  /*13660*/  IMAD.SHL.U32 R0, R51, 0x2, RZ ;  /* 0x0000000233007824 */ /* 0x002fca00078e00ff */
[----:B------:R2:W-:Y:S04]  /*13670*/  STL [R1+0x14], R0 ;  /* 0x0000140001007387 */ /* 0x0005e80000100800 */
[----:B------:R2:W-:Y:S02]  /*13680*/  STL [R1+0x18], R2 ;  /* 0x0000180201007387 */ /* 0x0005e40000100800 */
.L_x_832:
[----:B-1----:R1:W5:Y:S01]  /*13690*/  LDL R250, [R1+0x5c] ;  /* 0x00005c0001fa7983 */ /* 0x0023620000100800 */
[----:B------:R-:W-:Y:S04]  /*136a0*/  DEPBAR.LE SB0, 0x0 ;  /* 0x000080000000791a */ /* 0x000fe80000000000 */
[----:B------:R-:W-:Y:S01]  /*136b0*/  BAR.SYNC.DEFER_BLOCKING 0x0 ;  /* 0x0000000000007b1d */ /* 0x000fe20000010000 */
[----:B------:R-:W-:Y:S05]  /*136c0*/  ISETP.GE.AND P0, PT, R243, RZ, PT ;  /* 0x000000fff300720c */ /* 0x000fea0003f06270 */
[----:B------:R1:W5:Y:S04]  /*136d0*/  LDL R249, [R1+0x58] ;  /* 0x0000580001f97983 */ /* 0x0003680000100800 */
[----:B------:R1:W5:Y:S04]  /*136e0*/  LDL R248, [R1+0x30] ;  /* 0x0000300001f87983 */ /* 0x0003680000100800 */
[----:B------:R1:W5:Y:S04]  /*136f0*/  LDL R247, [R1+0x20] ;  /* 0x0000200001f77983 */ /* 0x0003680000100800 */
[----:B------:R1:W5:Y:S04]  /*13700*/  LDL R246, [R1+0x1c] ;  /* 0x00001c0001f67983 */ /* 0x0003680000100800 */
[----:B------:R1:W5:Y:S04]  /*13710*/  LDL R245, [R1+0x14] ;  /* 0x0000140001f57983 */ /* 0x0003680000100800 */
[----:B------:R1:W3:Y:S04]  /*13720*/  LDSM.16.M88.4 R64, [R227+0x6100] ;  /* 0x00610000e340783b */ /* 0x0002e80000000200 */
[----:B------:R1:W5:Y:S04]  /*13730*/  LDL R244, [R1+0x28] ;  /* 0x0000280001f47983 */ /* 0x0003680000100800 */
[----:B------:R1:W4:Y:S04]  /*13740*/  LDSM.16.M88.4 R60, [R227+0x7100] ;  /* 0x00710000e33c783b */ /* 0x0003280000000200 */
[----:B------:R1:W5:Y:S04]  /*13750*/  LDL R242, [R1+0x18] ;  /* 0x0000180001f27983 */ /* 0x0003680000100800 */
[----:B------:R1:W2:Y:S04]  /*13760*/  LDSM.16.M88.4 R16, [R224+0x3100] ;  /* 0x00310000e010783b */ /* 0x0002a80000000200 */
[----:B------:R1:W5:Y:S04]  /*13770*/  LDL R241, [R1] ;  /* 0x0000000001f17983 */ /* 0x0003680000100800 */
        /* <DEDUP_REMOVED lines=10> */
[----:B--2345:R-:W-:Y:S01]  /*13820*/  IADD3 R14, -R244, 0x10, RZ ;  /* 0x00000010f40e7810 */ /* 0x03cfe20007ffe1ff */
[----:B------:R-:W2:Y:S01]  /*13830*/  LDL R4, [R1+0x10] ;  /* 0x0000100001047983 */ /* 0x000ea20000100800 */
[----:B------:R-:W-:Y:S01]  /*13840*/  SEL R20, RZ, 0x10, P4 ;  /* 0x00000010ff147807 */ /* 0x000fe20002000000 */
[----:B------:R-:W-:Y:S01]  /*13850*/  IMAD.SHL.U32 R10, R247, 0x2, RZ ;  /* 0x00000002f70a7824 */ /* 0x000fe200078e00ff */
[----:B------:R-:W-:Y:S01]  /*13860*/  LOP3.LUT R14, R14, 0xf, RZ, 0xc0, !PT ;  /* 0x0000000f0e0e7812 */ /* 0x000fe200078ec0ff */
[----:B------:R-:W3:Y:S01]  /*13870*/  LDL R5, [R1+0xc] ;  /* 0x00000c0001057983 */ /* 0x000ee20000100800 */
[----:B------:R-:W-:Y:S02]  /*13880*/  IADD3 R12, -R20, 0x10, RZ ;  /* 0x00000010140c7810 */ /* 0x000fe40007ffe1ff */
[----:B------:R-:W-:Y:S02]  /*13890*/  SHF.L.U64.HI R7, R249, 0x1, R250 ;  /* 0x00000001f9077819 */ /* 0x000fe400000102fa */
[----:B------:R-:W-:Y:S02]  /*138a0*/  LOP3.LUT R12, R12, 0xf, RZ, 0xc0, !PT ;  /* 0x0000000f0c0c7812 */ /* 0x000fe400078ec0ff */
[----:B--2---:R-:W-:Y:S01]  /*138b0*/  SHF.R.S32.HI R0, RZ, 0x1f, R4 ;  /* 0x0000001fff007819 */ /* 0x004fe20000011404 */
[----:B------:R-:W-:Y:S04]  /*138c0*/  IMAD.WIDE.U32 R2, R4, c[0x0][0x208], RZ ;  /* 0x0000820004027a25 */ /* 0x000fe800078e00ff */
[----:B------:R-:W-:Y:S04]  /*138d0*/  IMAD R0, R0, c[0x0][0x208], RZ ;  /* 0x0000820000007a24 */ /* 0x000fe800078e02ff */
[----:B------:R-:W-:Y:S01]  /*138e0*/  IMAD R0, R4, c[0x0][0x20c], R0 ;  /* 0x0000830004007a24 */ /* 0x000fe200078e0200 */
[----:B---3--:R-:W-:Y:S03]  /*138f0*/  SHF.R.S32.HI R4, RZ, 0x1f, R5 ;  /* 0x0000001fff047819 */ /* 0x008fe60000011405 */
[----:B------:R-:W-:Y:S02]  /*13900*/  IMAD.IADD R3, R3, 0x1, R0 ;  /* 0x0000000103037824 */ /* 0x000fe400078e0200 */
[----:B------:R-:W-:Y:S02]  /*13910*/  IMAD R4, R4, c[0x0][0x218], RZ ;  /* 0x0000860004047a24 */ /* 0x000fe400078e02ff */
[C---:B------:R-:W-:Y:S04]  /*13920*/  IMAD.WIDE.U32 R2, R5.reuse, c[0x0][0x218], R2 ;  /* 0x0000860005027a25 */ /* 0x040fe800078e0002 */
[----:B------:R-:W-:Y:S01]  /*13930*/  IMAD R4, R5, c[0x0][0x21c], R4 ;  /* 0x0000870005047a24 */ /* 0x000fe200078e0204 */
[----:B------:R-:W-:Y:S02]  /*13940*/  IADD3 R0, P0, R2, UR5, RZ ;  /* 0x0000000502007c10 */ /* 0x000fe4000ff1e0ff */
[----:B------:R-:W-:Y:S02]  /*13950*/  SHF.L.U64.HI R5, R247, 0x1, R248 ;  /* 0x00000001f7057819 */ /* 0x000fe400000102f8 */
[----:B------:R-:W-:Y:S02]  /*13960*/  IADD3.X R4, R3, UR10, R4, P0, !PT ;  /* 0x0000000a03047c10 */ /* 0x000fe400087fe404 */
[C---:B------:R-:W-:Y:S04]  /*13970*/  LEA R3, P0, R0.reuse, c[0x0][0x1f8], 0x1 ;  /* 0x00007e0000037a11 */ /* 0x040fe800078008ff */
[----:B------:R-:W-:Y:S02]  /*13980*/  LEA.HI.X R4, R0, c[0x0][0x1fc], R4, 0x1, P0 ;  /* 0x00007f0000047a11 */ /* 0x000fe400000f0c04 */
[----:B------:R-:W2:Y:S04]  /*13990*/  SHFL.IDX PT, R0, R3, 0x1, 0x1c1f ;  /* 0x003c1f0003007f89 */ /* 0x000ea800000e0000 */
[----:B------:R-:W3:Y:S04]  /*139a0*/  SHFL.IDX PT, R2, R4, 0x1, 0x1c1f ;  /* 0x003c1f0004027f89 */ /* 0x000ee800000e0000 */
[----:B------:R-:W4:Y:S04]  /*139b0*/  SHFL.IDX PT, R3, R3, RZ, 0x1c1f ;  /* 0x001c1fff03037589 */ /* 0x000f2800000e0000 */
[----:B------:R-:W1:Y:S01]  /*139c0*/  SHFL.IDX PT, R4, R4, RZ, 0x1c1f ;  /* 0x001c1fff04047589 */ /* 0x000e6200000e0000 */
[----:B--2---:R-:W-:Y:S04]  /*139d0*/  IADD3 R14, P1, P0, R14, R0, R246 ;  /* 0x000000000e0e7210 */ /* 0x004fe8000783e0f6 */
[----:B---3--:R-:W-:Y:S02]  /*139e0*/  IADD3.X R15, RZ, R2, R7, P1, P0 ;  /* 0x00000002ff0f7210 */ /* 0x008fe40000fe0407 */
[----:B------:R-:W-:Y:S04]  /*139f0*/  IADD3 R12, P1, P0, R12, R0, R245 ;  /* 0x000000000c0c7210 */ /* 0x000fe8000783e0f5 */
[--C-:B------:R-:W-:Y:S02]  /*13a00*/  IADD3.X R13, RZ, R2, R242.reuse, P1, P0 ;  /* 0x00000002ff0d7210 */ /* 0x100fe40000fe04f2 */
[-C--:B------:R-:W-:Y:S02]  /*13a10*/  IADD3 R8, P0, R0, R10.reuse, RZ ;  /* 0x0000000a00087210 */ /* 0x080fe40007f1e0ff */
[C---:B----4-:R-:W-:Y:S02]  /*13a20*/  IADD3 R10, P2, R3.reuse, R10, RZ ;  /* 0x0000000a030a7210 */ /* 0x050fe40007f5e0ff */
[----:B------:R-:W-:Y:S01]  /*13a30*/  IADD3 R6, P1, R3, R246, RZ ;  /* 0x000000f603067210 */ /* 0x000fe20007f3e0ff */
[--C-:B------:R-:W-:Y:S01]  /*13a40*/  IMAD.X R9, R2, 0x1, R5.reuse, P0 ;  /* 0x0000000102097824 */ /* 0x100fe200000e0605 */
[----:B------:R-:W-:Y:S01]  /*13a50*/  IADD3 R0, R241, 0x100, RZ ;  /* 0x00000100f1007810 */ /* 0x000fe20007ffe0ff */
[C---:B-1----:R-:W-:Y:S01]  /*13a60*/  IMAD.X R11, R4.reuse, 0x1, R5, P2 ;  /* 0x00000001040b7824 */ /* 0x042fe200010e0605 */
[----:B------:R-:W-:Y:S01]  /*13a70*/  IADD3 R2, P0, R3, R245, RZ ;  /* 0x000000f503027210 */ /* 0x000fe20007f1e0ff */
[----:B------:R-:W-:Y:S01]  /*13a80*/  IMAD.X R7, R4, 0x1, R7, P1 ;  /* 0x0000000104077824 */ /* 0x000fe200008e0607 */
[----:B------:R-:W-:Y:S02]  /*13a90*/  ISETP.NE.U32.AND P1, PT, R244, RZ, PT ;  /* 0x000000fff400720c */ /* 0x000fe40003f25070 */
[----:B------:R1:W-:Y:S01]  /*13aa0*/  LDGSTS.E.BYPASS.LTC128B.128 [R0], [R10.64], !P5 ;  /* 0x000000000a007fae */ /* 0x0003e2000e901d54 */
[----:B------:R-:W-:Y:S01]  /*13ab0*/  IMAD.X R3, R4, 0x1, R242, P0 ;  /* 0x0000000104037824 */ /* 0x000fe200000e06f2 */
[----:B------:R-:W-:Y:S02]  /*13ac0*/  ISETP.NE.U32.AND P0, PT, R20, RZ, PT ;  /* 0x000000ff1400720c */ /* 0x000fe40003f05070 */
[----:B------:R1:W-:Y:S04]  /*13ad0*/  LDGSTS.E.BYPASS.LTC128B.128 [R0+0x1000], [R6.64], !P6 ;  /* 0x0100000006007fae */ /* 0x0003e8000f101d54 */
[----:B------:R1:W-:Y:S04]  /*13ae0*/  LDGSTS.E.BYPASS.LTC128B.128 [R0+0x2000], [R2.64], !P4 ;  /* 0x0200000002007fae */ /* 0x0003e8000e101d54 */
[----:B------:R1:W-:Y:S04]  /*13af0*/  LDGSTS.E.BYPASS.LTC128B.128 [R0+0x800], [R8.64], !P5 ;  /* 0x0080000008007fae */ /* 0x0003e8000e901d54 */
[----:B------:R1:W-:Y:S04]  /*13b00*/  LDGSTS.E.BYPASS.LTC128B.128.ZFILL [R0+0x1800], [R14.64], P1 ;  /* 0x018000000e007fae */ /* 0x0003e80008941d54 */
[----:B------:R1:W-:Y:S02]  /*13b10*/  LDGSTS.E.BYPASS.LTC128B.128.ZFILL [R0+0x2800], [R12.64], P0 ;  /* 0x028000000c007fae */ /* 0x0003e40008141d54 */
.L_x_830:
[-C--:B-1234-:R-:W-:Y:S01]  /*13b20*/  HMMA.16816.F32.BF16 R4, R64, R16.reuse, RZ ;  /* 0x000000104004723c */ /* 0x09efe200000418ff */
        /* <DEDUP_REMOVED lines=9> */
[----:B------:R-:W-:Y:S07]  /*13bc0*/  LDSM.16.M88.4 R216, [R228+0x9100] ;  /* 0x00910000e4d8783b */ /* 0x000fee0000000200 */
[C---:B------:R-:W-:Y:S01]  /*13bd0*/  HMMA.16816.F32.BF16 R24, R60.reuse, R32, RZ ;  /* 0x000000203c18723c */ /* 0x040fe200000418ff */
[----:B------:R-:W-:Y:S07]  /*13be0*/  LDSM.16.M88.4 R220, [R233] ;  /* 0x00000000e9dc783b */ /* 0x000fee0000000200 */
        /* <DEDUP_REMOVED lines=26> */
[-C--:B------:R-:W-:Y:S08]  /*13d90*/  HMMA.16816.F32.BF16 R52, R180, R200.reuse, R52 ;  /* 0x000000c8b434723c */ /* 0x080ff00000041834 */
[C---:B------:R-:W-:Y:S08]  /*13da0*/  HMMA.16816.F32.BF16 R56, R188.reuse, R200, R56 ;  /* 0x000000c8bc38723c */ /* 0x040ff00000041838 */
[-C--:B------:R-:W-:Y:S01]  /*13db0*/  HMMA.16816.F32.BF16 R60, R188, R202.reuse, R60 ;  /* 0x000000cabc3c723c */ /* 0x080fe2000004183c */
[----:B------:R-:W2:Y:S07]  /*13dc0*/  LDSM.16.M88.4 R188, [R228+0x8100] ;  /* 0x00810000e4bc783b */ /* 0x000eae0000000200 */
[----:B------:R-:W-:Y:S01]  /*13dd0*/  HMMA.16816.F32.BF16 R64, R180, R202, R64 ;  /* 0x000000cab440723c */ /* 0x000fe20000041840 */
[----:B------:R-:W2:Y:S08]  /*13de0*/  LDSM.16.M88.4 R180, [R236] ;  /* 0x00000000ecb4783b */ /* 0x000eb00000000200 */
[----:B------:R-:W3:Y:S01]  /*13df0*/  LDSM.16.M88.4 R200, [R235] ;  /* 0x00000000ebc8783b */ /* 0x000ee20000000200 */
[-C--:B-1----:R-:W-:Y:S08]  /*13e00*/  HMMA.16816.F32.BF16 R4, R176, R204.reuse, R4 ;  /* 0x000000ccb004723c */ /* 0x082ff00000041804 */
[C---:B------:R-:W-:Y:S08]  /*13e10*/  HMMA.16816.F32.BF16 R8, R208.reuse, R204, R8 ;  /* 0x000000ccd008723c */ /* 0x040ff00000041808 */
[-C--:B------:R-:W-:Y:S08]  /*13e20*/  HMMA.16816.F32.BF16 R12, R208, R206.reuse, R12 ;  /* 0x000000ced00c723c */ /* 0x080ff0000004180c */
[C---:B------:R-:W-:Y:S01]  /*13e30*/  HMMA.16816.F32.BF16 R16, R176.reuse, R206, R16 ;  /* 0x000000ceb010723c */ /* 0x040fe20000041810 */
[----:B------:R-:W-:Y:S07]  /*13e40*/  LDSM.16.M88.4 R204, [R224+0x5900] ;  /* 0x00590000e0cc783b */ /* 0x000fee0000000200 */
[-C--:B--2---:R-:W-:Y:S08]  /*13e50*/  HMMA.16816.F32.BF16 R20, R176, R184.reuse, R20 ;  /* 0x000000b8b014723c */ /* 0x084ff00000041814 */
[C---:B------:R-:W-:Y:S08]  /*13e60*/  HMMA.16816.F32.BF16 R24, R208.reuse, R184, R24 ;  /* 0x000000b8d018723c */ /* 0x040ff00000041818 */
[-C--:B------:R-:W-:Y:S08]  /*13e70*/  HMMA.16816.F32.BF16 R28, R208, R186.reuse, R28 ;  /* 0x000000bad01c723c */ /* 0x080ff0000004181c */
[C---:B------:R-:W-:Y:S01]  /*13e80*/  HMMA.16816.F32.BF16 R32, R176.reuse, R186, R32 ;  /* 0x000000bab020723c */ /* 0x040fe20000041820 */
[----:B------:R-:W-:Y:S07]  /*13e90*/  LDSM.16.M88.4 R184, [R227+0xa100] ;  /* 0x00a10000e3b8783b */ /* 0x000fee0000000200 */
        /* <DEDUP_REMOVED lines=10> */
[----:B------:R-:W1:Y:S07]  /*13f40*/  LDSM.16.M88.4 R176, [R234] ;  /* 0x00000000eab0783b */ /* 0x000e6e0000000200 */
[-C--:B------:R-:W-:Y:S01]  /*13f50*/  HMMA.16816.F32.BF16 R4, R188, R212.reuse, R4 ;  /* 0x000000d4bc04723c */ /* 0x080fe20000041804 */
[----:B------:R-:W2:Y:S07]  /*13f60*/  LDSM.16.M88.4 R196, [R227+0xb100] ;  /* 0x00b10000e3c4783b */ /* 0x000eae0000000200 */
        /* <DEDUP_REMOVED lines=12> */
[C---:B------:R-:W-:Y:S08]  /*14030*/  HMMA.16816.F32.BF16 R48, R188.reuse, R202, R48 ;  /* 0x000000cabc30723c */ /* 0x040ff00000041830 */
[-C--:B-1----:R-:W-:Y:S08]  /*14040*/  HMMA.16816.F32.BF16 R52, R188, R176.reuse, R52 ;  /* 0x000000b0bc34723c */ /* 0x082ff00000041834 */
[C---:B------:R-:W-:Y:S08]  /*14050*/  HMMA.16816.F32.BF16 R56, R216.reuse, R176, R56 ;  /* 0x000000b0d838723c */ /* 0x040ff00000041838 */
[-C--:B------:R-:W-:Y:S08]  /*14060*/  HMMA.16816.F32.BF16 R60, R216, R178.reuse, R60 ;  /* 0x000000b2d83c723c */ /* 0x080ff0000004183c */
[----:B------:R-:W-:Y:S01]  /*14070*/  HMMA.16816.F32.BF16 R64, R188, R178, R64 ;  /* 0x000000b2bc40723c */ /* 0x000fe20000041840 */
[----:B------:R-:W1:Y:S07]  /*14080*/  LDSM.16.M88.4 R176, [R228+0xb100] ;  /* 0x00b10000e4b0783b */ /* 0x000e6e0000000200 */
[-C--:B------:R-:W-:Y:S08]  /*14090*/  HMMA.16816.F32.BF16 R4, R184, R192.reuse, R4 ;  /* 0x000000c0b804723c */ /* 0x080ff00000041804 */
        /* <DEDUP_REMOVED lines=96> */
[----:B--2---:R-:W-:Y:S02]  /*146a0*/  FMUL.FTZ R25, R48, c[0x0][0x320] ;  /* 0x0000c80030197a20 */ /* 0x004fe40000410000 */
        /* <DEDUP_REMOVED lines=68> */
[----:B--2345:R-:W-:Y:S01]  /*14af0*/  IADD3 R14, -R244, 0x10, RZ ;  /* 0x00000010f40e7810 */ /* 0x03cfe20007ffe1ff */
[----:B------:R-:W2:Y:S01]  /*14b00*/  LDL R0, [R1+0x54] ;  /* 0x0000540001007983 */ /* 0x000ea20000100800 */
[----:B-1----:R-:W-:Y:S01]  /*14b10*/  SEL R16, RZ, 0x10, P4 ;  /* 0x00000010ff107807 */ /* 0x002fe20002000000 */
[----:B------:R-:W-:Y:S01]  /*14b20*/  IMAD.MOV.U32 R2, RZ, RZ, c[0x0][0x2b8] ;  /* 0x0000ae00ff027624 */ /* 0x000fe200078e00ff */
[----:B------:R-:W-:Y:S01]  /*14b30*/  LOP3.LUT R14, R14, 0xf, RZ, 0xc0, !PT ;  /* 0x0000000f0e0e7812 */ /* 0x000fe200078ec0ff */
[----:B------:R-:W-:Y:S01]  /*14b40*/  IMAD.MOV.U32 R6, RZ, RZ, RZ ;  /* 0x000000ffff067224 */ /* 0x000fe200078e00ff */
[----:B------:R-:W-:Y:S01]  /*14b50*/  IADD3 R12, -R16, 0x10, RZ ;  /* 0x00000010100c7810 */ /* 0x000fe20007ffe1ff */
[----:B------:R-:W-:Y:S01]  /*14b60*/  IMAD.SHL.U32 R10, R247, 0x2, RZ ;  /* 0x00000002f70a7824 */ /* 0x000fe200078e00ff */
[----:B------:R-:W-:Y:S02]  /*14b70*/  ISETP.NE.AND P1, PT, R2, 0x1, PT ;  /* 0x000000010200780c */ /* 0x000fe40003f25270 */
[----:B------:R-:W-:Y:S02]  /*14b80*/  LEA R2, R243, UR13, 0x6 ;  /* 0x0000000df3027c11 */ /* 0x000fe4000f8e30ff */
[----:B------:R-:W-:Y:S02]  /*14b90*/  LOP3.LUT R12, R12, 0xf, RZ, 0xc0, !PT ;  /* 0x0000000f0c0c7812 */ /* 0x000fe400078ec0ff */
[----:B--2---:R-:W-:Y:S07]  /*14ba0*/  IADD3 R2, R2, -0x40, R0 ;  /* 0xffffffc002027810 */ /* 0x004fee0007ffe000 */
        /* <DEDUP_REMOVED lines=10> */
[----:B------:R1:W-:Y:S01]  /*14c50*/  STL [R1+0x10], R7 ;  /* 0x0000100701007387 */ /* 0x0003e20000100800 */
[----:B------:R-:W-:Y:S03]  /*14c60*/  SHF.R.S32.HI R0, RZ, 0x1f, R7 ;  /* 0x0000001fff007819 */ /* 0x000fe60000011407 */
[----:B------:R2:W3:Y:S02]  /*14c70*/  @!P3 LDG.E R6, [R4.64] ;  /* 0x000000140406b981 */ /* 0x0004e4000c1e1900 */
[----:B------:R-:W-:Y:S04]  /*14c80*/  IMAD R0, R0, c[0x0][0x1e0], RZ ;  /* 0x0000780000007a24 */ /* 0x000fe800078e02ff */
[----:B------:R-:W-:Y:S04]  /*14c90*/  IMAD R0, R7, c[0x0][0x1e4], R0 ;  /* 0x0000790007007a24 */ /* 0x000fe800078e0200 */
[----:B------:R-:W-:Y:S01]  /*14ca0*/  IMAD.IADD R3, R3, 0x1, R0 ;  /* 0x0000000103037824 */ /* 0x000fe200078e0200 */
[----:B-1----:R-:W-:Y:S02]  /*14cb0*/  SHF.L.U64.HI R7, R249, 0x1, R250 ;  /* 0x00000001f9077819 */ /* 0x002fe400000102fa */
[----:B--2---:R-:W-:Y:S01]  /*14cc0*/  SHF.L.U64.HI R5, R247, 0x1, R248 ;  /* 0x00000001f7057819 */ /* 0x004fe200000102f8 */
[----:B---3--:R-:W-:Y:S01]  /*14cd0*/  STL [R1+0xc], R6 ;  /* 0x00000c0601007387 */ /* 0x008fe20000100800 */
[----:B------:R-:W-:Y:S01]  /*14ce0*/  SHF.R.S32.HI R4, RZ, 0x1f, R6 ;  /* 0x0000001fff047819 */ /* 0x000fe20000011406 */
[----:B------:R-:W-:Y:S04]  /*14cf0*/  IMAD.WIDE.U32 R2, R6, c[0x0][0x1f0], R2 ;  /* 0x00007c0006027a25 */ /* 0x000fe800078e0002 */
[----:B------:R-:W-:Y:S01]  /*14d00*/  IMAD R4, R4, c[0x0][0x1f0], RZ ;  /* 0x00007c0004047a24 */ /* 0x000fe200078e02ff */
[----:B------:R-:W-:Y:S03]  /*14d10*/  IADD3 R0, P0, R2, UR4, RZ ;  /* 0x0000000402007c10 */ /* 0x000fe6000ff1e0ff */
[----:B------:R-:W-:Y:S05]  /*14d20*/  IMAD R4, R6, c[0x0][0x1f4], R4 ;  /* 0x00007d0006047a24 */ /* 0x000fea00078e0204 */
[----:B------:R-:W-:Y:S02]  /*14d30*/  IADD3.X R4, R3, UR16, R4, P0, !PT ;  /* 0x0000001003047c10 */ /* 0x000fe400087fe404 */
[C---:B------:R-:W-:Y:S04]  /*14d40*/  LEA R3, P0, R0.reuse, c[0x0][0x1c8], 0x1 ;  /* 0x0000720000037a11 */ /* 0x040fe800078008ff */
[----:B------:R-:W-:Y:S02]  /*14d50*/  LEA.HI.X R4, R0, c[0x0][0x1cc], R4, 0x1, P0 ;  /* 0x0000730000047a11 */ /* 0x000fe400000f0c04 */
[----:B------:R-:W1:Y:S04]  /*14d60*/  SHFL.IDX PT, R0, R3, 0x1, 0x1c1f ;  /* 0x003c1f0003007f89 */ /* 0x000e6800000e0000 */
[----:B------:R-:W2:Y:S04]  /*14d70*/  SHFL.IDX PT, R2, R4, 0x1, 0x1c1f ;  /* 0x003c1f0004027f89 */ /* 0x000ea800000e0000 */
[----:B------:R-:W3:Y:S04]  /*14d80*/  SHFL.IDX PT, R3, R3, RZ, 0x1c1f ;  /* 0x001c1fff03037589 */ /* 0x000ee800000e0000 */
[----:B------:R-:W4:Y:S01]  /*14d90*/  SHFL.IDX PT, R4, R4, RZ, 0x1c1f ;  /* 0x001c1fff04047589 */ /* 0x000f2200000e0000 */
[----:B-1----:R-:W-:Y:S04]  /*14da0*/  IADD3 R14, P1, P0, R14, R0, R246 ;  /* 0x000000000e0e7210 */ /* 0x002fe8000783e0f6 */
[----:B--2---:R-:W-:Y:S02]  /*14db0*/  IADD3.X R15, RZ, R2, R7, P1, P0 ;  /* 0x00000002ff0f7210 */ /* 0x004fe40000fe0407 */
[----:B------:R-:W-:Y:S04]  /*14dc0*/  IADD3 R12, P1, P0, R12, R0, R245 ;  /* 0x000000000c0c7210 */ /* 0x000fe8000783e0f5 */
[--C-:B------:R-:W-:Y:S02]  /*14dd0*/  IADD3.X R13, RZ, R2, R242.reuse, P1, P0 ;  /* 0x00000002ff0d7210 */ /* 0x100fe40000fe04f2 */
[-C--:B------:R-:W-:Y:S02]  /*14de0*/  IADD3 R8, P0, R0, R10.reuse, RZ ;  /* 0x0000000a00087210 */ /* 0x080fe40007f1e0ff */
[C---:B---3--:R-:W-:Y:S02]  /*14df0*/  IADD3 R10, P2, R3.reuse, R10, RZ ;  /* 0x0000000a030a7210 */ /* 0x048fe40007f5e0ff */
[C---:B------:R-:W-:Y:S01]  /*14e00*/  IADD3 R6, P1, R3.reuse, R246, RZ ;  /* 0x000000f603067210 */ /* 0x040fe20007f3e0ff */
[--C-:B------:R-:W-:Y:S01]  /*14e10*/  IMAD.X R9, R2, 0x1, R5.reuse, P0 ;  /* 0x0000000102097824 */ /* 0x100fe200000e0605 */
[----:B------:R-:W-:Y:S01]  /*14e20*/  IADD3 R2, P0, R3, R245, RZ ;  /* 0x000000f503027210 */ /* 0x000fe20007f1e0ff */
[C---:B----4-:R-:W-:Y:S02]  /*14e30*/  IMAD.X R11, R4.reuse, 0x1, R5, P2 ;  /* 0x00000001040b7824 */ /* 0x050fe400010e0605 */
[----:B------:R-:W-:Y:S01]  /*14e40*/  IMAD.X R7, R4, 0x1, R7, P1 ;  /* 0x0000000104077824 */ /* 0x000fe200008e0607 */
[----:B------:R-:W-:Y:S01]  /*14e50*/  ISETP.NE.U32.AND P1, PT, R244, RZ, PT ;  /* 0x000000fff400720c */ /* 0x000fe20003f25070 */
[----:B------:R-:W-:Y:S01]  /*14e60*/  IMAD.X R3, R4, 0x1, R242, P0 ;  /* 0x0000000104037824 */ /* 0x000fe200000e06f2 */
[----:B------:R1:W-:Y:S01]  /*14e70*/  LDGSTS.E.BYPASS.LTC128B.128 [R241+0x3100], [R10.64], !P5 ;  /* 0x031000000af17fae */ /* 0x0003e2000e901d54 */
[----:B------:R-:W-:Y:S03]  /*14e80*/  ISETP.NE.U32.AND P0, PT, R16, RZ, PT ;  /* 0x000000ff1000720c */ /* 0x000fe60003f05070 */
[----:B------:R1:W-:Y:S04]  /*14e90*/  LDGSTS.E.BYPASS.LTC128B.128 [R241+0x4100], [R6.64], !P6 ;  /* 0x0410000006f17fae */ /* 0x0003e8000f101d54 */
[----:B------:R1:W-:Y:S04]  /*14ea0*/  LDGSTS.E.BYPASS.LTC128B.128 [R241+0x5100], [R2.64], !P4 ;  /* 0x0510000002f17fae */ /* 0x0003e8000e101d54 */
[----:B------:R1:W-:Y:S04]  /*14eb0*/  LDGSTS.E.BYPASS.LTC128B.128 [R241+0x3900], [R8.64], !P5 ;  /* 0x0390000008f17fae */ /* 0x0003e8000e901d54 */
[----:B------:R1:W-:Y:S04]  /*14ec0*/  LDGSTS.E.BYPASS.LTC128B.128.ZFILL [R241+0x4900], [R14.64], P1 ;  /* 0x049000000ef17fae */ /* 0x0003e80008941d54 */
[----:B------:R1:W-:Y:S02]  /*14ed0*/  LDGSTS.E.BYPASS.LTC128B.128.ZFILL [R241+0x5900], [R12.64], P0 ;  /* 0x059000000cf17fae */ /* 0x0003e40008141d54 */
.L_x_831:
[----:B-1234-:R-:W2:Y:S01]  /*14ee0*/  LDL R3, [R1+0x24] ;  /* 0x0000240001037983 */ /* 0x01eea20000100800 */
        /* <DEDUP_REMOVED lines=10> */
[----:B------:R-:W1:Y:S08]  /*14f90*/  SHFL.IDX PT, R0, R3, RZ, 0x1c1f ;  /* 0x001c1fff03007589 */ /* 0x000e7000000e0000 */
[----:B------:R-:W-:Y:S08]  /*14fa0*/  SHFL.IDX PT, R6, R3, 0x1, 0x1c1f ;  /* 0x003c1f0003067f89 */ /* 0x000ff000000e0000 */
[----:B------:R-:W-:Y:S01]  /*14fb0*/  SHFL.IDX PT, R7, R3, 0x2, 0x1c1f ;  /* 0x005c1f0003077f89 */ /* 0x000fe200000e0000 */
[----:B-1----:R-:W-:Y:S07]  /*14fc0*/  IMAD.IADD R0, R4, 0x1, R0 ;  /* 0x0000000104007824 */ /* 0x002fee00078e0200 */
        /* <DEDUP_REMOVED lines=42> */
[----:B------:R-:W-:Y:S02]  /*15270*/  FSEL R212, R17, -INF , P1 ;  /* 0xff80000011d47808 */ /* 0x000fe40000800000 */
[----:B------:R-:W-:Y:S02]  /*15280*/  ISETP.GT.AND P1, PT, R2, 0x1, PT ;  /* 0x000000010200780c */ /* 0x000fe40003f24270 */
[----:B------:R-:W-:Y:S02]  /*15290*/  FMNMX.FTZ R0, R200, R0, !PT ;  /* 0x00000000c8007209 */ /* 0x000fe40007810000 */
[----:B------:R-:W-:Y:S02]  /*152a0*/  FSEL R52, R18, -INF , P0 ;  /* 0xff80000012347808 */ /* 0x000fe40000000000 */
[----:B------:R-:W-:Y:S02]  /*152b0*/  FSEL R15, R184, -INF , P1 ;  /* 0xff800000b80f7808 */ /* 0x000fe40000800000 */
[C---:B------:R-:W-:Y:S02]  /*152c0*/  ISETP.GT.AND P1, PT, R2.reuse, 0x9, PT ;  /* 0x000000090200780c */ /* 0x040fe40003f24270 */
[----:B------:R-:W-:Y:S02]  /*152d0*/  ISETP.GT.AND P0, PT, R2, RZ, PT ;  /* 0x000000ff0200720c */ /* 0x000fe40003f04270 */
[----:B------:R-:W-:Y:S02]  /*152e0*/  FMNMX.FTZ R0, R204, R0, !PT ;  /* 0x00000000cc007209 */ /* 0x000fe40007810000 */
[----:B------:R-:W-:Y:S02]  /*152f0*/  FSEL R20, R180, -INF , P1 ;  /* 0xff800000b4147808 */ /* 0x000fe40000800000 */
[----:B------:R-:W-:Y:S02]  /*15300*/  FSEL R6, R185, -INF , P0 ;  /* 0xff800000b9067808 */ /* 0x000fe40000000000 */
[C---:B------:R-:W-:Y:S02]  /*15310*/  ISETP.GT.AND P0, PT, R2.reuse, 0x8, PT ;  /* 0x000000080200780c */ /* 0x040fe40003f04270 */
[----:B------:R-:W-:Y:S02]  /*15320*/  ISETP.GT.AND P1, PT, R2, 0x11, PT ;  /* 0x000000110200780c */ /* 0x000fe40003f24270 */
[----:B------:R-:W-:Y:S01]  /*15330*/  FMNMX.FTZ R106, R205, R0, !PT ;  /* 0x00000000cd6a7209 */ /* 0x000fe20007810000 */
[----:B------:R-:W-:Y:S01]  /*15340*/  IMAD.IADD R0, R4, 0x1, R7 ;  /* 0x0000000104007824 */ /* 0x000fe200078e0207 */
[----:B------:R-:W-:Y:S02]  /*15350*/  FSEL R18, R181, -INF , P0 ;  /* 0xff800000b5127808 */ /* 0x000fe40000000000 */
[----:B------:R-:W-:Y:S02]  /*15360*/  FSEL R45, R110, -INF , P1 ;  /* 0xff8000006e2d7808 */ /* 0x000fe40000800000 */
[C---:B------:R-:W-:Y:S02]  /*15370*/  ISETP.GT.AND P1, PT, R2.reuse, 0x19, PT ;  /* 0x000000190200780c */ /* 0x040fe40003f24270 */
[----:B------:R-:W-:Y:S02]  /*15380*/  ISETP.GT.AND P0, PT, R2, 0x10, PT ;  /* 0x000000100200780c */ /* 0x000fe40003f04270 */
[----:B------:R-:W-:Y:S02]  /*15390*/  FMNMX.FTZ R106, R64, R106, !PT ;  /* 0x0000006a406a7209 */ /* 0x000fe40007810000 */
[----:B------:R-:W-:Y:S02]  /*153a0*/  FSEL R44, R111, -INF , P0 ;  /* 0xff8000006f2c7808 */ /* 0x000fe40000000000 */
[C---:B------:R-:W-:Y:S02]  /*153b0*/  ISETP.GT.AND P0, PT, R2.reuse, 0x18, PT ;  /* 0x000000180200780c */ /* 0x040fe40003f04270 */
        /* <DEDUP_REMOVED lines=11> */
[----:B------:R-:W-:Y:S01]  /*15470*/  FSEL R210, R54, -INF , P1 ;  /* 0xff80000036d27808 */ /* 0x000fe20000800000 */
[----:B------:R-:W-:Y:S01]  /*15480*/  LDSM.16.MT88.4 R36, [R226+0x100] ;  /* 0x00010000e224783b */ /* 0x000fe20000004200 */
[----:B------:R-:W-:Y:S02]  /*15490*/  ISETP.GT.AND P1, PT, R2, 0x31, PT ;  /* 0x000000310200780c */ /* 0x000fe40003f24270 */
[----:B------:R-:W-:Y:S02]  /*154a0*/  FMNMX.FTZ R7, R18, R7, !PT ;  /* 0x0000000712077209 */ /* 0x000fe40007810000 */
[----:B------:R-:W-:Y:S02]  /*154b0*/  ISETP.GT.AND P0, PT, R2, 0x28, PT ;  /* 0x000000280200780c */ /* 0x000fe40003f04270 */
[----:B------:R-:W-:Y:S02]  /*154c0*/  FMNMX.FTZ R106, R212, R106, !PT ;  /* 0x0000006ad46a7209 */ /* 0x000fe40007810000 */
[----:B------:R-:W-:Y:S02]  /*154d0*/  FMNMX.FTZ R7, R20, R7, !PT ;  /* 0x0000000714077209 */ /* 0x000fe40007810000 */
[----:B------:R-:W-:Y:S01]  /*154e0*/  FSEL R202, R50, -INF , P0 ;  /* 0xff80000032ca7808 */ /* 0x000fe20000000000 */
[----:B------:R-:W1:Y:S01]  /*154f0*/  SHFL.BFLY PT, R8, R106, 0x2, 0x1f ;  /* 0x0c401f006a087f89 */ /* 0x000e6200000e0000 */
[----:B------:R-:W-:Y:S02]  /*15500*/  FSEL R50, R55, -INF , P1 ;  /* 0xff80000037327808 */ /* 0x000fe40000800000 */
[C---:B------:R-:W-:Y:S02]  /*15510*/  ISETP.GT.AND P1, PT, R2.reuse, 0x38, PT ;  /* 0x000000380200780c */ /* 0x040fe40003f24270 */
[----:B------:R-:W-:Y:S02]  /*15520*/  ISETP.GT.AND P2, PT, R2, 0x29, PT ;  /* 0x000000290200780c */ /* 0x000fe40003f44270 */
[----:B------:R-:W-:Y:S02]  /*15530*/  FSEL R48, R22, -INF , P1 ;  /* 0xff80000016307808 */ /* 0x000fe40000800000 */
[----:B------:R-:W-:Y:S02]  /*15540*/  ISETP.GT.AND P1, PT, R2, 0x39, PT ;  /* 0x000000390200780c */ /* 0x000fe40003f24270 */
[----:B------:R-:W-:Y:S02]  /*15550*/  FMNMX.FTZ R2, R44, R7, !PT ;  /* 0x000000072c027209 */ /* 0x000fe40007810000 */
[----:B------:R-:W-:Y:S02]  /*15560*/  ISETP.GT.AND P0, PT, R0, RZ, PT ;  /* 0x000000ff0000720c */ /* 0x000fe40003f04270 */
[----:B------:R-:W-:Y:S02]  /*15570*/  FMNMX.FTZ R2, R45, R2, !PT ;  /* 0x000000022d027209 */ /* 0x000fe40007810000 */
[----:B------:R-:W-:Y:S02]  /*15580*/  FSEL R4, R207, -INF , P0 ;  /* 0xff800000cf047808 */ /* 0x000fe40000000000 */
[----:B------:R-:W-:Y:S02]  /*15590*/  FMNMX.FTZ R2, R60, R2, !PT ;  /* 0x000000023c027209 */ /* 0x000fe40007810000 */
[----:B------:R-:W-:Y:S02]  /*155a0*/  ISETP.GT.AND P0, PT, R0, 0x1, PT ;  /* 0x000000010000780c */ /* 0x000fe40003f04270 */
[----:B------:R-:W-:Y:S02]  /*155b0*/  FMNMX.FTZ R2, R61, R2, !PT ;  /* 0x000000023d027209 */ /* 0x000fe40007810000 */
[----:B------:R-:W-:Y:S02]  /*155c0*/  FSEL R17, R199, -INF , P0 ;  /* 0xff800000c7117808 */ /* 0x000fe40000000000 */
[----:B------:R-:W-:Y:S02]  /*155d0*/  FMNMX.FTZ R2, R194, R2, !PT ;  /* 0x00000002c2027209 */ /* 0x000fe40007810000 */
[----:B------:R-:W-:Y:S02]  /*155e0*/  ISETP.GT.AND P0, PT, R0, 0x8, PT ;  /* 0x000000080000780c */ /* 0x000fe40003f04270 */
[----:B------:R-:W-:Y:S02]  /*155f0*/  FMNMX.FTZ R2, R195, R2, !PT ;  /* 0x00000002c3027209 */ /* 0x000fe40007810000 */
[----:B-1----:R-:W-:Y:S02]  /*15600*/  FMNMX.FTZ R106, R8, R106, !PT ;  /* 0x0000006a086a7209 */ /* 0x002fe40007810000 */
[----:B------:R-:W-:Y:S02]  /*15610*/  FSEL R8, R198, -INF , P0 ;  /* 0xff800000c6087808 */ /* 0x000fe40000000000 */
[----:B------:R-:W-:Y:S01]  /*15620*/  ISETP.GT.AND P0, PT, R0, 0x9, PT ;  /* 0x000000090000780c */ /* 0x000fe20003f04270 */
[----:B------:R-:W1:Y:S01]  /*15630*/  SHFL.BFLY PT, R22, R106, 0x1, 0x1f ;  /* 0x0c201f006a167f89 */ /* 0x000e6200000e0000 */
[----:B------:R-:W-:Y:S02]  /*15640*/  FSEL R203, R51, -INF , P2 ;  /* 0xff80000033cb7808 */ /* 0x000fe40001000000 */
[----:B------:R-:W-:Y:S02]  /*15650*/  FMNMX.FTZ R2, R202, R2, !PT ;  /* 0x00000002ca027209 */ /* 0x000fe40007810000 */
[----:B------:R-:W-:Y:S02]  /*15660*/  FSEL R14, R196, -INF , P0 ;  /* 0xff800000c40e7808 */ /* 0x000fe40000000000 */
[----:B------:R-:W-:Y:S02]  /*15670*/  ISETP.GT.AND P0, PT, R3, RZ, PT ;  /* 0x000000ff0300720c */ /* 0x000fe40003f04270 */
[----:B-----5:R-:W-:Y:S01]  /*15680*/  FSEL R248, R67, -INF , P1 ;  /* 0xff80000043f87808 */ /* 0x020fe20000800000 */
[----:B------:R-:W-:Y:S01]  /*15690*/  IMAD.MOV.U32 R67, RZ, RZ, R53 ;  /* 0x000000ffff437224 */ /* 0x000fe200078e0035 */
        /* <DEDUP_REMOVED lines=9> */
[----:B------:R-:W-:Y:S01]  /*15730*/  IMAD.MOV.U32 R209, RZ, RZ, R52 ;  /* 0x000000ffffd17224 */ /* 0x000fe200078e0034 */
[----:B------:R-:W-:Y:S01]  /*15740*/  ISETP.GT.AND P0, PT, R3, 0x8, PT ;  /* 0x000000080300780c */ /* 0x000fe20003f04270 */
[----:B------:R-:W-:Y:S01]  /*15750*/  LDSM.16.MT88.4 R52, [R225+0x1100] ;  /* 0x00110000e134783b */ /* 0x000fe20000004200 */
        /* <DEDUP_REMOVED lines=10> */
[----:B------:R-:W-:Y:S02]  /*15800*/  ISETP.GT.AND P2, PT, R0, 0x10, PT ;  /* 0x000000100000780c */ /* 0x000fe40003f44270 */
[----:B------:R-:W-:Y:S02]  /*15810*/  FSEL R9, R206, -INF , P0 ;  /* 0xff800000ce097808 */ /* 0x000fe40000000000 */
[C---:B------:R-:W-:Y:S02]  /*15820*/  ISETP.GT.AND P0, PT, R3.reuse, 0x10, PT ;  /* 0x000000100300780c */ /* 0x040fe40003f04270 */
[----:B------:R-:W-:Y:S02]  /*15830*/  FSEL R199, R102, -INF , P1 ;  /* 0xff80000066c77808 */ /* 0x000fe40000800000 */
[----:B------:R-:W-:Y:S02]  /*15840*/  ISETP.GT.AND P1, PT, R0, 0x21, PT ;  /* 0x000000210000780c */ /* 0x000fe40003f24270 */
[----:B------:R-:W-:Y:S02]  /*15850*/  FMNMX.FTZ R2, R248, R2, !PT ;  /* 0x00000002f8027209 */ /* 0x000fe40007810000 */
[----:B------:R-:W-:Y:S02]  /*15860*/  FSEL R186, R186, -INF , P2 ;  /* 0xff800000baba7808 */ /* 0x000fe40001000000 */
[----:B------:R-:W-:Y:S01]  /*15870*/  FMNMX.FTZ R12, R14, R12, !PT ;  /* 0x0000000c0e0c7209 */ /* 0x000fe20007810000 */
[----:B------:R-:W2:Y:S01]  /*15880*/  SHFL.BFLY PT, R105, R2, 0x2, 0x1f ;  /* 0x0c401f0002697f89 */ /* 0x000ea200000e0000 */
        /* <DEDUP_REMOVED lines=31> */
[----:B------:R-:W-:Y:S02]  /*15a80*/  ISETP.GT.AND P0, PT, R3, 0x28, PT ;  /* 0x000000280300780c */ /* 0x000fe40003f04270 */
        /* <DEDUP_REMOVED lines=20> */
[C---:B------:R-:W-:Y:S02]  /*15bd0*/  ISETP.GT.AND P2, PT, R3.reuse, 0x29, PT ;  /* 0x000000290300780c */ /* 0x040fe40003f44270 */
[----:B------:R-:W-:Y:S02]  /*15be0*/  FSEL R62, R62, -INF , P1 ;  /* 0xff8000003e3e7808 */ /* 0x000fe40000800000 */
[----:B------:R-:W-:Y:S01]  /*15bf0*/  ISETP.GT.AND P1, PT, R3, 0x39, PT ;  /* 0x000000390300780c */ /* 0x000fe20003f24270 */
[--C-:B------:R-:W-:Y:S01]  /*15c00*/  FFMA.FTZ R3, R16, c[0x0][0x2d0], -R110.reuse ;  /* 0x0000b40010037a23 */ /* 0x100fe2000001086e */
[----:B------:R-:W-:Y:S02]  /*15c10*/  FMNMX.FTZ R12, R192, R2, !PT ;  /* 0x00000002c00c7209 */ /* 0x000fe40007810000 */
[----:B------:R-:W-:Y:S01]  /*15c20*/  FMNMX.FTZ R2, R213, R0, !PT ;  /* 0x00000000d5027209 */ /* 0x000fe20007810000 */
[----:B------:R1:W-:Y:S01]  /*15c30*/  MUFU.EX2 R218, R3 ;  /* 0x0000000300da7308 */ /* 0x0003e20000000800 */
[----:B------:R-:W-:Y:S02]  /*15c40*/  FMNMX.FTZ R0, R193, R12, !PT ;  /* 0x0000000cc1007209 */ /* 0x000fe40007810000 */
[----:B------:R-:W-:Y:S01]  /*15c50*/  FMNMX.FTZ R2, R222, R2, !PT ;  /* 0x00000002de027209 */ /* 0x000fe20007810000 */
[----:B------:R-:W2:Y:S01]  /*15c60*/  SHFL.BFLY PT, R12, R105, 0x1, 0x1f ;  /* 0x0c201f00690c7f89 */ /* 0x000ea200000e0000 */
[----:B------:R-:W-:Y:S02]  /*15c70*/  FMNMX.FTZ R0, R198, R0, !PT ;  /* 0x00000000c6007209 */ /* 0x000fe40007810000 */
[----:B------:R-:W-:Y:S02]  /*15c80*/  FMNMX.FTZ R2, R208, R2, !PT ;  /* 0x00000002d0027209 */ /* 0x000fe40007810000 */
[----:B------:R-:W-:Y:S02]  /*15c90*/  FMNMX.FTZ R0, R196, R0, !PT ;  /* 0x00000000c4007209 */ /* 0x000fe40007810000 */
[----:B------:R-:W-:Y:S02]  /*15ca0*/  FMNMX.FTZ R2, R214, R2, !PT ;  /* 0x00000002d6027209 */ /* 0x000fe40007810000 */
[----:B------:R-:W-:Y:S02]  /*15cb0*/  FSEL R216, R47, -INF , P2 ;  /* 0xff8000002fd87808 */ /* 0x000fe40001000000 */
[----:B------:R-:W-:Y:S01]  /*15cc0*/  FMNMX.FTZ R0, R215, R0, !PT ;  /* 0x00000000d7007209 */ /* 0x000fe20007810000 */
[----:B------:R-:W3:Y:S01]  /*15cd0*/  SHFL.BFLY PT, R104, R2, 0x2, 0x1f ;  /* 0x0c401f0002687f89 */ /* 0x000ee200000e0000 */
[----:B------:R-:W-:Y:S02]  /*15ce0*/  FSEL R109, R63, -INF , P1 ;  /* 0xff8000003f6d7808 */ /* 0x000fe40000800000 */
[----:B------:R-:W-:Y:S04]  /*15cf0*/  FMNMX.FTZ R0, R216, R0, !PT ;  /* 0x00000000d8007209 */ /* 0x000fe80007810000 */
[----:B------:R-:W-:Y:S01]  /*15d00*/  FMNMX.FTZ R0, R252, R0, !PT ;  /* 0x00000000fc007209 */ /* 0x000fe20007810000 */
[--C-:B-1----:R-:W-:Y:S03]  /*15d10*/  FFMA.FTZ R3, R19, c[0x0][0x2d0], -R110.reuse ;  /* 0x0000b40013037a23 */ /* 0x102fe6000001086e */
[----:B------:R-:W-:Y:S01]  /*15d20*/  FMNMX.FTZ R0, R49, R0, !PT ;  /* 0x0000000031007209 */ /* 0x000fe20007810000 */
[----:B------:R1:W-:Y:S01]  /*15d30*/  MUFU.EX2 R207, R3 ;  /* 0x0000000300cf7308 */ /* 0x0003e20000000800 */
[----:B--2---:R-:W-:Y:S02]  /*15d40*/  FMNMX.FTZ R105, R105, R12, !PT ;  /* 0x0000000c69697209 */ /* 0x004fe40007810000 */
[----:B------:R-:W-:Y:S02]  /*15d50*/  FMNMX.FTZ R0, R62, R0, !PT ;  /* 0x000000003e007209 */ /* 0x000fe40007810000 */
[C---:B------:R-:W-:Y:S01]  /*15d60*/  FSETP.NEU.FTZ.AND P1, PT, R105.reuse, -INF , PT ;  /* 0xff8000006900780b */ /* 0x040fe20003f3d000 */
[----:B------:R-:W-:Y:S01]  /*15d70*/  FMUL.FTZ R111, R105, c[0x0][0x2d0] ;  /* 0x0000b400696f7a20 */ /* 0x000fe20000410000 */
[----:B------:R-:W-:Y:S04]  /*15d80*/  FMNMX.FTZ R0, R109, R0, !PT ;  /* 0x000000006d007209 */ /* 0x000fe80007810000 */
[----:B------:R-:W-:Y:S02]  /*15d90*/  FSEL R111, R111, RZ, P1 ;  /* 0x000000ff6f6f7208 */ /* 0x000fe40000800000 */
[----:B---3--:R-:W-:Y:S02]  /*15da0*/  FMNMX.FTZ R104, R2, R104, !PT ;  /* 0x0000006802687209 */ /* 0x008fe40007810000 */
[----:B------:R-:W2:Y:S01]  /*15db0*/  SHFL.BFLY PT, R2, R0, 0x2, 0x1f ;  /* 0x0c401f0000027f89 */ /* 0x000ea200000e0000 */
[--C-:B------:R-:W-:Y:S04]  /*15dc0*/  FFMA.FTZ R6, R6, c[0x0][0x2d0], -R111.reuse ;  /* 0x0000b40006067a23 */ /* 0x100fe8000001086f */
[----:B------:R-:W-:Y:S03]  /*15dd0*/  MUFU.EX2 R176, R6 ;  /* 0x0000000600b07308 */ /* 0x000fe60000000800 */
[----:B------:R-:W3:Y:S01]  /*15de0*/  SHFL.BFLY PT, R5, R104, 0x1, 0x1f ;  /* 0x0c201f0068057f89 */ /* 0x000ee200000e0000 */
[----:B-1----:R-:W-:Y:S06]  /*15df0*/  FFMA.FTZ R3, R21, c[0x0][0x2d0], -R110 ;  /* 0x0000b40015037a23 */ /* 0x002fec000001086e */
[----:B------:R1:W4:Y:S01]  /*15e00*/  MUFU.EX2 R245, R3 ;  /* 0x0000000300f57308 */ /* 0x0003220000000800 */
[----:B--2---:R-:W-:Y:S01]  /*15e10*/  FMNMX.FTZ R0, R0, R2, !PT ;  /* 0x0000000200007209 */ /* 0x004fe20007810000 */
[--C-:B------:R-:W-:Y:S08]  /*15e20*/  FFMA.FTZ R2, R18, c[0x0][0x2d0], -R111.reuse ;  /* 0x0000b40012027a23 */ /* 0x100ff0000001086f */
[----:B------:R2:W-:Y:S01]  /*15e30*/  MUFU.EX2 R66, R2 ;  /* 0x0000000200427308 */ /* 0x0005e20000000800 */
[----:B---3--:R-:W-:Y:S01]  /*15e40*/  FMNMX.FTZ R104, R104, R5, !PT ;  /* 0x0000000568687209 */ /* 0x008fe20007810000 */
[--C-:B------:R-:W-:Y:S02]  /*15e50*/  FFMA.FTZ R5, R20, c[0x0][0x2d0], -R111.reuse ;  /* 0x0000b40014057a23 */ /* 0x100fe4000001086f */
[----:B------:R-:W-:Y:S02]  /*15e60*/  LDSM.16.MT88.4 R20, [R225+0x100] ;  /* 0x00010000e114783b */ /* 0x000fe40000004200 */
[----:B------:R-:W-:Y:S02]  /*15e70*/  FMUL.FTZ R184, R104, c[0x0][0x2d0] ;  /* 0x0000b40068b87a20 */ /* 0x000fe40000410000 */
[----:B-1----:R-:W-:Y:S02]  /*15e80*/  FFMA.FTZ R3, R15, c[0x0][0x2d0], -R111 ;  /* 0x0000b4000f037a23 */ /* 0x002fe4000001086f */
[----:B------:R-:W1:Y:S01]  /*15e90*/  MUFU.EX2 R244, R5 ;  /* 0x0000000500f47308 */ /* 0x000e620000000800 */
[----:B----4-:R-:W-:Y:S09]  /*15ea0*/  F2FP.BF16.PACK_AB R178, R245, R207 ;  /* 0x000000cff5b2723e */ /* 0x010ff200000010ff */
[----:B------:R3:W-:Y:S01]  /*15eb0*/  MUFU.EX2 R217, R3 ;  /* 0x0000000300d97308 */ /* 0x0007e20000000800 */
[----:B--2---:R-:W2:Y:S01]  /*15ec0*/  SHFL.BFLY PT, R2, R0, 0x1, 0x1f ;  /* 0x0c201f0000027f89 */ /* 0x004ea200000e0000 */
[----:B-1----:R-:W-:Y:S02]  /*15ed0*/  F2FP.BF16.PACK_AB R179, R244, R66 ;  /* 0x00000042f4b3723e */ /* 0x002fe400000010ff */
[----:B---3--:R-:W-:Y:S02]  /*15ee0*/  FSEL R3, R106, RZ, P0 ;  /* 0x000000ff6a037208 */ /* 0x008fe40000000000 */
[----:B------:R-:W-:Y:S02]  /*15ef0*/  FSETP.NEU.FTZ.AND P0, PT, R104, -INF , PT ;  /* 0xff8000006800780b */ /* 0x000fe40003f1d000 */
[----:B--2---:R-:W-:Y:S02]  /*15f00*/  FMNMX.FTZ R102, R2, R0, !PT ;  /* 0x0000000002667209 */ /* 0x004fe40007810000 */
[----:B------:R-:W-:Y:S02]  /*15f10*/  FSEL R184, R184, RZ, P0 ;  /* 0x000000ffb8b87208 */ /* 0x000fe40000000000 */
[----:B------:R-:W-:Y:S01]  /*15f20*/  FSEL R2, R105, RZ, P1 ;  /* 0x000000ff69027208 */ /* 0x000fe20000800000 */
[C---:B------:R-:W-:Y:S01]  /*15f30*/  FMUL.FTZ R185, R102.reuse, c[0x0][0x2d0] ;  /* 0x0000b40066b97a20 */ /* 0x040fe20000410000 */
[----:B------:R-:W-:Y:S01]  /*15f40*/  FSETP.NEU.FTZ.AND P1, PT, R102, -INF , PT ;  /* 0xff8000006600780b */ /* 0x000fe20003f3d000 */
[--C-:B------:R-:W-:Y:S02]  /*15f50*/  FFMA.FTZ R0, R14, c[0x0][0x2d0], -R184.reuse ;  /* 0x0000b4000e007a23 */ /* 0x100fe400000108b8 */
[--C-:B------:R-:W-:Y:S01]  /*15f60*/  FFMA.FTZ R4, R4, c[0x0][0x2d0], -R184.reuse ;  /* 0x0000b40004047a23 */ /* 0x100fe200000108b8 */
[----:B------:R-:W-:Y:S01]  /*15f70*/  FSEL R185, R185, RZ, P1 ;  /* 0x000000ffb9b97208 */ /* 0x000fe20000800000 */
[----:B------:R1:W-:Y:S01]  /*15f80*/  MUFU.EX2 R242, R0 ;  /* 0x0000000000f27308 */ /* 0x0003e20000000800 */
[----:B------:R-:W-:Y:S03]  /*15f90*/  FFMA.FTZ R8, R8, c[0x0][0x2d0], -R184 ;  /* 0x0000b40008087a23 */ /* 0x000fe600000108b8 */
[--C-:B------:R-:W-:Y:S02]  /*15fa0*/  FFMA.FTZ R7, R7, c[0x0][0x2d0], -R185.reuse ;  /* 0x0000b40007077a23 */ /* 0x100fe400000108b9 */
[--C-:B------:R-:W-:Y:S02]  /*15fb0*/  FFMA.FTZ R11, R11, c[0x0][0x2d0], -R185.reuse ;  /* 0x0000b4000b0b7a23 */ /* 0x100fe400000108b9 */
[--C-:B------:R-:W-:Y:S02]  /*15fc0*/  FFMA.FTZ R10, R10, c[0x0][0x2d0], -R185.reuse ;  /* 0x0000b4000a0a7a23 */ /* 0x100fe400000108b9 */
[----:B------:R2:W-:Y:S01]  /*15fd0*/  MUFU.EX2 R211, R4 ;  /* 0x0000000400d37308 */ /* 0x0005e20000000800 */
[----:B------:R-:W-:Y:S09]  /*15fe0*/  FFMA.FTZ R9, R9, c[0x0][0x2d0], -R185 ;  /* 0x0000b40009097a23 */ /* 0x000ff200000108b9 */
[----:B------:R-:W-:Y:S01]  /*15ff0*/  MUFU.EX2 R220, R7 ;  /* 0x0000000700dc7308 */ /* 0x000fe20000000800 */
[----:B-1----:R-:W-:Y:S04]  /*16000*/  FADD.FTZ R0, -R3, R100 ;  /* 0x0000006403007221 */ /* 0x002fe80000010100 */
[----:B------:R-:W-:Y:S05]  /*16010*/  FMUL.FTZ R0, R0, c[0x0][0x2d0] ;  /* 0x0000b40000007a20 */ /* 0x000fea0000410000 */
[----:B------:R-:W1:Y:S01]  /*16020*/  MUFU.EX2 R65, R8 ;  /* 0x0000000800417308 */ /* 0x000e620000000800 */
[----:B--2---:R-:W-:Y:S09]  /*16030*/  FFMA.FTZ R4, R17, c[0x0][0x2d0], -R184 ;  /* 0x0000b40011047a23 */ /* 0x004ff200000108b8 */
[----:B------:R2:W3:Y:S10]  /*16040*/  MUFU.EX2 R101, R0 ;  /* 0x0000000000657308 */ /* 0x0004f40000000800 */
[----:B------:R-:W4:Y:S01]  /*16050*/  MUFU.EX2 R223, R4 ;  /* 0x0000000400df7308 */ /* 0x000f220000000800 */
[----:B-1----:R-:W-:Y:S09]  /*16060*/  F2FP.BF16.PACK_AB R182, R242, R65 ;  /* 0x00000041f2b6723e */ /* 0x002ff200000010ff */
[----:B------:R-:W1:Y:S01]  /*16070*/  MUFU.EX2 R51, R11 ;  /* 0x0000000b00337308 */ /* 0x000e620000000800 */
[----:B--2---:R-:W-:Y:S01]  /*16080*/  FADD.FTZ R0, -R2, R103 ;  /* 0x0000006702007221 */ /* 0x004fe20000010100 */
[----:B------:R-:W-:Y:S01]  /*16090*/  FSEL R2, R104, RZ, P0 ;  /* 0x000000ff68027208 */ /* 0x000fe20000000000 */
[----:B---3--:R-:W-:Y:S01]  /*160a0*/  FMUL.FTZ R5, R101, R113 ;  /* 0x0000007165057220 */ /* 0x008fe20000410000 */
[----:B------:R-:W-:Y:S01]  /*160b0*/  ISETP.GT.AND P0, PT, R243, UR7, PT ;  /* 0x00000007f3007c0c */ /* 0x000fe2000bf04270 */
[----:B------:R-:W-:Y:S05]  /*160c0*/  FMUL.FTZ R0, R0, c[0x0][0x2d0] ;  /* 0x0000b40000007a20 */ /* 0x000fea0000410000 */
[----:B------:R-:W-:Y:S01]  /*160d0*/  MUFU.EX2 R246, R10 ;  /* 0x0000000a00f67308 */ /* 0x000fe20000000800 */
[C---:B------:R-:W-:Y:S02]  /*160e0*/  FMUL.FTZ R16, R101.reuse, R124 ;  /* 0x0000007c65107220 */ /* 0x040fe40000410000 */
[----:B------:R-:W-:Y:S01]  /*160f0*/  FMUL.FTZ R17, R101, R125 ;  /* 0x0000007d65117220 */ /* 0x000fe20000410000 */
[----:B----4-:R-:W-:Y:S01]  /*16100*/  F2FP.BF16.PACK_AB R180, R223, R211 ;  /* 0x000000d3dfb4723e */ /* 0x010fe200000010ff */
[C---:B------:R-:W-:Y:S02]  /*16110*/  FMUL.FTZ R4, R101.reuse, R112 ;  /* 0x0000007065047220 */ /* 0x040fe40000410000 */
[C---:B------:R-:W-:Y:S01]  /*16120*/  FMUL.FTZ R32, R101.reuse, R140 ;  /* 0x0000008c65207220 */ /* 0x040fe20000410000 */
[----:B------:R-:W-:Y:S01]  /*16130*/  MOV R140, R65 ;  /* 0x00000041008c7202 */ /* 0x000fe20000000f00 */
[----:B------:R-:W-:Y:S01]  /*16140*/  FMUL.FTZ R33, R101, R141 ;  /* 0x0000008d65217220 */ /* 0x000fe20000410000 */
[----:B------:R2:W3:Y:S01]  /*16150*/  MUFU.EX2 R100, R0 ;  /* 0x0000000000647308 */ /* 0x0004e20000000800 */
[----:B------:R-:W-:Y:S02]  /*16160*/  FFMA.FTZ R103, R205, c[0x0][0x2d0], -R110 ;  /* 0x0000b400cd677a23 */ /* 0x000fe4000001086e */
[----:B------:R-:W-:Y:S01]  /*16170*/  FMUL.FTZ R65, R101, R173 ;  /* 0x000000ad65417220 */ /* 0x000fe20000410000 */
[----:B-1----:R-:W-:Y:S01]  /*16180*/  F2FP.BF16.PACK_AB R181, R51, R220 ;  /* 0x000000dc33b5723e */ /* 0x002fe200000010ff */
[----:B------:R-:W-:Y:S02]  /*16190*/  IMAD.MOV.U32 R141, RZ, RZ, R66 ;  /* 0x000000ffff8d7224 */ /* 0x000fe400078e0042 */
[C---:B------:R-:W-:Y:S02]  /*161a0*/  FMUL.FTZ R68, R101.reuse, R68 ;  /* 0x0000004465447220 */ /* 0x040fe40000410000 */
[C---:B------:R-:W-:Y:S01]  /*161b0*/  FMUL.FTZ R69, R101.reuse, R69 ;  /* 0x0000004565457220 */ /* 0x040fe20000410000 */
[----:B------:R-:W1:Y:S01]  /*161c0*/  MUFU.EX2 R241, R9 ;  /* 0x0000000900f17308 */ /* 0x000e620000000800 */
[C---:B------:R-:W-:Y:S02]  /*161d0*/  FMUL.FTZ R80, R101.reuse, R80 ;  /* 0x0000005065507220 */ /* 0x040fe40000410000 */
[C---:B------:R-:W-:Y:S02]  /*161e0*/  FMUL.FTZ R81, R101.reuse, R81 ;  /* 0x0000005165517220 */ /* 0x040fe40000410000 */
[C---:B------:R-:W-:Y:S02]  /*161f0*/  FMUL.FTZ R84, R101.reuse, R84 ;  /* 0x0000005465547220 */ /* 0x040fe40000410000 */
[C---:B------:R-:W-:Y:S02]  /*16200*/  FMUL.FTZ R85, R101.reuse, R85 ;  /* 0x0000005565557220 */ /* 0x040fe40000410000 */
[C---:B------:R-:W-:Y:S02]  /*16210*/  FMUL.FTZ R96, R101.reuse, R96 ;  /* 0x0000006065607220 */ /* 0x040fe40000410000 */
[----:B------:R-:W-:Y:S02]  /*16220*/  FMUL.FTZ R97, R101, R97 ;  /* 0x0000006165617220 */ /* 0x000fe40000410000 */
[----:B--2---:R-:W-:Y:S01]  /*16230*/  FADD.FTZ R0, -R2, R107 ;  /* 0x0000006b02007221 */ /* 0x004fe20000010100 */
[----:B------:R-:W-:Y:S01]  /*16240*/  FSEL R2, R102, RZ, P1 ;  /* 0x000000ff66027208 */ /* 0x000fe20000800000 */
[----:B---3--:R-:W-:Y:S02]  /*16250*/  FMUL.FTZ R6, R100, R114 ;  /* 0x0000007264067220 */ /* 0x008fe40000410000 */
[----:B------:R-:W-:Y:S02]  /*16260*/  FMUL.FTZ R0, R0, c[0x0][0x2d0] ;  /* 0x0000b40000007a20 */ /* 0x000fe40000410000 */
[C---:B------:R-:W-:Y:S02]  /*16270*/  FMUL.FTZ R7, R100.reuse, R115 ;  /* 0x0000007364077220 */ /* 0x040fe40000410000 */
[----:B------:R2:W3:Y:S01]  /*16280*/  MUFU.EX2 R3, R0 ;  /* 0x0000000000037308 */ /* 0x0004e20000000800 */
[C---:B------:R-:W-:Y:S01]  /*16290*/  FMUL.FTZ R18, R100.reuse, R126 ;  /* 0x0000007e64127220 */ /* 0x040fe20000410000 */
[----:B-1----:R-:W-:Y:S01]  /*162a0*/  F2FP.BF16.PACK_AB R183, R241, R246 ;  /* 0x000000f6f1b7723e */ /* 0x002fe200000010ff */
[C---:B------:R-:W-:Y:S01]  /*162b0*/  FMUL.FTZ R19, R100.reuse, R127 ;  /* 0x0000007f64137220 */ /* 0x040fe20000410000 */
[----:B------:R-:W1:Y:S01]  /*162c0*/  LDSM.16.MT88.4 R112, [R226+0x1100] ;  /* 0x00110000e270783b */ /* 0x000e620000004200 */
[C---:B------:R-:W-:Y:S02]  /*162d0*/  FMUL.FTZ R34, R100.reuse, R142 ;  /* 0x0000008e64227220 */ /* 0x040fe40000410000 */
[C---:B------:R-:W-:Y:S02]  /*162e0*/  FMUL.FTZ R35, R100.reuse, R143 ;  /* 0x0000008f64237220 */ /* 0x040fe40000410000 */
[----:B------:R-:W-:Y:S02]  /*162f0*/  IMAD.MOV.U32 R107, RZ, RZ, R208 ;  /* 0x000000ffff6b7224 */ /* 0x000fe400078e00d0 */
[----:B------:R-:W-:Y:S01]  /*16300*/  IMAD.MOV.U32 R142, RZ, RZ, R207 ;  /* 0x000000ffff8e7224 */ /* 0x000fe200078e00cf */
[----:B------:R-:W-:Y:S01]  /*16310*/  LDSM.16.MT88.4 R124, [R226+0x500] ;  /* 0x00050000e27c783b */ /* 0x000fe20000004200 */
[----:B------:R-:W-:Y:S02]  /*16320*/  IMAD.MOV.U32 R143, RZ, RZ, R51 ;  /* 0x000000ffff8f7224 */ /* 0x000fe400078e0033 */
[C---:B------:R-:W-:Y:S02]  /*16330*/  FMUL.FTZ R51, R100.reuse, R159 ;  /* 0x0000009f64337220 */ /* 0x040fe40000410000 */
[----:B------:R-:W-:Y:S02]  /*16340*/  IMAD.MOV.U32 R159, RZ, RZ, R64 ;  /* 0x000000ffff9f7224 */ /* 0x000fe400078e0040 */
[----:B------:R-:W-:Y:S02]  /*16350*/  FMUL.FTZ R64, R101, R172 ;  /* 0x000000ac65407220 */ /* 0x000fe40000410000 */
[C---:B------:R-:W-:Y:S02]  /*16360*/  FMUL.FTZ R66, R100.reuse, R174 ;  /* 0x000000ae64427220 */ /* 0x040fe40000410000 */
[----:B------:R-:W-:Y:S02]  /*16370*/  FMUL.FTZ R70, R100, R70 ;  /* 0x0000004664467220 */ /* 0x000fe40000410000 */
[----:B--2---:R-:W-:Y:S01]  /*16380*/  FADD.FTZ R0, -R2, R108 ;  /* 0x0000006c02007221 */ /* 0x004fe20000010100 */
[----:B------:R-:W-:Y:S01]  /*16390*/  MOV R108, R176 ;  /* 0x000000b0006c7202 */ /* 0x000fe20000000f00 */
[--C-:B------:R-:W-:Y:S01]  /*163a0*/  FFMA.FTZ R2, R40, c[0x0][0x2d0], -R110.reuse ;  /* 0x0000b40028027a23 */ /* 0x100fe2000001086e */
[----:B------:R-:W-:Y:S01]  /*163b0*/  F2FP.BF16.PACK_AB R176, R218, R247 ;  /* 0x000000f7dab0723e */ /* 0x000fe200000010ff */
[----:B------:R-:W-:Y:S01]  /*163c0*/  FMUL.FTZ R0, R0, c[0x0][0x2d0] ;  /* 0x0000b40000007a20 */ /* 0x000fe20000410000 */
[----:B------:R-:W-:Y:S01]  /*163d0*/  F2FP.BF16.PACK_AB R177, R217, R108 ;  /* 0x0000006cd9b1723e */ /* 0x000fe200000010ff */
[----:B------:R2:W-:Y:S01]  /*163e0*/  MUFU.EX2 R251, R2 ;  /* 0x0000000200fb7308 */ /* 0x0005e20000000800 */
[C---:B---3--:R-:W-:Y:S02]  /*163f0*/  FMUL.FTZ R8, R3.reuse, R116 ;  /* 0x0000007403087220 */ /* 0x048fe40000410000 */
[C---:B------:R-:W-:Y:S02]  /*16400*/  FMUL.FTZ R9, R3.reuse, R117 ;  /* 0x0000007503097220 */ /* 0x040fe40000410000 */
[C---:B------:R-:W-:Y:S01]  /*16410*/  FMUL.FTZ R12, R3.reuse, R120 ;  /* 0x00000078030c7220 */ /* 0x040fe20000410000 */
[-C--:B------:R-:W-:Y:S01]  /*16420*/  HMMA.16816.F32.BF16 R4, R176, R20.reuse, R4 ;  /* 0x00000014b004723c */ /* 0x080fe20000041804 */
[C---:B------:R-:W-:Y:S02]  /*16430*/  FMUL.FTZ R13, R3.reuse, R121 ;  /* 0x00000079030d7220 */ /* 0x040fe40000410000 */
[C---:B------:R-:W-:Y:S01]  /*16440*/  FMUL.FTZ R28, R3.reuse, R136 ;  /* 0x00000088031c7220 */ /* 0x040fe20000410000 */
[----:B------:R-:W3:Y:S01]  /*16450*/  MUFU.EX2 R0, R0 ;  /* 0x0000000000007308 */ /* 0x000ee20000000800 */
[----:B------:R-:W-:Y:S01]  /*16460*/  MOV R136, R247 ;  /* 0x000000f700887202 */ /* 0x000fe20000000f00 */
[C---:B------:R-:W-:Y:S01]  /*16470*/  FMUL.FTZ R24, R3.reuse, R132 ;  /* 0x0000008403187220 */ /* 0x040fe20000410000 */
[----:B------:R-:W-:Y:S01]  /*16480*/  MOV R132, R214 ;  /* 0x000000d600847202 */ /* 0x000fe20000000f00 */
[C---:B------:R-:W-:Y:S04]  /*16490*/  FMUL.FTZ R25, R3.reuse, R133 ;  /* 0x0000008503197220 */ /* 0x040fe80000410000 */
[C---:B------:R-:W-:Y:S02]  /*164a0*/  FMUL.FTZ R29, R3.reuse, R137 ;  /* 0x00000089031d7220 */ /* 0x040fe40000410000 */
[----:B------:R-:W-:Y:S02]  /*164b0*/  FMUL.FTZ R40, R3, R148 ;  /* 0x0000009403287220 */ /* 0x000fe40000410000 */
[----:B------:R-:W-:Y:S02]  /*164c0*/  IMAD.MOV.U32 R148, RZ, RZ, R241 ;  /* 0x000000ffff947224 */ /* 0x000fe400078e00f1 */
[----:B--2---:R-:W-:Y:S02]  /*164d0*/  FFMA.FTZ R2, R41, c[0x0][0x2d0], -R110 ;  /* 0x0000b40029027a23 */ /* 0x004fe4000001086e */
[----:B------:R-:W-:Y:S02]  /*164e0*/  IMAD.MOV.U32 R137, RZ, RZ, R211 ;  /* 0x000000ffff897224 */ /* 0x000fe400078e00d3 */
[----:B------:R2:W4:Y:S01]  /*164f0*/  MUFU.EX2 R250, R2 ;  /* 0x0000000200fa7308 */ /* 0x0005220000000800 */
[----:B------:R-:W-:Y:S01]  /*16500*/  FMUL.FTZ R41, R3, R149 ;  /* 0x0000009503297220 */ /* 0x000fe20000410000 */
[----:B------:R-:W-:Y:S01]  /*16510*/  MOV R149, R62 ;  /* 0x0000003e00957202 */ /* 0x000fe20000000f00 */
[----:B------:R-:W-:Y:S02]  /*16520*/  IMAD.MOV.U32 R133, RZ, RZ, R49 ;  /* 0x000000ffff857224 */ /* 0x000fe400078e0031 */
[C---:B------:R-:W-:Y:S01]  /*16530*/  FMUL.FTZ R49, R101.reuse, R157 ;  /* 0x0000009d65317220 */ /* 0x040fe20000410000 */
[----:B------:R-:W-:Y:S01]  /*16540*/  MOV R157, R210 ;  /* 0x000000d2009d7202 */ /* 0x000fe20000000f00 */
[C---:B---3--:R-:W-:Y:S02]  /*16550*/  FMUL.FTZ R10, R0.reuse, R118 ;  /* 0x00000076000a7220 */ /* 0x048fe40000410000 */
[C---:B------:R-:W-:Y:S01]  /*16560*/  FMUL.FTZ R11, R0.reuse, R119 ;  /* 0x00000077000b7220 */ /* 0x040fe20000410000 */
[----:B------:R-:W-:Y:S01]  /*16570*/  MUFU.EX2 R210, R103 ;  /* 0x0000006700d27308 */ /* 0x000fe20000000800 */
[----:B------:R-:W3:Y:S01]  /*16580*/  LDSM.16.MT88.4 R116, [R225+0x2100] ;  /* 0x00210000e174783b */ /* 0x000ee20000004200 */
[C---:B------:R-:W-:Y:S02]  /*16590*/  FMUL.FTZ R14, R0.reuse, R122 ;  /* 0x0000007a000e7220 */ /* 0x040fe40000410000 */
[C---:B------:R-:W-:Y:S02]  /*165a0*/  FMUL.FTZ R15, R0.reuse, R123 ;  /* 0x0000007b000f7220 */ /* 0x040fe40000410000 */
[C---:B------:R-:W-:Y:S01]  /*165b0*/  HMMA.16816.F32.BF16 R8, R180.reuse, R20, R8 ;  /* 0x00000014b408723c */ /* 0x040fe20000041808 */
[C---:B------:R-:W-:Y:S02]  /*165c0*/  FMUL.FTZ R26, R0.reuse, R134 ;  /* 0x00000086001a7220 */ /* 0x040fe40000410000 */
[----:B------:R-:W-:Y:S02]  /*165d0*/  IMAD.MOV.U32 R134, RZ, RZ, R217 ;  /* 0x000000ffff867224 */ /* 0x000fe400078e00d9 */
[----:B------:R-:W-:Y:S02]  /*165e0*/  FMUL.FTZ R27, R0, R135 ;  /* 0x00000087001b7220 */ /* 0x000fe40000410000 */
[----:B------:R-:W-:Y:S01]  /*165f0*/  FMUL.FTZ R20, R101, R128 ;  /* 0x0000008065147220 */ /* 0x000fe20000410000 */
[-C--:B------:R-:W-:Y:S01]  /*16600*/  HMMA.16816.F32.BF16 R12, R180, R22.reuse, R12 ;  /* 0x00000016b40c723c */ /* 0x080fe2000004180c */
[--C-:B--2---:R-:W-:Y:S03]  /*16610*/  FFMA.FTZ R2, R44, c[0x0][0x2d0], -R111.reuse ;  /* 0x0000b4002c027a23 */ /* 0x104fe6000001086f */
[----:B------:R-:W-:Y:S01]  /*16620*/  FMUL.FTZ R44, R3, R152 ;  /* 0x00000098032c7220 */ /* 0x000fe20000410000 */
[----:B------:R2:W-:Y:S01]  /*16630*/  MUFU.EX2 R249, R2 ;  /* 0x0000000200f97308 */ /* 0x0005e20000000800 */
[----:B------:R-:W-:Y:S02]  /*16640*/  IMAD.MOV.U32 R152, RZ, RZ, R248 ;  /* 0x000000ffff987224 */ /* 0x000fe400078e00f8 */
[C---:B------:R-:W-:Y:S01]  /*16650*/  HMMA.16816.F32.BF16 R16, R176.reuse, R22, R16 ;  /* 0x00000016b010723c */ /* 0x040fe20000041810 */
[----:B------:R-:W-:Y:S03]  /*16660*/  FMUL.FTZ R21, R101, R129 ;  /* 0x0000008165157220 */ /* 0x000fe60000410000 */
[C---:B------:R-:W-:Y:S02]  /*16670*/  FMUL.FTZ R30, R0.reuse, R138 ;  /* 0x0000008a001e7220 */ /* 0x040fe40000410000 */
[----:B------:R-:W-:Y:S01]  /*16680*/  FMUL.FTZ R31, R0, R139 ;  /* 0x0000008b001f7220 */ /* 0x000fe20000410000 */
[----:B------:R-:W-:Y:S01]  /*16690*/  MOV R139, R220 ;  /* 0x000000dc008b7202 */ /* 0x000fe20000000f00 */
[C---:B------:R-:W-:Y:S04]  /*166a0*/  FMUL.FTZ R22, R100.reuse, R130 ;  /* 0x0000008264167220 */ /* 0x040fe80000410000 */
[----:B------:R-:W-:Y:S02]  /*166b0*/  FMUL.FTZ R23, R100, R131 ;  /* 0x0000008364177220 */ /* 0x000fe40000410000 */
[----:B------:R-:W-:Y:S01]  /*166c0*/  LDSM.16.MT88.4 R128, [R225+0x1500] ;  /* 0x00150000e180783b */ /* 0x000fe20000004200 */
[----:B------:R-:W-:Y:S02]  /*166d0*/  IMAD.MOV.U32 R135, RZ, RZ, R218 ;  /* 0x000000ffff877224 */ /* 0x000fe400078e00da */
[C---:B------:R-:W-:Y:S02]  /*166e0*/  FMUL.FTZ R42, R0.reuse, R150 ;  /* 0x00000096002a7220 */ /* 0x040fe40000410000 */
[-C--:B------:R-:W-:Y:S01]  /*166f0*/  HMMA.16816.F32.BF16 R20, R176, R36.reuse, R20 ;  /* 0x00000024b014723c */ /* 0x080fe20000041814 */
[C---:B------:R-:W-:Y:S01]  /*16700*/  FMUL.FTZ R46, R0.reuse, R154 ;  /* 0x0000009a002e7220 */ /* 0x040fe20000410000 */
[----:B------:R-:W-:Y:S01]  /*16710*/  MOV R154, R212 ;  /* 0x000000d4009a7202 */ /* 0x000fe20000000f00 */
[----:B--2---:R-:W-:Y:S02]  /*16720*/  FFMA.FTZ R2, R45, c[0x0][0x2d0], -R111 ;  /* 0x0000b4002d027a23 */ /* 0x004fe4000001086f */
[C---:B------:R-:W-:Y:S02]  /*16730*/  FMUL.FTZ R43, R0.reuse, R151 ;  /* 0x00000097002b7220 */ /* 0x040fe40000410000 */
[----:B------:R2:W1:Y:S01]  /*16740*/  MUFU.EX2 R248, R2 ;  /* 0x0000000200f87308 */ /* 0x0004620000000800 */
[C---:B------:R-:W-:Y:S01]  /*16750*/  HMMA.16816.F32.BF16 R24, R180.reuse, R36, R24 ;  /* 0x00000024b418723c */ /* 0x040fe20000041818 */
[----:B------:R-:W-:Y:S03]  /*16760*/  FMUL.FTZ R47, R0, R155 ;  /* 0x0000009b002f7220 */ /* 0x000fe60000410000 */
[----:B------:R-:W-:Y:S01]  /*16770*/  FMUL.FTZ R45, R3, R153 ;  /* 0x00000099032d7220 */ /* 0x000fe20000410000 */
[----:B------:R-:W-:Y:S01]  /*16780*/  MOV R153, R48 ;  /* 0x0000003000997202 */ /* 0x000fe20000000f00 */
[C---:B------:R-:W-:Y:S01]  /*16790*/  FMUL.FTZ R48, R101.reuse, R156 ;  /* 0x0000009c65307220 */ /* 0x040fe20000410000 */
[----:B------:R-:W-:Y:S01]  /*167a0*/  MOV R155, R209 ;  /* 0x000000d1009b7202 */ /* 0x000fe20000000f00 */
[-C--:B------:R-:W-:Y:S01]  /*167b0*/  HMMA.16816.F32.BF16 R28, R180, R38.reuse, R28 ;  /* 0x00000026b41c723c */ /* 0x080fe2000004181c */
[C---:B------:R-:W-:Y:S03]  /*167c0*/  FMUL.FTZ R36, R101.reuse, R144 ;  /* 0x0000009065247220 */ /* 0x040fe60000410000 */
[----:B------:R-:W-:Y:S02]  /*167d0*/  IMAD.MOV.U32 R144, RZ, RZ, R246 ;  /* 0x000000ffff907224 */ /* 0x000fe400078e00f6 */
[----:B------:R-:W-:Y:S02]  /*167e0*/  FMUL.FTZ R37, R101, R145 ;  /* 0x0000009165257220 */ /* 0x000fe40000410000 */
[C---:B------:R-:W-:Y:S01]  /*167f0*/  HMMA.16816.F32.BF16 R32, R176.reuse, R38, R32 ;  /* 0x00000026b020723c */ /* 0x040fe20000041820 */
[----:B------:R-:W-:Y:S03]  /*16800*/  IMAD.MOV.U32 R145, RZ, RZ, R245 ;  /* 0x000000ffff917224 */ /* 0x000fe600078e00f5 */
[----:B------:R-:W-:Y:S02]  /*16810*/  IMAD.MOV.U32 R138, RZ, RZ, R223 ;  /* 0x000000ffff8a7224 */ /* 0x000fe400078e00df */
[----:B------:R-:W-:Y:S02]  /*16820*/  IMAD.MOV.U32 R150, RZ, RZ, R222 ;  /* 0x000000ffff967224 */ /* 0x000fe400078e00de */
[----:B--2---:R-:W-:Y:S04]  /*16830*/  FFMA.FTZ R2, R56, c[0x0][0x2d0], -R110 ;  /* 0x0000b40038027a23 */ /* 0x004fe8000001086e */
[----:B------:R2:W-:Y:S01]  /*16840*/  MUFU.EX2 R247, R2 ;  /* 0x0000000200f77308 */ /* 0x0005e20000000800 */
[C---:B------:R-:W-:Y:S01]  /*16850*/  FMUL.FTZ R38, R100.reuse, R146 ;  /* 0x0000009264267220 */ /* 0x040fe20000410000 */
[----:B------:R-:W-:Y:S01]  /*16860*/  MOV R146, R244 ;  /* 0x000000f400927202 */ /* 0x000fe20000000f00 */
[C---:B------:R-:W-:Y:S02]  /*16870*/  FMUL.FTZ R39, R100.reuse, R147 ;  /* 0x0000009364277220 */ /* 0x040fe40000410000 */
[----:B------:R-:W-:Y:S02]  /*16880*/  IMAD.MOV.U32 R147, RZ, RZ, R242 ;  /* 0x000000ffff937224 */ /* 0x000fe400078e00f2 */
[----:B------:R-:W-:Y:S02]  /*16890*/  IMAD.MOV.U32 R151, RZ, RZ, R213 ;  /* 0x000000ffff977224 */ /* 0x000fe400078e00d5 */
[----:B------:R-:W-:Y:S01]  /*168a0*/  IMAD.MOV.U32 R156, RZ, RZ, R50 ;  /* 0x000000ffff9c7224 */ /* 0x000fe200078e0032 */
[-C--:B------:R-:W-:Y:S01]  /*168b0*/  HMMA.16816.F32.BF16 R36, R176, R52.reuse, R36 ;  /* 0x00000034b024723c */ /* 0x080fe20000041824 */
[C---:B------:R-:W-:Y:S01]  /*168c0*/  FMUL.FTZ R50, R100.reuse, R158 ;  /* 0x0000009e64327220 */ /* 0x040fe20000410000 */
[----:B------:R-:W-:Y:S01]  /*168d0*/  MOV R158, R67 ;  /* 0x00000043009e7202 */ /* 0x000fe20000000f00 */
[----:B------:R-:W-:Y:S02]  /*168e0*/  FMUL.FTZ R67, R100, R175 ;  /* 0x000000af64437220 */ /* 0x000fe40000410000 */
[----:B------:R-:W-:Y:S01]  /*168f0*/  LDSM.16.MT88.4 R172, [R226+0x1d00] ;  /* 0x001d0000e2ac783b */ /* 0x000fe20000004200 */
[----:B------:R-:W-:Y:S02]  /*16900*/  FMUL.FTZ R56, R3, R164 ;  /* 0x000000a403387220 */ /* 0x000fe40000410000 */
[C---:B------:R-:W-:Y:S01]  /*16910*/  HMMA.16816.F32.BF16 R40, R180.reuse, R52, R40 ;  /* 0x00000034b428723c */ /* 0x040fe20000041828 */
[C---:B------:R-:W-:Y:S03]  /*16920*/  FMUL.FTZ R58, R0.reuse, R166 ;  /* 0x000000a6003a7220 */ /* 0x040fe60000410000 */
[C---:B------:R-:W-:Y:S02]  /*16930*/  FMUL.FTZ R59, R0.reuse, R167 ;  /* 0x000000a7003b7220 */ /* 0x040fe40000410000 */
[----:B--2---:R-:W-:Y:S02]  /*16940*/  FFMA.FTZ R2, R57, c[0x0][0x2d0], -R110 ;  /* 0x0000b40039027a23 */ /* 0x004fe4000001086e */
[-C--:B------:R-:W-:Y:S01]  /*16950*/  HMMA.16816.F32.BF16 R44, R180, R54.reuse, R44 ;  /* 0x00000036b42c723c */ /* 0x080fe2000004182c */
[C---:B------:R-:W-:Y:S01]  /*16960*/  FMUL.FTZ R52, R101.reuse, R160 ;  /* 0x000000a065347220 */ /* 0x040fe20000410000 */
[----:B------:R2:W1:Y:S02]  /*16970*/  MUFU.EX2 R246, R2 ;  /* 0x0000000200f67308 */ /* 0x0004640000000800 */
[----:B------:R-:W-:Y:S02]  /*16980*/  FMUL.FTZ R53, R101, R161 ;  /* 0x000000a165357220 */ /* 0x000fe40000410000 */
[----:B------:R-:W-:Y:S02]  /*16990*/  FMUL.FTZ R57, R3, R165 ;  /* 0x000000a503397220 */ /* 0x000fe40000410000 */
[C---:B------:R-:W-:Y:S01]  /*169a0*/  HMMA.16816.F32.BF16 R48, R176.reuse, R54, R48 ;  /* 0x00000036b030723c */ /* 0x040fe20000041830 */
[C---:B------:R-:W-:Y:S03]  /*169b0*/  FMUL.FTZ R62, R0.reuse, R170 ;  /* 0x000000aa003e7220 */ /* 0x040fe60000410000 */
[----:B------:R-:W-:Y:S02]  /*169c0*/  FMUL.FTZ R63, R0, R171 ;  /* 0x000000ab003f7220 */ /* 0x000fe40000410000 */
[--C-:B------:R-:W-:Y:S02]  /*169d0*/  FFMA.FTZ R103, R201, c[0x0][0x2d0], -R184.reuse ;  /* 0x0000b400c9677a23 */ /* 0x100fe400000108b8 */
[C---:B------:R-:W-:Y:S04]  /*169e0*/  FMUL.FTZ R54, R100.reuse, R162 ;  /* 0x000000a264367220 */ /* 0x040fe80000410000 */
[C---:B------:R-:W-:Y:S02]  /*169f0*/  FMUL.FTZ R55, R100.reuse, R163 ;  /* 0x000000a364377220 */ /* 0x040fe40000410000 */
[----:B------:R-:W-:Y:S02]  /*16a00*/  FMUL.FTZ R71, R100, R71 ;  /* 0x0000004764477220 */ /* 0x000fe40000410000 */
[C---:B------:R-:W-:Y:S02]  /*16a10*/  FMUL.FTZ R72, R3.reuse, R72 ;  /* 0x0000004803487220 */ /* 0x040fe40000410000 */
[--C-:B--2---:R-:W-:Y:S01]  /*16a20*/  FFMA.FTZ R2, R60, c[0x0][0x2d0], -R111.reuse ;  /* 0x0000b4003c027a23 */ /* 0x104fe2000001086f */
[-C--:B-1----:R-:W-:Y:S01]  /*16a30*/  HMMA.16816.F32.BF16 R52, R176, R112.reuse, R52 ;  /* 0x00000070b034723c */ /* 0x082fe20000041834 */
[C---:B------:R-:W-:Y:S02]  /*16a40*/  FMUL.FTZ R60, R3.reuse, R168 ;  /* 0x000000a8033c7220 */ /* 0x040fe40000410000 */
[----:B------:R1:W-:Y:S01]  /*16a50*/  MUFU.EX2 R245, R2 ;  /* 0x0000000200f57308 */ /* 0x0003e20000000800 */
[C---:B------:R-:W-:Y:S02]  /*16a60*/  FMUL.FTZ R73, R3.reuse, R73 ;  /* 0x0000004903497220 */ /* 0x040fe40000410000 */
[C---:B------:R-:W-:Y:S02]  /*16a70*/  FMUL.FTZ R74, R0.reuse, R74 ;  /* 0x0000004a004a7220 */ /* 0x040fe40000410000 */
[C---:B------:R-:W-:Y:S01]  /*16a80*/  HMMA.16816.F32.BF16 R56, R180.reuse, R112, R56 ;  /* 0x00000070b438723c */ /* 0x040fe20000041838 */
[C---:B------:R-:W-:Y:S03]  /*16a90*/  FMUL.FTZ R75, R0.reuse, R75 ;  /* 0x0000004b004b7220 */ /* 0x040fe60000410000 */
[C---:B------:R-:W-:Y:S02]  /*16aa0*/  FMUL.FTZ R76, R3.reuse, R76 ;  /* 0x0000004c034c7220 */ /* 0x040fe40000410000 */
[----:B------:R-:W-:Y:S02]  /*16ab0*/  FMUL.FTZ R77, R3, R77 ;  /* 0x0000004d034d7220 */ /* 0x000fe40000410000 */
[C---:B------:R-:W-:Y:S04]  /*16ac0*/  FMUL.FTZ R78, R0.reuse, R78 ;  /* 0x0000004e004e7220 */ /* 0x040fe80000410000 */
[----:B------:R-:W-:Y:S02]  /*16ad0*/  FMUL.FTZ R79, R0, R79 ;  /* 0x0000004f004f7220 */ /* 0x000fe40000410000 */
[C---:B------:R-:W-:Y:S02]  /*16ae0*/  FMUL.FTZ R82, R100.reuse, R82 ;  /* 0x0000005264527220 */ /* 0x040fe40000410000 */
[C---:B------:R-:W-:Y:S02]  /*16af0*/  FMUL.FTZ R83, R100.reuse, R83 ;  /* 0x0000005364537220 */ /* 0x040fe40000410000 */
[----:B------:R-:W-:Y:S02]  /*16b00*/  FMUL.FTZ R86, R100, R86 ;  /* 0x0000005664567220 */ /* 0x000fe40000410000 */
[----:B-1----:R-:W-:Y:S02]  /*16b10*/  FFMA.FTZ R2, R61, c[0x0][0x2d0], -R111 ;  /* 0x0000b4003d027a23 */ /* 0x002fe4000001086f */
[C---:B------:R-:W-:Y:S02]  /*16b20*/  FMUL.FTZ R61, R3.reuse, R169 ;  /* 0x000000a9033d7220 */ /* 0x040fe40000410000 */
[----:B------:R1:W2:Y:S01]  /*16b30*/  MUFU.EX2 R244, R2 ;  /* 0x0000000200f47308 */ /* 0x0002a20000000800 */
[C---:B------:R-:W-:Y:S02]  /*16b40*/  FMUL.FTZ R88, R3.reuse, R88 ;  /* 0x0000005803587220 */ /* 0x040fe40000410000 */
[C---:B------:R-:W-:Y:S02]  /*16b50*/  FMUL.FTZ R89, R3.reuse, R89 ;  /* 0x0000005903597220 */ /* 0x040fe40000410000 */
[-C--:B------:R-:W-:Y:S01]  /*16b60*/  HMMA.16816.F32.BF16 R60, R180, R114.reuse, R60 ;  /* 0x00000072b43c723c */ /* 0x080fe2000004183c */
[C---:B------:R-:W-:Y:S02]  /*16b70*/  FMUL.FTZ R90, R0.reuse, R90 ;  /* 0x0000005a005a7220 */ /* 0x040fe40000410000 */
[C---:B------:R-:W-:Y:S02]  /*16b80*/  FMUL.FTZ R91, R0.reuse, R91 ;  /* 0x0000005b005b7220 */ /* 0x040fe40000410000 */
[C---:B------:R-:W-:Y:S02]  /*16b90*/  FMUL.FTZ R92, R3.reuse, R92 ;  /* 0x0000005c035c7220 */ /* 0x040fe40000410000 */
[----:B------:R-:W-:Y:S01]  /*16ba0*/  FMUL.FTZ R93, R3, R93 ;  /* 0x0000005d035d7220 */ /* 0x000fe20000410000 */
[C---:B------:R-:W-:Y:S01]  /*16bb0*/  HMMA.16816.F32.BF16 R64, R176.reuse, R114, R64 ;  /* 0x00000072b040723c */ /* 0x040fe20000041840 */
[----:B------:R-:W2:Y:S03]  /*16bc0*/  LDSM.16.MT88.4 R112, [R226+0x2100] ;  /* 0x00210000e270783b */ /* 0x000ea60000004200 */
[C---:B------:R-:W-:Y:S02]  /*16bd0*/  FMUL.FTZ R94, R0.reuse, R94 ;  /* 0x0000005e005e7220 */ /* 0x040fe40000410000 */
[----:B------:R-:W-:Y:S02]  /*16be0*/  FMUL.FTZ R95, R0, R95 ;  /* 0x0000005f005f7220 */ /* 0x000fe40000410000 */
[-C--:B---3--:R-:W-:Y:S01]  /*16bf0*/  HMMA.16816.F32.BF16 R68, R176, R116.reuse, R68 ;  /* 0x00000074b044723c */ /* 0x088fe20000041844 */
[----:B------:R-:W-:Y:S03]  /*16c00*/  FMUL.FTZ R87, R100, R87 ;  /* 0x0000005764577220 */ /* 0x000fe60000410000 */
[--C-:B-1----:R-:W-:Y:S02]  /*16c10*/  FFMA.FTZ R2, R186, c[0x0][0x2d0], -R184.reuse ;  /* 0x0000b400ba027a23 */ /* 0x102fe400000108b8 */
[C---:B------:R-:W-:Y:S02]  /*16c20*/  FMUL.FTZ R98, R100.reuse, R98 ;  /* 0x0000006264627220 */ /* 0x040fe40000410000 */
[C---:B------:R-:W-:Y:S01]  /*16c30*/  HMMA.16816.F32.BF16 R72, R180.reuse, R116, R72 ;  /* 0x00000074b448723c */ /* 0x040fe20000041848 */
[----:B------:R1:W-:Y:S03]  /*16c40*/  MUFU.EX2 R242, R2 ;  /* 0x0000000200f27308 */ /* 0x0003e60000000800 */
[----:B------:R-:W-:Y:S04]  /*16c50*/  FMUL.FTZ R99, R100, R99 ;  /* 0x0000006364637220 */ /* 0x000fe80000410000 */
[-C--:B------:R-:W-:Y:S08]  /*16c60*/  HMMA.16816.F32.BF16 R76, R180, R118.reuse, R76 ;  /* 0x00000076b44c723c */ /* 0x080ff0000004184c */
[C---:B------:R-:W-:Y:S01]  /*16c70*/  HMMA.16816.F32.BF16 R80, R176.reuse, R118, R80 ;  /* 0x00000076b050723c */ /* 0x040fe20000041850 */
[----:B------:R-:W3:Y:S07]  /*16c80*/  LDSM.16.MT88.4 R116, [R225+0x500] ;  /* 0x00050000e174783b */ /* 0x000eee0000004200 */
[-C--:B--2---:R-:W-:Y:S01]  /*16c90*/  HMMA.16816.F32.BF16 R84, R176, R112.reuse, R84 ;  /* 0x00000070b054723c */ /* 0x084fe20000041854 */
[--C-:B-1----:R-:W-:Y:S04]  /*16ca0*/  FFMA.FTZ R2, R187, c[0x0][0x2d0], -R184.reuse ;  /* 0x0000b400bb027a23 */ /* 0x102fe800000108b8 */
[----:B------:R1:W2:Y:S03]  /*16cb0*/  MUFU.EX2 R241, R2 ;  /* 0x0000000200f17308 */ /* 0x0002a60000000800 */
        /* <DEDUP_REMOVED lines=10> */
[----:B--2---:R-:W-:Y:S04]  /*16d60*/  F2FP.BF16.PACK_AB R120, R241, R242 ;  /* 0x000000f2f178723e */ /* 0x004fe800000010ff */
[-C--:B---3--:R-:W-:Y:S01]  /*16d70*/  HMMA.16816.F32.BF16 R4, R112, R116.reuse, R4 ;  /* 0x000000747004723c */ /* 0x088fe20000041804 */
        /* <DEDUP_REMOVED lines=98> */
[--C-:B---3--:R-:W-:Y:S02]  /*173a0*/  FFMA.FTZ R2, R156, c[0x0][0x2d0], -R111.reuse ;  /* 0x0000b4009c027a23 */ /* 0x108fe4000001086f */
[----:B------:R-:W-:Y:S05]  /*173b0*/  LDSM.16.MT88.4 R156, [R225+0x1d00] ;  /* 0x001d0000e19c783b */ /* 0x000fea0000004200 */
[C---:B------:R-:W-:Y:S01]  /*173c0*/  HMMA.16816.F32.BF16 R48, R112.reuse, R130, R48 ;  /* 0x000000827030723c */ /* 0x040fe20000041830 */
[----:B------:R3:W-:Y:S02]  /*173d0*/  MUFU.EX2 R193, R2 ;  /* 0x0000000200c17308 */ /* 0x0007e40000000800 */
[----:B------:R-:W4:Y:S05]  /*173e0*/  LDSM.16.MT88.4 R128, [R226+0x2900] ;  /* 0x00290000e280783b */ /* 0x000f2a0000004200 */
        /* <DEDUP_REMOVED lines=19> */
[--C-:B-1----:R-:W-:Y:S03]  /*17520*/  FFMA.FTZ R2, R151, c[0x0][0x2d0], -R184.reuse ;  /* 0x0000b40097027a23 */ /* 0x102fe600000108b8 */
[----:B------:R-:W-:Y:S01]  /*17530*/  MOV R151, R149 ;  /* 0x0000009500977202 */ /* 0x000fe20000000f00 */
[----:B------:R1:W-:Y:S01]  /*17540*/  MUFU.EX2 R189, R2 ;  /* 0x0000000200bd7308 */ /* 0x0003e20000000800 */
[----:B------:R-:W-:Y:S02]  /*17550*/  MOV R149, R147 ;  /* 0x0000009300957202 */ /* 0x000fe40000000f00 */
[-C--:B------:R-:W-:Y:S01]  /*17560*/  HMMA.16816.F32.BF16 R92, R120, R130.reuse, R92 ;  /* 0x00000082785c723c */ /* 0x080fe2000004185c */
[----:B------:R-:W-:Y:S03]  /*17570*/  MOV R147, R145 ;  /* 0x0000009100937202 */ /* 0x000fe60000000f00 */
[----:B------:R-:W-:Y:S02]  /*17580*/  MOV R145, R143 ;  /* 0x0000008f00917202 */ /* 0x000fe40000000f00 */
[----:B------:R-:W-:Y:S02]  /*17590*/  MOV R143, R141 ;  /* 0x0000008d008f7202 */ /* 0x000fe40000000f00 */
[----:B------:R-:W-:Y:S01]  /*175a0*/  HMMA.16816.F32.BF16 R96, R112, R130, R96 ;  /* 0x000000827060723c */ /* 0x000fe20000041860 */
[----:B------:R-:W-:Y:S03]  /*175b0*/  MOV R141, R139 ;  /* 0x0000008b008d7202 */ /* 0x000fe60000000f00 */
[----:B------:R-:W-:Y:S02]  /*175c0*/  MOV R139, R134 ;  /* 0x00000086008b7202 */ /* 0x000fe40000000f00 */
[----:B------:R-:W-:Y:S02]  /*175d0*/  MOV R216, R147 ;  /* 0x0000009300d87202 */ /* 0x000fe40000000f00 */
[----:B--2---:R-:W-:Y:S04]  /*175e0*/  F2FP.BF16.PACK_AB R111, R190, R191 ;  /* 0x000000bfbe6f723e */ /* 0x004fe800000010ff */
[----:B------:R-:W-:Y:S01]  /*175f0*/  MOV R221, R149 ;  /* 0x0000009500dd7202 */ /* 0x000fe20000000f00 */
[----:B-1----:R-:W-:Y:S02]  /*17600*/  FFMA.FTZ R2, R150, c[0x0][0x2d0], -R184 ;  /* 0x0000b40096027a23 */ /* 0x002fe400000108b8 */
[----:B------:R-:W-:Y:S02]  /*17610*/  IMAD.MOV.U32 R150, RZ, RZ, R148 ;  /* 0x000000ffff967224 */ /* 0x000fe400078e0094 */
[----:B------:R1:W2:Y:S01]  /*17620*/  MUFU.EX2 R188, R2 ;  /* 0x0000000200bc7308 */ /* 0x0002a20000000800 */
[----:B------:R-:W-:Y:S02]  /*17630*/  IMAD.MOV.U32 R148, RZ, RZ, R146 ;  /* 0x000000ffff947224 */ /* 0x000fe400078e0092 */
[----:B------:R-:W-:Y:S02]  /*17640*/  IMAD.MOV.U32 R146, RZ, RZ, R144 ;  /* 0x000000ffff927224 */ /* 0x000fe400078e0090 */
[----:B------:R-:W-:Y:S02]  /*17650*/  IMAD.MOV.U32 R144, RZ, RZ, R142 ;  /* 0x000000ffff907224 */ /* 0x000fe400078e008e */
[----:B------:R-:W-:Y:S02]  /*17660*/  IMAD.MOV.U32 R142, RZ, RZ, R140 ;  /* 0x000000ffff8e7224 */ /* 0x000fe400078e008c */
[----:B------:R-:W-:Y:S02]  /*17670*/  IMAD.MOV.U32 R140, RZ, RZ, R135 ;  /* 0x000000ffff8c7224 */ /* 0x000fe400078e0087 */
[----:B------:R-:W-:Y:S02]  /*17680*/  IMAD.MOV.U32 R147, RZ, RZ, R142 ;  /* 0x000000ffff937224 */ /* 0x000fe400078e008e */
[----:B------:R-:W-:Y:S01]  /*17690*/  IMAD.MOV.U32 R215, RZ, RZ, R148 ;  /* 0x000000ffffd77224 */ /* 0x000fe200078e0094 */
[----:B------:R-:W-:Y:S01]  /*176a0*/  MOV R148, R143 ;  /* 0x0000008f00947202 */ /* 0x000fe20000000f00 */
[----:B------:R-:W-:Y:S01]  /*176b0*/  IMAD.MOV.U32 R219, RZ, RZ, R150 ;  /* 0x000000ffffdb7224 */ /* 0x000fe200078e0096 */
[----:B------:R-:W-:Y:S01]  /*176c0*/  MOV R150, R145 ;  /* 0x0000009100967202 */ /* 0x000fe20000000f00 */
[----:B------:R-:W-:Y:S02]  /*176d0*/  IMAD.MOV.U32 R145, RZ, RZ, R140 ;  /* 0x000000ffff917224 */ /* 0x000fe400078e008c */
[----:B------:R-:W-:Y:S01]  /*176e0*/  IMAD.MOV.U32 R149, RZ, RZ, R144 ;  /* 0x000000ffff957224 */ /* 0x000fe200078e0090 */
[----:B------:R-:W-:Y:S01]  /*176f0*/  MOV R144, R139 ;  /* 0x0000008b00907202 */ /* 0x000fe20000000f00 */
[----:B------:R-:W-:Y:S01]  /*17700*/  IMAD.MOV.U32 R139, RZ, RZ, R138 ;  /* 0x000000ffff8b7224 */ /* 0x000fe200078e008a */
[----:B------:R-:W-:Y:S01]  /*17710*/  MOV R138, R108 ;  /* 0x0000006c008a7202 */ /* 0x000fe20000000f00 */
[--C-:B-1----:R-:W-:Y:S01]  /*17720*/  FFMA.FTZ R2, R252, c[0x0][0x2d0], -R185.reuse ;  /* 0x0000b400fc027a23 */ /* 0x102fe200000108b9 */
[----:B------:R-:W-:Y:S01]  /*17730*/  F2FP.BF16.PACK_AB R108, R196, R197 ;  /* 0x000000c5c46c723e */ /* 0x000fe200000010ff */
[----:B------:R-:W-:Y:S01]  /*17740*/  IMAD.MOV.U32 R252, RZ, RZ, R146 ;  /* 0x000000fffffc7224 */ /* 0x000fe200078e0092 */
[----:B------:R-:W-:Y:S01]  /*17750*/  MOV R146, R141 ;  /* 0x0000008d00927202 */ /* 0x000fe20000000f00 */
[----:B------:R1:W-:Y:S01]  /*17760*/  MUFU.EX2 R186, R2 ;  /* 0x0000000200ba7308 */ /* 0x0003e20000000800 */
[----:B------:R-:W-:Y:S01]  /*17770*/  LDSM.16.MT88.4 R140, [R226+0xd00] ;  /* 0x000d0000e28c783b */ /* 0x000fe20000004200 */
[----:B--2---:R-:W-:Y:S01]  /*17780*/  F2FP.BF16.PACK_AB R176, R188, R189 ;  /* 0x000000bdbcb0723e */ /* 0x004fe200000010ff */
[--C-:B-1----:R-:W-:Y:S07]  /*17790*/  FFMA.FTZ R2, R133, c[0x0][0x2d0], -R185.reuse ;  /* 0x0000b40085027a23 */ /* 0x102fee00000108b9 */
        /* <DEDUP_REMOVED lines=10> */
[----:B------:R1:W-:Y:S01]  /*17840*/  MUFU.EX2 R103, R2 ;  /* 0x0000000200677308 */ /* 0x0003e20000000800 */
[----:B---3--:R-:W-:Y:S09]  /*17850*/  F2FP.BF16.PACK_AB R178, R184, R107 ;  /* 0x0000006bb8b2723e */ /* 0x008ff200000010ff */
[----:B------:R-:W3:Y:S01]  /*17860*/  MUFU.EX2 R185, R185 ;  /* 0x000000b900b97308 */ /* 0x000ee20000000800 */
[-C--:B--2---:R-:W-:Y:S01]  /*17870*/  HMMA.16816.F32.BF16 R112, R108, R132.reuse, R4 ;  /* 0x000000846c70723c */ /* 0x084fe20000041804 */
[----:B------:R-:W2:Y:S08]  /*17880*/  LDSM.16.MT88.4 R4, [R226+0x2d00] ;  /* 0x002d0000e204783b */ /* 0x000eb00000004200 */
[----:B-1----:R-:W4:Y:S03]  /*17890*/  LDL.LU R2, [R1+0x40] ;  /* 0x0000400001027983 */ /* 0x002f260000300800 */
[----:B---3--:R-:W-:Y:S07]  /*178a0*/  F2FP.BF16.PACK_AB R179, R185, R103 ;  /* 0x00000067b9b3723e */ /* 0x008fee00000010ff */
[C---:B------:R-:W-:Y:S07]  /*178b0*/  HMMA.16816.F32.BF16 R116, R176.reuse, R132, R8 ;  /* 0x00000084b074723c */ /* 0x040fee0000041808 */
[----:B------:R-:W-:Y:S01]  /*178c0*/  MOV R11, R147 ;  /* 0x00000093000b7202 */ /* 0x000fe20000000f00 */
[-C--:B------:R-:W-:Y:S01]  /*178d0*/  HMMA.16816.F32.BF16 R120, R176, R134.reuse, R12 ;  /* 0x00000086b078723c */ /* 0x080fe2000004180c */
[----:B------:R-:W-:Y:S03]  /*178e0*/  IMAD.MOV.U32 R8, RZ, RZ, R150 ;  /* 0x000000ffff087224 */ /* 0x000fe600078e0096 */
[----:B------:R-:W-:Y:S01]  /*178f0*/  MOV R9, R149 ;  /* 0x0000009500097202 */ /* 0x000fe20000000f00 */
[----:B------:R-:W-:Y:S02]  /*17900*/  IMAD.MOV.U32 R10, RZ, RZ, R148 ;  /* 0x000000ffff0a7224 */ /* 0x000fe400078e0094 */
[----:B------:R-:W-:Y:S01]  /*17910*/  MOV R15, R139 ;  /* 0x0000008b000f7202 */ /* 0x000fe20000000f00 */
[C---:B------:R-:W-:Y:S01]  /*17920*/  HMMA.16816.F32.BF16 R124, R108.reuse, R134, R16 ;  /* 0x000000866c7c723c */ /* 0x040fe20000041810 */
[----:B------:R-:W3:Y:S03]  /*17930*/  LDL.LU R17, [R1+0x38] ;  /* 0x0000380001117983 */ /* 0x000ee60000300800 */
[----:B------:R-:W-:Y:S01]  /*17940*/  IMAD.MOV.U32 R12, RZ, RZ, R146 ;  /* 0x000000ffff0c7224 */ /* 0x000fe200078e0092 */
[----:B------:R-:W3:Y:S01]  /*17950*/  LDL.LU R19, [R1+0x3c] ;  /* 0x00003c0001137983 */ /* 0x000ee20000300800 */
[----:B------:R-:W-:Y:S01]  /*17960*/  MOV R13, R145 ;  /* 0x00000091000d7202 */ /* 0x000fe20000000f00 */
[----:B------:R-:W-:Y:S01]  /*17970*/  IMAD.MOV.U32 R14, RZ, RZ, R144 ;  /* 0x000000ffff0e7224 */ /* 0x000fe200078e0090 */
[-C--:B------:R-:W-:Y:S01]  /*17980*/  HMMA.16816.F32.BF16 R128, R108, R140.reuse, R20 ;  /* 0x0000008c6c80723c */ /* 0x080fe20000041814 */
[----:B------:R-:W3:Y:S03]  /*17990*/  LDL.LU R23, [R1+0x34] ;  /* 0x0000340001177983 */ /* 0x000ee60000300800 */
[----:B------:R-:W-:Y:S01]  /*179a0*/  MOV R18, R137 ;  /* 0x0000008900127202 */ /* 0x000fe20000000f00 */
[----:B------:R-:W-:Y:S02]  /*179b0*/  IMAD.MOV.U32 R16, RZ, RZ, R138 ;  /* 0x000000ffff107224 */ /* 0x000fe400078e008a */
[----:B------:R-:W-:Y:S01]  /*179c0*/  IMAD.MOV.U32 R22, RZ, RZ, R136 ;  /* 0x000000ffff167224 */ /* 0x000fe200078e0088 */
        /* <DEDUP_REMOVED lines=20> */
[----:B----4-:R-:W-:Y:S04]  /*17b10*/  FFMA.FTZ R2, R0, R2, R12 ;  /* 0x0000000200027223 */ /* 0x010fe8000001000c */
[----:B------:R-:W-:Y:S02]  /*17b20*/  FADD.FTZ R2, R8, R2 ;  /* 0x0000000208027221 */ /* 0x000fe40000010000 */
[----:B---3--:R-:W-:Y:S02]  /*17b30*/  FFMA.FTZ R100, R100, R17, R16 ;  /* 0x0000001164647223 */ /* 0x008fe40000010010 */
        /* <DEDUP_REMOVED lines=17> */
[----:B------:R-:W-:Y:S01]  /*17c50*/  IADD3 R220, R243, -0x1, RZ ;  /* 0xfffffffff3dc7810 */ /* 0x000fe20007ffe0ff */
[----:B------:R-:W-:Y:S02]  /*17c60*/  FADD.FTZ R3, R250, R11 ;  /* 0x0000000bfa037221 */ /* 0x000fe40000010000 */
        /* <DEDUP_REMOVED lines=52> */
.L_x_829:
[----:B------:R-:W-:-:S13]  /*17fb0*/  ISETP.GE.AND P0, PT, R220, RZ, PT ;  /* 0x000000ffdc00720c */ /* 0x000fda0003f06270 */
[----:B------:R-:W-:Y:S05]  /*17fc0*/  @!P0 BRA `(.L_x_833) ;  /* 0x0000401000008947 */ /* 0x000fea0003800000 */
[----:B-1----:R-:W2:Y:S04]  /*17fd0*/  LDL.LU R3, [R1+0x30] ;  /* 0x0000300001037983 */ /* 0x002ea80000300800 */
[----:B------:R-:W2:Y:S04]  /*17fe0*/  LDL.LU R2, [R1+0x20] ;  /* 0x0000200001027983 */ /* 0x000ea80000300800 */
[----:B------:R-:W3:Y:S04]  /*17ff0*/  LDL R6, [R1+0x5c] ;  /* 0x00005c0001067983 */ /* 0x000ee80000100800 */
[----:B------:R-:W3:Y:S04]  /*18000*/  LDL R5, [R1+0x58] ;  /* 0x0000580001057983 */ /* 0x000ee80000100800 */
[----:B------:R-:W4:Y:S04]  /*18010*/  LDL R4, [R1+0x64] ;  /* 0x0000640001047983 */ /* 0x000f280000100800 */
[----:B------:R-:W4:Y:S04]  /*18020*/  LDL R0, [R1+0x60] ;  /* 0x0000600001007983 */ /* 0x000f280000100800 */
[----:B------:R-:W5:Y:S01]  /*18030*/  LDL R7, [R1] ;  /* 0x0000000001077983 */ /* 0x000f620000100800 */
[----:B------:R-:W-:Y:S01]  /*18040*/  IMAD.MOV.U32 R107, RZ, RZ, R102 ;  /* 0x000000ffff6b7224 */ /* 0x000fe200078e0066 */
[----:B------:R-:W-:Y:S01]  /*18050*/  MOV R100, R104 ;  /* 0x0000006800647202 */ /* 0x000fe20000000f00 */
[----:B------:R-:W-:-:S02]  /*18060*/  ULDC UR5, c[0x0][0x210] ;  /* 0x0000840000057ab9 */ /* 0x000fc40000000800 */
[----:B------:R-:W-:Y:S02]  /*18070*/  ULDC UR4, c[0x0][0x1e8] ;  /* 0x00007a0000047ab9 */ /* 0x000fe40000000800 */
[----:B------:R-:W-:Y:S02]  /*18080*/  UIMAD UR5, UR11, UR5, URZ ;  /* 0x000000050b0572a4 */ /* 0x000fe4000f8e023f */
[----:B------:R-:W-:Y:S01]  /*18090*/  UIMAD UR4, UR11, UR4, URZ ;  /* 0x000000040b0472a4 */ /* 0x000fe2000f8e023f */
[C---:B--2---:R-:W-:Y:S01]  /*180a0*/  SHF.L.U64.HI R3, R2.reuse, 0x1, R3 ;  /* 0x0000000102037819 */ /* 0x044fe20000010203 */
[----:B------:R-:W-:-:S04]  /*180b0*/  IMAD.SHL.U32 R8, R2, 0x2, RZ ;  /* 0x0000000202087824 */ /* 0x000fc800078e00ff */
[----:B------:R1:W-:Y:S01]  /*180c0*/  STL [R1+0x8], R3 ;  /* 0x0000080301007387 */ /* 0x0003e20000100800 */
[C---:B---3--:R-:W-:Y:S01]  /*180d0*/  SHF.L.U64.HI R6, R5.reuse, 0x1, R6 ;  /* 0x0000000105067819 */ /* 0x048fe20000010206 */
[----:B------:R-:W-:Y:S02]  /*180e0*/  IMAD.SHL.U32 R5, R5, 0x2, RZ ;  /* 0x0000000205057824 */ /* 0x000fe400078e00ff */
[----:B------:R2:W-:Y:S01]  /*180f0*/  STL [R1+0x4], R8 ;  /* 0x0000040801007387 */ /* 0x0005e20000100800 */
[C---:B----4-:R-:W-:Y:S02]  /*18100*/  SHF.L.U64.HI R4, R0.reuse, 0x1, R4 ;  /* 0x0000000100047819 */ /* 0x050fe40000010204 */
[----:B------:R-:W-:Y:S01]  /*18110*/  SHF.L.U32 R0, R0, 0x1, RZ ;  /* 0x0000000100007819 */ /* 0x000fe200000006ff */
[----:B------:R2:W-:Y:S04]  /*18120*/  STL [R1+0x50], R6 ;  /* 0x0000500601007387 */ /* 0x0005e80000100800 */
[----:B------:R2:W-:Y:S04]  /*18130*/  STL [R1+0x4c], R5 ;  /* 0x00004c0501007387 */ /* 0x0005e80000100800 */
[----:B------:R2:W-:Y:S04]  /*18140*/  STL [R1+0x44], R0 ;  /* 0x0000440001007387 */ /* 0x0005e80000100800 */
[----:B------:R2:W-:Y:S01]  /*18150*/  STL [R1+0x48], R4 ;  /* 0x0000480401007387 */ /* 0x0005e20000100800 */
[----:B-1----:R-:W-:Y:S01]  /*18160*/  IMAD.MOV.U32 R3, RZ, RZ, R105 ;  /* 0x000000ffff037224 */ /* 0x002fe200078e0069 */
[----:B------:R-:W-:-:S02]  /*18170*/  MOV R2, R106 ;  /* 0x0000006a00027202 */ /* 0x000fc40000000f00 */
[----:B-----5:R-:W-:Y:S01]  /*18180*/  IADD3 R244, R7, 0x100, RZ ;  /* 0x0000010007f47810 */ /* 0x020fe20007ffe0ff */
[----:B------:R-:W-:Y:S05]  /*18190*/  BRA `(.L_x_834) ;  /* 0x0000040000007947 */ /* 0x000fea0003800000 */
.L_x_836:
[----:B------:R-:W2:Y:S01]  /*181a0*/  LDL R105, [R1+0x54] ;  /* 0x0000540001697983 */ /* 0x000ea20000100800 */
[----:B------:R-:W-:Y:S01]  /*181b0*/  IMAD.MOV.U32 R104, RZ, RZ, c[0x0][0x2b8] ;  /* 0x0000ae00ff687624 */ /* 0x000fe200078e00ff */
[----:B------:R-:W-:Y:S01]  /*181c0*/  LEA R4, R220, UR13, 0x6 ;  /* 0x0000000ddc047c11 */ /* 0x000fe2000f8e30ff */
[----:B------:R-:W-:Y:S01]  /*181d0*/  IMAD.MOV.U32 R8, RZ, RZ, RZ ;  /* 0x000000ffff087224 */ /* 0x000fe200078e00ff */
[----:B------:R-:W3:Y:S02]  /*181e0*/  LDL R9, [R1+0x58] ;  /* 0x0000580001097983 */ /* 0x000ee40000100800 */
[----:B------:R-:W-:Y:S02]  /*181f0*/  ISETP.NE.AND P2, PT, R104, 0x1, PT ;  /* 0x000000016800780c */ /* 0x000fe40003f45270 */
[----:B------:R-:W4:Y:S04]  /*18200*/  LDL R101, [R1+0x4] ;  /* 0x0000040001657983 */ /* 0x000f280000100800 */
[----:B------:R-:W5:Y:S04]  /*18210*/  LDL R12, [R1+0x5c] ;  /* 0x00005c00010c7983 */ /* 0x000f680000100800 */
[----:B------:R-:W3:Y:S04]  /*18220*/  LDL R10, [R1+0x60] ;  /* 0x00006000010a7983 */ /* 0x000ee80000100800 */
[----:B------:R-:W3:Y:S04]  /*18230*/  LDL R11, [R1+0x64] ;  /* 0x00006400010b7983 */ /* 0x000ee80000100800 */
[----:B------:R-:W4:Y:S01]  /*18240*/  LDL R23, [R1] ;  /* 0x0000000001177983 */ /* 0x000f220000100800 */
[----:B--2---:R-:W-:Y:S05]  /*18250*/  IADD3 R4, R4, -0x40, R105 ;  /* 0xffffffc004047810 */ /* 0x004fea0007ffe069 */
[----:B------:R-:W-:Y:S04]  /*18260*/  @P2 IMAD.HI.U32 R5, R4, c[0x0][0x2bc], RZ ;  /* 0x0000af0004052a27 */ /* 0x000fe800078e00ff */
[----:B------:R-:W-:Y:S01]  /*18270*/  IMAD.MOV.U32 R0, RZ, RZ, R4 ;  /* 0x000000ffff007224 */ /* 0x000fe200078e0004 */
[----:B------:R-:W-:Y:S04]  /*18280*/  @P2 SHF.R.U32.HI R0, RZ, c[0x0][0x2c0], R5 ;  /* 0x0000b000ff002a19 */ /* 0x000fe80000011605 */
[C---:B------:R-:W-:Y:S04]  /*18290*/  @!P3 IADD3 R5, P0, R0.reuse, UR14, RZ ;  /* 0x0000000e0005bc10 */ /* 0x040fe8000ff1e0ff */
[----:B------:R-:W-:Y:S01]  /*182a0*/  @!P3 LEA.HI.X.SX32 R7, R0, UR6, 0x1, P0 ;  /* 0x000000060007bc11 */ /* 0x000fe200080f0eff */
[----:B------:R-:W-:Y:S01]  /*182b0*/  IMAD.MOV R0, RZ, RZ, -R0 ;  /* 0x000000ffff007224 */ /* 0x000fe200078e0a00 */
[C---:B------:R-:W-:Y:S02]  /*182c0*/  @!P3 LEA R6, P0, R5.reuse, c[0x0][0x2a0], 0x2 ;  /* 0x0000a8000506ba11 */ /* 0x040fe400078010ff */
[----:B---3--:R-:W-:Y:S01]  /*182d0*/  SHF.L.U64.HI R18, R10, 0x1, R11 ;  /* 0x000000010a127819 */ /* 0x008fe2000001020b */
[----:B------:R-:W-:Y:S01]  /*182e0*/  IMAD R13, R0, c[0x0][0x2b8], R4 ;  /* 0x0000ae00000d7a24 */ /* 0x000fe200078e0204 */
[----:B------:R-:W-:Y:S03]  /*182f0*/  @!P3 LEA.HI.X R7, R5, c[0x0][0x2a4], R7, 0x2, P0 ;  /* 0x0000a9000507ba11 */ /* 0x000fe600000f1407 */
[C---:B------:R-:W-:Y:S01]  /*18300*/  IMAD.WIDE.U32 R4, R13.reuse, c[0x0][0x1e0], RZ ;  /* 0x000078000d047a25 */ /* 0x040fe200078e00ff */
[----:B------:R-:W-:Y:S01]  /*18310*/  STL [R1+0x10], R13 ;  /* 0x0000100d01007387 */ /* 0x000fe20000100800 */
[----:B------:R-:W-:Y:S03]  /*18320*/  SHF.R.S32.HI R0, RZ, 0x1f, R13 ;  /* 0x0000001fff007819 */ /* 0x000fe6000001140d */
[----:B------:R-:W2:Y:S02]  /*18330*/  @!P3 LDG.E R8, [R6.64] ;  /* 0x000000140608b981 */ /* 0x000ea4000c1e1900 */
[----:B------:R-:W-:Y:S04]  /*18340*/  IMAD R0, R0, c[0x0][0x1e0], RZ ;  /* 0x0000780000007a24 */ /* 0x000fe800078e02ff */
[----:B------:R-:W-:Y:S04]  /*18350*/  IMAD R0, R13, c[0x0][0x1e4], R0 ;  /* 0x000079000d007a24 */ /* 0x000fe800078e0200 */
[----:B------:R-:W-:Y:S01]  /*18360*/  IMAD.IADD R5, R5, 0x1, R0 ;  /* 0x0000000105057824 */ /* 0x000fe200078e0200 */
[----:B--2---:R1:W-:Y:S01]  /*18370*/  STL [R1+0xc], R8 ;  /* 0x00000c0801007387 */ /* 0x0043e20000100800 */
[----:B------:R-:W-:Y:S02]  /*18380*/  SHF.R.S32.HI R6, RZ, 0x1f, R8 ;  /* 0x0000001fff067819 */ /* 0x000fe40000011408 */
[----:B------:R-:W-:Y:S04]  /*18390*/  IMAD.WIDE.U32 R4, R8, c[0x0][0x1f0], R4 ;  /* 0x00007c0008047a25 */ /* 0x000fe800078e0004 */
[----:B------:R-:W-:Y:S01]  /*183a0*/  IMAD R6, R6, c[0x0][0x1f0], RZ ;  /* 0x00007c0006067a24 */ /* 0x000fe200078e02ff */
[----:B------:R-:W-:Y:S03]  /*183b0*/  IADD3 R0, P0, R4, UR4, RZ ;  /* 0x0000000404007c10 */ /* 0x000fe6000ff1e0ff */
[----:B------:R-:W-:Y:S05]  /*183c0*/  IMAD R6, R8, c[0x0][0x1f4], R6 ;  /* 0x00007d0008067a24 */ /* 0x000fea00078e0206 */
[----:B------:R-:W-:Y:S02]  /*183d0*/  IADD3.X R4, R5, UR16, R6, P0, !PT ;  /* 0x0000001005047c10 */ /* 0x000fe400087fe406 */
[C---:B------:R-:W-:Y:S04]  /*183e0*/  LEA R7, P0, R0.reuse, c[0x0][0x1c8], 0x1 ;  /* 0x0000720000077a11 */ /* 0x040fe800078008ff */
[----:B------:R-:W-:Y:S01]  /*183f0*/  LEA.HI.X R4, R0, c[0x0][0x1cc], R4, 0x1, P0 ;  /* 0x0000730000047a11 */ /* 0x000fe200000f0c04 */
[----:B------:R-:W4:Y:S01]  /*18400*/  SHFL.IDX PT, R5, R7, RZ, 0x1c1f ;  /* 0x001c1fff07057589 */ /* 0x000f2200000e0000 */
[----:B-1----:R-:W-:Y:S03]  /*18410*/  IMAD.SHL.U32 R8, R10, 0x2, RZ ;  /* 0x000000020a087824 */ /* 0x002fe600078e00ff */
[----:B------:R1:W-:Y:S04]  /*18420*/  SHFL.IDX PT, R0, R7, 0x1, 0x1c1f ;  /* 0x003c1f0007007f89 */ /* 0x0003e800000e0000 */
[----:B------:R-:W2:Y:S04]  /*18430*/  SHFL.IDX PT, R6, R4, RZ, 0x1c1f ;  /* 0x001c1fff04067589 */ /* 0x000ea800000e0000 */
[----:B------:R-:W3:Y:S01]  /*18440*/  SHFL.IDX PT, R4, R4, 0x1, 0x1c1f ;  /* 0x003c1f0004047f89 */ /* 0x000ee200000e0000 */
[----:B----4-:R-:W-:Y:S01]  /*18450*/  IADD3 R16, P0, R5, R101, RZ ;  /* 0x0000006505107210 */ /* 0x010fe20007f1e0ff */
[C---:B-1----:R-:W-:Y:S01]  /*18460*/  IMAD.SHL.U32 R7, R9.reuse, 0x2, RZ ;  /* 0x0000000209077824 */ /* 0x042fe200078e00ff */
[----:B-----5:R-:W-:Y:S04]  /*18470*/  SHF.L.U64.HI R9, R9, 0x1, R12 ;  /* 0x0000000109097819 */ /* 0x020fe8000001020c */
[CC--:B------:R-:W-:Y:S01]  /*18480*/  IADD3 R14, P1, R5.reuse, R7.reuse, RZ ;  /* 0x00000007050e7210 */ /* 0x0c0fe20007f3e0ff */
[C---:B--2---:R-:W-:Y:S01]  /*18490*/  IMAD.X R17, R6.reuse, 0x1, R106, P0 ;  /* 0x0000000106117824 */ /* 0x044fe200000e066a */
[-C--:B------:R-:W-:Y:S03]  /*184a0*/  IADD3 R12, P0, R5, R8.reuse, RZ ;  /* 0x00000008050c7210 */ /* 0x080fe60007f1e0ff */
[--C-:B------:R-:W-:Y:S01]  /*184b0*/  IMAD.X R15, R6, 0x1, R9.reuse, P1 ;  /* 0x00000001060f7824 */ /* 0x100fe200008e0609 */
[----:B------:R1:W-:Y:S01]  /*184c0*/  LDGSTS.E.BYPASS.LTC128B.128 [R23+0x3100], [R16.64], !P5 ;  /* 0x0310000010177fae */ /* 0x0003e2000e901d54 */
[----:B------:R-:W-:Y:S01]  /*184d0*/  IADD3 R10, P1, R0, R7, RZ ;  /* 0x00000007000a7210 */ /* 0x000fe20007f3e0ff */
[--C-:B------:R-:W-:Y:S01]  /*184e0*/  IMAD.X R13, R6, 0x1, R18.reuse, P0 ;  /* 0x00000001060d7824 */ /* 0x100fe200000e0612 */
[----:B------:R-:W-:Y:S01]  /*184f0*/  IADD3 R8, P0, R0, R8, RZ ;  /* 0x0000000800087210 */ /* 0x000fe20007f1e0ff */
[----:B------:R1:W-:Y:S02]  /*18500*/  LDGSTS.E.BYPASS.LTC128B.128 [R23+0x4100], [R14.64], !P6 ;  /* 0x041000000e177fae */ /* 0x0003e4000f101d54 */
[----:B---3--:R-:W-:Y:S01]  /*18510*/  IMAD.X R11, R4, 0x1, R9, P1 ;  /* 0x00000001040b7824 */ /* 0x008fe200008e0609 */
[----:B------:R-:W-:Y:S01]  /*18520*/  IADD3 R6, P1, R0, R101, RZ ;  /* 0x0000006500067210 */ /* 0x000fe20007f3e0ff */
[----:B------:R1:W-:Y:S01]  /*18530*/  LDGSTS.E.BYPASS.LTC128B.128 [R23+0x5100], [R12.64], !P4 ;  /* 0x051000000c177fae */ /* 0x0003e2000e101d54 */
[C---:B------:R-:W-:Y:S03]  /*18540*/  IMAD.X R9, R4.reuse, 0x1, R18, P0 ;  /* 0x0000000104097824 */ /* 0x040fe600000e0612 */
[----:B------:R-:W-:Y:S05]  /*18550*/  IMAD.X R7, R4, 0x1, R106, P1 ;  /* 0x0000000104077824 */ /* 0x000fea00008e066a */
[----:B------:R1:W-:Y:S04]  /*18560*/  LDGSTS.E.BYPASS.LTC128B.128 [R23+0x3900], [R6.64], !P5 ;  /* 0x0390000006177fae */ /* 0x0003e8000e901d54 */
[----:B------:R1:W-:Y:S04]  /*18570*/  LDGSTS.E.BYPASS.LTC128B.128 [R23+0x4900], [R10.64], !P6 ;  /* 0x049000000a177fae */ /* 0x0003e8000f101d54 */
[----:B------:R1:W-:Y:S01]  /*18580*/  LDGSTS.E.BYPASS.LTC128B.128 [R23+0x5900], [R8.64], !P4 ;  /* 0x0590000008177fae */ /* 0x0003e2000e101d54 */
[----:B------:R-:W-:-:S05]  /*18590*/  BRA `(.L_x_835) ;  /* 0x0000136000007947 */ /* 0x000fca0003800000 */
.L_x_834:
[----:B------:R-:W3:Y:S01]  /*185a0*/  LDL R101, [R1+0x10] ;  /* 0x0000100001657983 */ /* 0x000ee20000100800 */
[----:B------:R-:W-:Y:S04]  /*185b0*/  DEPBAR.LE SB0, 0x0 ;  /* 0x000080000000791a */ /* 0x000fe80000000000 */
[----:B------:R-:W4:Y:S04]  /*185c0*/  LDL R104, [R1+0xc] ;  /* 0x00000c0001687983 */ /* 0x000f280000100800 */
[----:B------:R-:W5:Y:S04]  /*185d0*/  LDL R198, [R1+0x4] ;  /* 0x0000040001c67983 */ /* 0x000f680000100800 */
[----:B--2---:R-:W2:Y:S04]  /*185e0*/  LDL R106, [R1+0x8] ;  /* 0x00000800016a7983 */ /* 0x004ea80000100800 */
[----:B------:R-:W2:Y:S04]  /*185f0*/  LDL R197, [R1+0x4c] ;  /* 0x00004c0001c57983 */ /* 0x000ea80000100800 */
[----:B------:R-:W2:Y:S04]  /*18600*/  LDL R195, [R1+0x50] ;  /* 0x0000500001c37983 */ /* 0x000ea80000100800 */
[----:B------:R-:W2:Y:S04]  /*18610*/  LDL R196, [R1+0x44] ;  /* 0x0000440001c47983 */ /* 0x000ea80000100800 */
[----:B------:R-:W2:Y:S04]  /*18620*/  LDL R194, [R1+0x48] ;  /* 0x0000480001c27983 */ /* 0x000ea80000100800 */
[----:B------:R-:W-:Y:S08]  /*18630*/  BAR.SYNC.DEFER_BLOCKING 0x0 ;  /* 0x0000000000007b1d */ /* 0x000ff00000010000 */
        /* <DEDUP_REMOVED lines=37> */
[----:B------:R-:W-:Y:S01]  /*18890*/  SHF.R.S32.HI R0, RZ, 0x1f, R101 ;  /* 0x0000001fff007819 */ /* 0x000fe20000011465 */
[C---:B------:R-:W-:Y:S03]  /*188a0*/  IMAD.WIDE.U32 R102, R101.reuse, c[0x0][0x208], RZ ;  /* 0x0000820065667a25 */ /* 0x040fe600078e00ff */
[C---:B------:R-:W-:Y:S04]  /*188b0*/  HMMA.16816.F32.BF16 R40, R184.reuse, R108, R40 ;  /* 0x0000006cb828723c */ /* 0x040fe80000041828 */
[----:B------:R-:W-:Y:S04]  /*188c0*/  IMAD R0, R0, c[0x0][0x208], RZ ;  /* 0x0000820000007a24 */ /* 0x000fe800078e02ff */
[----:B------:R-:W-:Y:S01]  /*188d0*/  IMAD R0, R101, c[0x0][0x20c], R0 ;  /* 0x0000830065007a24 */ /* 0x000fe200078e0200 */
[----:B----4-:R-:W-:Y:S01]  /*188e0*/  SHF.R.S32.HI R101, RZ, 0x1f, R104 ;  /* 0x0000001fff657819 */ /* 0x010fe20000011468 */
[-C--:B------:R-:W-:Y:S03]  /*188f0*/  HMMA.16816.F32.BF16 R44, R184, R110.reuse, R44 ;  /* 0x0000006eb82c723c */ /* 0x080fe6000004182c */
[----:B------:R-:W-:Y:S01]  /*18900*/  IADD3 R103, R103, R0, RZ ;  /* 0x0000000067677210 */ /* 0x000fe20007ffe0ff */
[----:B------:R-:W-:Y:S04]  /*18910*/  IMAD R101, R101, c[0x0][0x218], RZ ;  /* 0x0000860065657a24 */ /* 0x000fe800078e02ff */
[C---:B------:R-:W-:Y:S01]  /*18920*/  IMAD.WIDE.U32 R102, R104.reuse, c[0x0][0x218], R102 ;  /* 0x0000860068667a25 */ /* 0x040fe200078e0066 */
[C---:B------:R-:W-:Y:S04]  /*18930*/  HMMA.16816.F32.BF16 R48, R176.reuse, R110, R48 ;  /* 0x0000006eb030723c */ /* 0x040fe80000041830 */
[----:B------:R-:W-:Y:S01]  /*18940*/  IMAD R101, R104, c[0x0][0x21c], R101 ;  /* 0x0000870068657a24 */ /* 0x000fe200078e0265 */
[----:B------:R-:W-:Y:S03]  /*18950*/  IADD3 R0, P0, R102, UR5, RZ ;  /* 0x0000000566007c10 */ /* 0x000fe6000ff1e0ff */
[-C--:B-1----:R-:W-:Y:S04]  /*18960*/  HMMA.16816.F32.BF16 R52, R176, R180.reuse, R52 ;  /* 0x000000b4b034723c */ /* 0x082fe80000041834 */
[----:B------:R-:W-:Y:S02]  /*18970*/  IADD3.X R102, R103, UR10, R101, P0, !PT ;  /* 0x0000000a67667c10 */ /* 0x000fe400087fe465 */
[C---:B------:R-:W-:Y:S02]  /*18980*/  LEA R101, P0, R0.reuse, c[0x0][0x1f8], 0x1 ;  /* 0x00007e0000657a11 */ /* 0x040fe400078008ff */
[C---:B------:R-:W-:Y:S03]  /*18990*/  HMMA.16816.F32.BF16 R56, R184.reuse, R180, R56 ;  /* 0x000000b4b838723c */ /* 0x040fe60000041838 */
[----:B------:R-:W5:Y:S01]  /*189a0*/  SHFL.IDX PT, R103, R101, RZ, 0x1c1f ;  /* 0x001c1fff65677589 */ /* 0x000f6200000e0000 */
[----:B------:R-:W-:Y:S04]  /*189b0*/  LEA.HI.X R0, R0, c[0x0][0x1fc], R102, 0x1, P0 ;  /* 0x00007f0000007a11 */ /* 0x000fe800000f0c66 */
[-C--:B------:R-:W-:Y:S03]  /*189c0*/  HMMA.16816.F32.BF16 R60, R184, R182.reuse, R60 ;  /* 0x000000b6b83c723c */ /* 0x080fe6000004183c */
[----:B------:R-:W1:Y:S05]  /*189d0*/  SHFL.IDX PT, R102, R0, RZ, 0x1c1f ;  /* 0x001c1fff00667589 */ /* 0x000e6a00000e0000 */
[----:B------:R-:W-:Y:S03]  /*189e0*/  HMMA.16816.F32.BF16 R64, R176, R182, R64 ;  /* 0x000000b6b040723c */ /* 0x000fe60000041840 */
[----:B------:R-:W3:Y:S08]  /*189f0*/  SHFL.IDX PT, R101, R101, 0x1, 0x1c1f ;  /* 0x003c1f0065657f89 */ /* 0x000ef000000e0000 */
[----:B------:R-:W4:Y:S01]  /*18a00*/  SHFL.IDX PT, R0, R0, 0x1, 0x1c1f ;  /* 0x003c1f0000007f89 */ /* 0x000f2200000e0000 */
[C---:B-----5:R-:W-:Y:S02]  /*18a10*/  IADD3 R104, P1, R103.reuse, R198, RZ ;  /* 0x000000c667687210 */ /* 0x060fe40007f3e0ff */
[C---:B--2---:R-:W-:Y:S02]  /*18a20*/  IADD3 R192, P0, R103.reuse, R197, RZ ;  /* 0x000000c567c07210 */ /* 0x044fe40007f1e0ff */
[C---:B-1----:R-:W-:Y:S02]  /*18a30*/  IADD3.X R105, R102.reuse, R106, RZ, P1, !PT ;  /* 0x0000006a66697210 */ /* 0x042fe40000ffe4ff */
[C---:B------:R-:W-:Y:S02]  /*18a40*/  IADD3.X R193, R102.reuse, R195, RZ, P0, !PT ;  /* 0x000000c366c17210 */ /* 0x040fe400007fe4ff */
[----:B------:R-:W-:Y:S01]  /*18a50*/  IADD3 R188, P0, R103, R196, RZ ;  /* 0x000000c467bc7210 */ /* 0x000fe20007f1e0ff */
[----:B------:R1:W-:Y:S03]  /*18a60*/  LDGSTS.E.BYPASS.LTC128B.128 [R244], [R104.64], !P5 ;  /* 0x0000000068f47fae */ /* 0x0003e6000e901d54 */
[----:B------:R-:W-:Y:S02]  /*18a70*/  IADD3.X R189, R102, R194, RZ, P0, !PT ;  /* 0x000000c266bd7210 */ /* 0x000fe400007fe4ff */
[C---:B---3--:R-:W-:Y:S03]  /*18a80*/  IADD3 R102, P0, R101.reuse, R196, RZ ;  /* 0x000000c465667210 */ /* 0x048fe60007f1e0ff */
[----:B------:R2:W-:Y:S01]  /*18a90*/  LDGSTS.E.BYPASS.LTC128B.128 [R244+0x1000], [R192.64], !P6 ;  /* 0x01000000c0f47fae */ /* 0x0005e2000f101d54 */
[----:B----4-:R-:W-:Y:S02]  /*18aa0*/  IADD3.X R103, R0, R194, RZ, P0, !PT ;  /* 0x000000c200677210 */ /* 0x010fe400007fe4ff */
[----:B------:R-:W-:Y:S05]  /*18ab0*/  ISETP.GE.AND P0, PT, R220, 0x1, PT ;  /* 0x00000001dc00780c */ /* 0x000fea0003f06270 */
[----:B------:R3:W-:Y:S01]  /*18ac0*/  LDGSTS.E.BYPASS.LTC128B.128 [R244+0x2000], [R188.64], !P4 ;  /* 0x02000000bcf47fae */ /* 0x0007e2000e101d54 */
[C---:B-1----:R-:W-:Y:S04]  /*18ad0*/  IADD3 R104, P1, R101.reuse, R197, RZ ;  /* 0x000000c565687210 */ /* 0x042fe80007f3e0ff */
[C---:B------:R-:W-:Y:S02]  /*18ae0*/  IADD3.X R105, R0.reuse, R195, RZ, P1, !PT ;  /* 0x000000c300697210 */ /* 0x040fe40000ffe4ff */
[----:B--2---:R-:W-:Y:S04]  /*18af0*/  IADD3 R192, P2, R101, R198, RZ ;  /* 0x000000c665c07210 */ /* 0x004fe80007f5e0ff */
[----:B------:R-:W-:Y:S05]  /*18b00*/  IADD3.X R193, R0, R106, RZ, P2, !PT ;  /* 0x0000006a00c17210 */ /* 0x000fea00017fe4ff */
[----:B------:R1:W-:Y:S08]  /*18b10*/  LDGSTS.E.BYPASS.LTC128B.128 [R244+0x800], [R192.64], !P5 ;  /* 0x00800000c0f47fae */ /* 0x0003f0000e901d54 */
[----:B------:R2:W-:Y:S08]  /*18b20*/  LDGSTS.E.BYPASS.LTC128B.128 [R244+0x1800], [R104.64], !P6 ;  /* 0x0180000068f47fae */ /* 0x0005f0000f101d54 */
[----:B------:R4:W-:Y:S08]  /*18b30*/  LDGSTS.E.BYPASS.LTC128B.128 [R244+0x2800], [R102.64], !P4 ;  /* 0x0280000066f47fae */ /* 0x0009f0000e101d54 */
[----:B---3--:R-:W-:Y:S08]  /*18b40*/  LDSM.16.M88.4 R188, [R227+0x8100] ;  /* 0x00810000e3bc783b */ /* 0x008ff00000000200 */
[----:B-1----:R-:W1:Y:S08]  /*18b50*/  LDSM.16.M88.4 R192, [R224+0x4100] ;  /* 0x00410000e0c0783b */ /* 0x002e700000000200 */
[----:B------:R-:W3:Y:S08]  /*18b60*/  LDSM.16.M88.4 R196, [R227+0x9100] ;  /* 0x00910000e3c4783b */ /* 0x000ef00000000200 */
[----:B------:R-:W0:Y:S08]  /*18b70*/  LDGDEPBAR ;  /* 0x00000000000079af */ /* 0x000e300000000000 */
[----:B------:R-:W5:Y:S08]  /*18b80*/  LDSM.16.M88.4 R108, [R224+0x4500] ;  /* 0x00450000e06c783b */ /* 0x000f700000000200 */
[----:B------:R-:W2:Y:S08]  /*18b90*/  LDSM.16.M88.4 R200, [R224+0x4900] ;  /* 0x00490000e0c8783b */ /* 0x000eb00000000200 */
[----:B------:R-:W2:Y:S01]  /*18ba0*/  LDSM.16.M88.4 R204, [R224+0x4d00] ;  /* 0x004d0000e0cc783b */ /* 0x000ea20000000200 */
[-C--:B-1----:R-:W-:Y:S07]  /*18bb0*/  HMMA.16816.F32.BF16 R4, R188, R192.reuse, R4 ;  /* 0x000000c0bc04723c */ /* 0x082fee0000041804 */
[----:B------:R-:W-:Y:S01]  /*18bc0*/  LDSM.16.M88.4 R208, [R228+0x8100] ;  /* 0x00810000e4d0783b */ /* 0x000fe20000000200 */
[C---:B---3--:R-:W-:Y:S07]  /*18bd0*/  HMMA.16816.F32.BF16 R8, R196.reuse, R192, R8 ;  /* 0x000000c0c408723c */ /* 0x048fee0000041808 */
[----:B------:R-:W1:Y:S01]  /*18be0*/  LDSM.16.M88.4 R212, [R237] ;  /* 0x00000000edd4783b */ /* 0x000e620000000200 */
[-C--:B------:R-:W-:Y:S07]  /*18bf0*/  HMMA.16816.F32.BF16 R12, R196, R194.reuse, R12 ;  /* 0x000000c2c40c723c */ /* 0x080fee000004180c */
[----:B------:R-:W3:Y:S01]  /*18c00*/  LDSM.16.M88.4 R184, [R228+0x9100] ;  /* 0x00910000e4b8783b */ /* 0x000ee20000000200 */
[C---:B------:R-:W-:Y:S07]  /*18c10*/  HMMA.16816.F32.BF16 R16, R188.reuse, R194, R16 ;  /* 0x000000c2bc10723c */ /* 0x040fee0000041810 */
[----:B------:R-:W1:Y:S01]  /*18c20*/  LDSM.16.M88.4 R176, [R236] ;  /* 0x00000000ecb0783b */ /* 0x000e620000000200 */
[-C--:B-----5:R-:W-:Y:S07]  /*18c30*/  HMMA.16816.F32.BF16 R20, R188, R108.reuse, R20 ;  /* 0x0000006cbc14723c */ /* 0x0a0fee0000041814 */
[----:B------:R-:W-:Y:S01]  /*18c40*/  LDSM.16.M88.4 R180, [R234] ;  /* 0x00000000eab4783b */ /* 0x000fe20000000200 */
[C---:B------:R-:W-:Y:S07]  /*18c50*/  HMMA.16816.F32.BF16 R24, R196.reuse, R108, R24 ;  /* 0x0000006cc418723c */ /* 0x040fee0000041818 */
[----:B------:R-:W-:Y:S01]  /*18c60*/  LDSM.16.M88.4 R192, [R224+0x5100] ;  /* 0x00510000e0c0783b */ /* 0x000fe20000000200 */
[-C--:B------:R-:W-:Y:S07]  /*18c70*/  HMMA.16816.F32.BF16 R28, R196, R110.reuse, R28 ;  /* 0x0000006ec41c723c */ /* 0x080fee000004181c */
[----:B------:R-:W-:Y:S01]  /*18c80*/  LDSM.16.M88.4 R216, [R233] ;  /* 0x00000000e9d8783b */ /* 0x000fe20000000200 */
[C---:B------:R-:W-:Y:S07]  /*18c90*/  HMMA.16816.F32.BF16 R32, R188.reuse, R110, R32 ;  /* 0x0000006ebc20723c */ /* 0x040fee0000041820 */
[----:B------:R-:W5:Y:S01]  /*18ca0*/  LDSM.16.M88.4 R108, [R235] ;  /* 0x00000000eb6c783b */ /* 0x000f620000000200 */
[-C--:B--2---:R-:W-:Y:S08]  /*18cb0*/  HMMA.16816.F32.BF16 R36, R188, R200.reuse, R36 ;  /* 0x000000c8bc24723c */ /* 0x084ff00000041824 */
        /* <DEDUP_REMOVED lines=10> */
[-C--:B-1----:R-:W-:Y:S01]  /*18d60*/  HMMA.16816.F32.BF16 R4, R208, R212.reuse, R4 ;  /* 0x000000d4d004723c */ /* 0x082fe20000041804 */
[----:B------:R-:W1:Y:S07]  /*18d70*/  LDSM.16.M88.4 R204, [R224+0x5900] ;  /* 0x00590000e0cc783b */ /* 0x000e6e0000000200 */
[C---:B---3--:R-:W-:Y:S08]  /*18d80*/  HMMA.16816.F32.BF16 R8, R184.reuse, R212, R8 ;  /* 0x000000d4b808723c */ /* 0x048ff00000041808 */
[-C--:B------:R-:W-:Y:S08]  /*18d90*/  HMMA.16816.F32.BF16 R12, R184, R214.reuse, R12 ;  /* 0x000000d6b80c723c */ /* 0x080ff0000004180c */
[C---:B------:R-:W-:Y:S01]  /*18da0*/  HMMA.16816.F32.BF16 R16, R208.reuse, R214, R16 ;  /* 0x000000d6d010723c */ /* 0x040fe20000041810 */
[----:B------:R-:W3:Y:S07]  /*18db0*/  LDSM.16.M88.4 R212, [R224+0x5d00] ;  /* 0x005d0000e0d4783b */ /* 0x000eee0000000200 */
[-C--:B------:R-:W-:Y:S08]  /*18dc0*/  HMMA.16816.F32.BF16 R20, R208, R176.reuse, R20 ;  /* 0x000000b0d014723c */ /* 0x080ff00000041814 */
[C---:B------:R-:W-:Y:S08]  /*18dd0*/  HMMA.16816.F32.BF16 R24, R184.reuse, R176, R24 ;  /* 0x000000b0b818723c */ /* 0x040ff00000041818 */
[-C--:B------:R-:W-:Y:S08]  /*18de0*/  HMMA.16816.F32.BF16 R28, R184, R178.reuse, R28 ;  /* 0x000000b2b81c723c */ /* 0x080ff0000004181c */
[C---:B------:R-:W-:Y:S01]  /*18df0*/  HMMA.16816.F32.BF16 R32, R208.reuse, R178, R32 ;  /* 0x000000b2d020723c */ /* 0x040fe20000041820 */
[----:B------:R-:W1:Y:S07]  /*18e00*/  LDSM.16.M88.4 R176, [R228+0xa100] ;  /* 0x00a10000e4b0783b */ /* 0x000e6e0000000200 */
[-C--:B-----5:R-:W-:Y:S08]  /*18e10*/  HMMA.16816.F32.BF16 R36, R208, R108.reuse, R36 ;  /* 0x0000006cd024723c */ /* 0x0a0ff00000041824 */
        /* <DEDUP_REMOVED lines=8> */
[-C--:B--2---:R-:W-:Y:S08]  /*18ea0*/  HMMA.16816.F32.BF16 R4, R188, R192.reuse, R4 ;  /* 0x000000c0bc04723c */ /* 0x084ff00000041804 */
        /* <DEDUP_REMOVED lines=11> */
[-C--:B---3--:R-:W-:Y:S08]  /*18f60*/  HMMA.16816.F32.BF16 R52, R188, R212.reuse, R52 ;  /* 0x000000d4bc34723c */ /* 0x088ff00000041834 */
[C---:B------:R-:W-:Y:S08]  /*18f70*/  HMMA.16816.F32.BF16 R56, R196.reuse, R212, R56 ;  /* 0x000000d4c438723c */ /* 0x040ff00000041838 */
[-C--:B------:R-:W-:Y:S08]  /*18f80*/  HMMA.16816.F32.BF16 R60, R196, R214.reuse, R60 ;  /* 0x000000d6c43c723c */ /* 0x080ff0000004183c */
[----:B------:R-:W-:Y:S08]  /*18f90*/  HMMA.16816.F32.BF16 R64, R188, R214, R64 ;  /* 0x000000d6bc40723c */ /* 0x000ff00000041840 */
[-C--:B------:R-:W-:Y:S08]  /*18fa0*/  HMMA.16816.F32.BF16 R4, R176, R216.reuse, R4 ;  /* 0x000000d8b004723c */ /* 0x080ff00000041804 */
        /* <DEDUP_REMOVED lines=25> */
[----:B-----5:R-:W5:Y:S09]  /*19140*/  LDSM.16.M88.4 R4, [R232] ;  /* 0x00000000e804783b */ /* 0x020f720000000200 */
[----:B------:R-:W1:Y:S10]  /*19150*/  MUFU.TANH R186, R10 ;  /* 0x0000000a00ba7308 */ /* 0x000e740000002400 */
[----:B------:R1:W1:Y:S10]  /*19160*/  MUFU.TANH R193, R11 ;  /* 0x0000000b00c17308 */ /* 0x0002740000002400 */
[----:B------:R2:W2:Y:S10]  /*19170*/  MUFU.TANH R185, R12 ;  /* 0x0000000c00b97308 */ /* 0x0004b40000002400 */
[----:B------:R2:W2:Y:S01]  /*19180*/  MUFU.TANH R184, R13 ;  /* 0x0000000d00b87308 */ /* 0x0004a20000002400 */
[----:B-1----:R-:W1:Y:S01]  /*19190*/  LDSM.16.M88.4 R8, [R231] ;  /* 0x00000000e708783b */ /* 0x002e620000000200 */
[-C--:B-----5:R-:W-:Y:S08]  /*191a0*/  HMMA.16816.F32.BF16 R20, R176, R4.reuse, R20 ;  /* 0x00000004b014723c */ /* 0x0a0ff00000041814 */
[----:B------:R1:W1:Y:S01]  /*191b0*/  MUFU.TANH R191, R14 ;  /* 0x0000000e00bf7308 */ /* 0x0002620000002400 */
[C---:B------:R-:W-:Y:S09]  /*191c0*/  HMMA.16816.F32.BF16 R24, R108.reuse, R4, R24 ;  /* 0x000000046c18723c */ /* 0x040ff20000041818 */
[----:B------:R1:W1:Y:S01]  /*191d0*/  MUFU.TANH R190, R15 ;  /* 0x0000000f00be7308 */ /* 0x0002620000002400 */
[-C--:B------:R-:W-:Y:S08]  /*191e0*/  HMMA.16816.F32.BF16 R28, R108, R6.reuse, R28 ;  /* 0x000000066c1c723c */ /* 0x080ff0000004181c */
[C---:B------:R-:W-:Y:S01]  /*191f0*/  HMMA.16816.F32.BF16 R32, R176.reuse, R6, R32 ;  /* 0x00000006b020723c */ /* 0x040fe20000041820 */
[----:B------:R2:W2:Y:S01]  /*19200*/  MUFU.TANH R181, R16 ;  /* 0x0000001000b57308 */ /* 0x0004a20000002400 */
[----:B------:R-:W5:Y:S01]  /*19210*/  LDSM.16.M88.4 R4, [R230] ;  /* 0x00000000e604783b */ /* 0x000f620000000200 */
[----:B------:R-:W-:Y:S04]  /*19220*/  DEPBAR.LE SB0, 0x0 ;  /* 0x000080000000791a */ /* 0x000fe80000000000 */
[----:B------:R-:W-:Y:S02]  /*19230*/  FMUL.FTZ R20, R20, c[0x0][0x320] ;  /* 0x0000c80014147a20 */ /* 0x000fe40000410000 */
[----:B------:R-:W-:Y:S02]  /*19240*/  FMUL.FTZ R21, R21, c[0x0][0x320] ;  /* 0x0000c80015157a20 */ /* 0x000fe40000410000 */
[----:B----4-:R4:W2:Y:S01]  /*19250*/  MUFU.TANH R102, R17 ;  /* 0x0000001100667308 */ /* 0x0108a20000002400 */
        /* <DEDUP_REMOVED lines=106> */
.L_x_835:
        /* <DEDUP_REMOVED lines=37> */
[----:B-1----:R-:W1:Y:S01]  /*19b50*/  SHFL.BFLY PT, R8, R0, 0x2, 0x1f ;  /* 0x0c401f0000087f89 */ /* 0x002e6200000e0000 */
        /* <DEDUP_REMOVED lines=79> */
[--C-:B-1----:R-:W-:Y:S01]  /*1a050*/  FFMA.FTZ R3, R183, c[0x0][0x2d0], -R111.reuse ;  /* 0x0000b400b7037a23 */ /* 0x102fe2000001086f */
[----:B------:R-:W-:Y:S01]  /*1a060*/  LDSM.16.MT88.4 R172, [R226+0x1d00] ;  /* 0x001d0000e2ac783b */ /* 0x000fe20000004200 */
[C---:B------:R-:W-:Y:S02]  /*1a070*/  FMUL.FTZ R70, R101.reuse, R70 ;  /* 0x0000004665467220 */ /* 0x040fe40000410000 */
[----:B------:R1:W4:Y:S01]  /*1a080*/  MUFU.EX2 R11, R3 ;  /* 0x00000003000b7308 */ /* 0x0003220000000800 */
[----:B------:R-:W-:Y:S02]  /*1a090*/  FMUL.FTZ R71, R101, R71 ;  /* 0x0000004765477220 */ /* 0x000fe40000410000 */
[C---:B------:R-:W-:Y:S02]  /*1a0a0*/  FMUL.FTZ R80, R103.reuse, R80 ;  /* 0x0000005067507220 */ /* 0x040fe40000410000 */
[----:B------:R-:W-:Y:S02]  /*1a0b0*/  FMUL.FTZ R81, R103, R81 ;  /* 0x0000005167517220 */ /* 0x000fe40000410000 */
[--C-:B--2---:R-:W-:Y:S01]  /*1a0c0*/  FFMA.FTZ R2, R187, c[0x0][0x2d0], -R110.reuse ;  /* 0x0000b400bb027a23 */ /* 0x104fe2000001086e */
[----:B------:R-:W-:Y:S01]  /*1a0d0*/  MOV R187, R21 ;  /* 0x0000001500bb7202 */ /* 0x000fe20000000f00 */
        /* <DEDUP_REMOVED lines=10> */
[C---:B------:R-:W-:Y:S02]  /*1a180*/  FMUL.FTZ R40, R100.reuse, R148 ;  /* 0x0000009464287220 */ /* 0x040fe40000410000 */
[----:B------:R1:W-:Y:S01]  /*1a190*/  MUFU.EX2 R224, R3 ;  /* 0x0000000300e07308 */ /* 0x0003e20000000800 */
[C---:B------:R-:W-:Y:S02]  /*1a1a0*/  FMUL.FTZ R44, R100.reuse, R152 ;  /* 0x00000098642c7220 */ /* 0x040fe40000410000 */
[C---:B------:R-:W-:Y:S02]  /*1a1b0*/  FMUL.FTZ R56, R100.reuse, R164 ;  /* 0x000000a464387220 */ /* 0x040fe40000410000 */
[C---:B------:R-:W-:Y:S02]  /*1a1c0*/  FMUL.FTZ R57, R100.reuse, R165 ;  /* 0x000000a564397220 */ /* 0x040fe40000410000 */
[----:B--2---:R-:W-:Y:S02]  /*1a1d0*/  FFMA.FTZ R2, R181, c[0x0][0x2d0], -R110 ;  /* 0x0000b400b5027a23 */ /* 0x004fe4000001086e */
[C---:B------:R-:W-:Y:S02]  /*1a1e0*/  FMUL.FTZ R60, R100.reuse, R168 ;  /* 0x000000a8643c7220 */ /* 0x040fe40000410000 */
[----:B------:R2:W-:Y:S01]  /*1a1f0*/  MUFU.EX2 R10, R2 ;  /* 0x00000002000a7308 */ /* 0x0005e20000000800 */
[C---:B------:R-:W-:Y:S02]  /*1a200*/  FMUL.FTZ R61, R100.reuse, R169 ;  /* 0x000000a9643d7220 */ /* 0x040fe40000410000 */
[C---:B------:R-:W-:Y:S02]  /*1a210*/  FMUL.FTZ R72, R100.reuse, R72 ;  /* 0x0000004864487220 */ /* 0x040fe40000410000 */
[C---:B------:R-:W-:Y:S02]  /*1a220*/  FMUL.FTZ R73, R100.reuse, R73 ;  /* 0x0000004964497220 */ /* 0x040fe40000410000 */
[C---:B------:R-:W-:Y:S02]  /*1a230*/  FMUL.FTZ R76, R100.reuse, R76 ;  /* 0x0000004c644c7220 */ /* 0x040fe40000410000 */
[----:B------:R-:W-:Y:S02]  /*1a240*/  FMUL.FTZ R77, R100, R77 ;  /* 0x0000004d644d7220 */ /* 0x000fe40000410000 */
[C---:B------:R-:W-:Y:S02]  /*1a250*/  FMUL.FTZ R82, R101.reuse, R82 ;  /* 0x0000005265527220 */ /* 0x040fe40000410000 */
[--C-:B-1----:R-:W-:Y:S02]  /*1a260*/  FFMA.FTZ R3, R180, c[0x0][0x2d0], -R111.reuse ;  /* 0x0000b400b4037a23 */ /* 0x102fe4000001086f */
[----:B------:R-:W-:Y:S02]  /*1a270*/  FMUL.FTZ R83, R101, R83 ;  /* 0x0000005365537220 */ /* 0x000fe40000410000 */
[----:B------:R-:W-:Y:S01]  /*1a280*/  MUFU.EX2 R28, R3 ;  /* 0x00000003001c7308 */ /* 0x000fe20000000800 */
[C---:B------:R-:W-:Y:S02]  /*1a290*/  FMUL.FTZ R84, R103.reuse, R84 ;  /* 0x0000005467547220 */ /* 0x040fe40000410000 */
[----:B------:R-:W-:Y:S02]  /*1a2a0*/  FMUL.FTZ R85, R103, R85 ;  /* 0x0000005567557220 */ /* 0x000fe40000410000 */
[C---:B------:R-:W-:Y:S01]  /*1a2b0*/  FMUL.FTZ R86, R101.reuse, R86 ;  /* 0x0000005665567220 */ /* 0x040fe20000410000 */
[----:B--2---:R-:W1:Y:S01]  /*1a2c0*/  SHFL.BFLY PT, R2, R0, 0x1, 0x1f ;  /* 0x0c201f0000027f89 */ /* 0x004e6200000e0000 */
[----:B------:R-:W-:Y:S02]  /*1a2d0*/  FMUL.FTZ R87, R101, R87 ;  /* 0x0000005765577220 */ /* 0x000fe40000410000 */
[C---:B------:R-:W-:Y:S02]  /*1a2e0*/  FMUL.FTZ R88, R100.reuse, R88 ;  /* 0x0000005864587220 */ /* 0x040fe40000410000 */
[C---:B------:R-:W-:Y:S02]  /*1a2f0*/  FMUL.FTZ R89, R100.reuse, R89 ;  /* 0x0000005964597220 */ /* 0x040fe40000410000 */
[C---:B------:R-:W-:Y:S02]  /*1a300*/  FMUL.FTZ R92, R100.reuse, R92 ;  /* 0x0000005c645c7220 */ /* 0x040fe40000410000 */
[----:B------:R-:W-:Y:S02]  /*1a310*/  FMUL.FTZ R93, R100, R93 ;  /* 0x0000005d645d7220 */ /* 0x000fe40000410000 */
[C---:B------:R-:W-:Y:S02]  /*1a320*/  FMUL.FTZ R96, R103.reuse, R96 ;  /* 0x0000006067607220 */ /* 0x040fe40000410000 */
[----:B------:R-:W-:Y:S02]  /*1a330*/  FMUL.FTZ R97, R103, R97 ;  /* 0x0000006167617220 */ /* 0x000fe40000410000 */
[C---:B------:R-:W-:Y:S02]  /*1a340*/  FMUL.FTZ R98, R101.reuse, R98 ;  /* 0x0000006265627220 */ /* 0x040fe40000410000 */
[----:B------:R-:W-:Y:S01]  /*1a350*/  FMUL.FTZ R99, R101, R99 ;  /* 0x0000006365637220 */ /* 0x000fe20000410000 */
[----:B-1----:R-:W-:Y:S01]  /*1a360*/  FMNMX.FTZ R102, R2, R0, !PT ;  /* 0x0000000002667209 */ /* 0x002fe20007810000 */
[--C-:B------:R-:W-:Y:S01]  /*1a370*/  FFMA.FTZ R2, R188, c[0x0][0x2d0], -R176.reuse ;  /* 0x0000b400bc027a23 */ /* 0x100fe200000108b0 */
[----:B------:R-:W-:Y:S01]  /*1a380*/  MOV R188, R12 ;  /* 0x0000000c00bc7202 */ /* 0x000fe20000000f00 */
[----:B------:R-:W-:Y:S02]  /*1a390*/  FFMA.FTZ R0, R19, c[0x0][0x2d0], -R111 ;  /* 0x0000b40013007a23 */ /* 0x000fe4000001086f */
[----:B------:R1:W-:Y:S01]  /*1a3a0*/  MUFU.EX2 R6, R2 ;  /* 0x0000000200067308 */ /* 0x0003e20000000800 */
[----:B------:R-:W-:Y:S02]  /*1a3b0*/  FMUL.FTZ R12, R100, R120 ;  /* 0x00000078640c7220 */ /* 0x000fe40000410000 */
[----:B------:R-:W-:Y:S02]  /*1a3c0*/  FMUL.FTZ R19, R101, R127 ;  /* 0x0000007f65137220 */ /* 0x000fe40000410000 */
[----:B------:R-:W-:Y:S05]  /*1a3d0*/  LDSM.16.MT88.4 R124, [R225+0x2100] ;  /* 0x00210000e17c783b */ /* 0x000fea0000004200 */
[----:B------:R2:W3:Y:S01]  /*1a3e0*/  MUFU.EX2 R182, R0 ;  /* 0x0000000000b67308 */ /* 0x0004e20000000800 */
[----:B-1----:R-:W-:Y:S01]  /*1a3f0*/  FFMA.FTZ R2, R192, c[0x0][0x2d0], -R176 ;  /* 0x0000b400c0027a23 */ /* 0x002fe200000108b0 */
[----:B----4-:R-:W-:Y:S08]  /*1a400*/  MOV R192, R11 ;  /* 0x0000000b00c07202 */ /* 0x010ff00000000f00 */
[----:B------:R1:W-:Y:S01]  /*1a410*/  MUFU.EX2 R5, R2 ;  /* 0x0000000200057308 */ /* 0x0003e20000000800 */
[----:B--2---:R-:W-:Y:S01]  /*1a420*/  FADD.FTZ R0, -R102, R107 ;  /* 0x0000006b66007221 */ /* 0x004fe20000010100 */
[----:B------:R-:W-:Y:S02]  /*1a430*/  MOV R107, R20 ;  /* 0x00000014006b7202 */ /* 0x000fe40000000f00 */
[----:B------:R-:W2:Y:S01]  /*1a440*/  LDSM.16.MT88.4 R20, [R225+0x100] ;  /* 0x00010000e114783b */ /* 0x000ea20000004200 */
[----:B------:R-:W-:Y:S01]  /*1a450*/  FMUL.FTZ R0, R0, c[0x0][0x2d0] ;  /* 0x0000b40000007a20 */ /* 0x000fe20000410000 */
[----:B---3--:R-:W-:Y:S02]  /*1a460*/  F2FP.BF16.PACK_AB R115, R182, R28 ;  /* 0x0000001cb673723e */ /* 0x008fe400000010ff */
[----:B------:R-:W-:Y:S01]  /*1a470*/  MOV R156, R107 ;  /* 0x0000006b009c7202 */ /* 0x000fe20000000f00 */
[----:B------:R-:W-:Y:S02]  /*1a480*/  FFMA.FTZ R107, R211, c[0x0][0x2d0], -R110 ;  /* 0x0000b400d36b7a23 */ /* 0x000fe4000001086e */
[----:B------:R-:W3:Y:S01]  /*1a490*/  MUFU.EX2 R0, R0 ;  /* 0x0000000000007308 */ /* 0x000ee20000000800 */
[--C-:B-1----:R-:W-:Y:S01]  /*1a4a0*/  FFMA.FTZ R2, R185, c[0x0][0x2d0], -R176.reuse ;  /* 0x0000b400b9027a23 */ /* 0x102fe200000108b0 */
[----:B------:R-:W-:Y:S08]  /*1a4b0*/  MOV R185, R10 ;  /* 0x0000000a00b97202 */ /* 0x000ff00000000f00 */
[----:B------:R1:W-:Y:S01]  /*1a4c0*/  MUFU.EX2 R4, R2 ;  /* 0x0000000200047308 */ /* 0x0003e20000000800 */
[C---:B---3--:R-:W-:Y:S02]  /*1a4d0*/  FMUL.FTZ R10, R0.reuse, R118 ;  /* 0x00000076000a7220 */ /* 0x048fe40000410000 */
[C---:B------:R-:W-:Y:S02]  /*1a4e0*/  FMUL.FTZ R11, R0.reuse, R119 ;  /* 0x00000077000b7220 */ /* 0x040fe40000410000 */
[C---:B------:R-:W-:Y:S02]  /*1a4f0*/  FMUL.FTZ R14, R0.reuse, R122 ;  /* 0x0000007a000e7220 */ /* 0x040fe40000410000 */
[C---:B------:R-:W-:Y:S02]  /*1a500*/  FMUL.FTZ R15, R0.reuse, R123 ;  /* 0x0000007b000f7220 */ /* 0x040fe40000410000 */
[C---:B------:R-:W-:Y:S01]  /*1a510*/  FMUL.FTZ R30, R0.reuse, R138 ;  /* 0x0000008a001e7220 */ /* 0x040fe20000410000 */
[----:B------:R-:W3:Y:S01]  /*1a520*/  LDSM.16.MT88.4 R120, [R226+0x1100] ;  /* 0x00110000e278783b */ /* 0x000ee20000004200 */
[----:B------:R-:W-:Y:S02]  /*1a530*/  FMUL.FTZ R31, R0, R139 ;  /* 0x0000008b001f7220 */ /* 0x000fe40000410000 */
[----:B-1----:R-:W-:Y:S02]  /*1a540*/  FFMA.FTZ R2, R184, c[0x0][0x2d0], -R176 ;  /* 0x0000b400b8027a23 */ /* 0x002fe400000108b0 */
[C---:B------:R-:W-:Y:S02]  /*1a550*/  FMUL.FTZ R42, R0.reuse, R150 ;  /* 0x00000096002a7220 */ /* 0x040fe40000410000 */
        /* <DEDUP_REMOVED lines=22> */
[----:B------:R-:W-:Y:S01]  /*1a6c0*/  FMUL.FTZ R6, R101, R114 ;  /* 0x0000007265067220 */ /* 0x000fe20000410000 */
[----:B------:R-:W-:Y:S02]  /*1a6d0*/  F2FP.BF16.PACK_AB R114, R27, R185 ;  /* 0x000000b91b72723e */ /* 0x000fe400000010ff */
[----:B------:R1:W4:Y:S02]  /*1a6e0*/  MUFU.EX2 R186, R3 ;  /* 0x0000000300ba7308 */ /* 0x0003240000000800 */
[--C-:B-1----:R-:W-:Y:S01]  /*1a6f0*/  FFMA.FTZ R3, R191, c[0x0][0x2d0], -R2.reuse ;  /* 0x0000b400bf037a23 */ /* 0x102fe20000010802 */
[----:B------:R-:W-:Y:S01]  /*1a700*/  MOV R191, R5 ;  /* 0x0000000500bf7202 */ /* 0x000fe20000000f00 */
[----:B------:R-:W-:Y:S01]  /*1a710*/  FMUL.FTZ R5, R103, R113 ;  /* 0x0000007167057220 */ /* 0x000fe20000410000 */
[----:B------:R-:W-:Y:S05]  /*1a720*/  F2FP.BF16.PACK_AB R113, R224, R192 ;  /* 0x000000c0e071723e */ /* 0x000fea00000010ff */
[----:B------:R1:W1:Y:S01]  /*1a730*/  MUFU.EX2 R26, R3 ;  /* 0x00000003001a7308 */ /* 0x0002620000000800 */
[----:B----4-:R-:W-:Y:S02]  /*1a740*/  F2FP.BF16.PACK_AB R117, R186, R180 ;  /* 0x000000b4ba75723e */ /* 0x010fe400000010ff */
[----:B------:R-:W-:Y:S02]  /*1a750*/  F2FP.BF16.PACK_AB R116, R191, R193 ;  /* 0x000000c1bf74723e */ /* 0x000fe400000010ff */
[----:B------:R-:W-:Y:S01]  /*1a760*/  MOV R139, R191 ;  /* 0x000000bf008b7202 */ /* 0x000fe20000000f00 */
[----:B-1----:R-:W-:Y:S01]  /*1a770*/  FFMA.FTZ R3, R190, c[0x0][0x2d0], -R2 ;  /* 0x0000b400be037a23 */ /* 0x002fe20000010802 */
[----:B------:R-:W-:Y:S01]  /*1a780*/  MOV R190, R4 ;  /* 0x0000000400be7202 */ /* 0x000fe20000000f00 */
[----:B------:R-:W-:Y:S01]  /*1a790*/  FMUL.FTZ R4, R103, R112 ;  /* 0x0000007067047220 */ /* 0x000fe20000410000 */
[----:B------:R-:W-:Y:S01]  /*1a7a0*/  F2FP.BF16.PACK_AB R112, R29, R188 ;  /* 0x000000bc1d70723e */ /* 0x000fe200000010ff */
[----:B------:R-:W1:Y:S01]  /*1a7b0*/  MUFU.EX2 R183, R3 ;  /* 0x0000000300b77308 */ /* 0x000e620000000800 */
[----:B------:R-:W-:Y:S02]  /*1a7c0*/  F2FP.BF16.PACK_AB R118, R181, R190 ;  /* 0x000000beb576723e */ /* 0x000fe400000010ff */
[-C--:B------:R-:W-:Y:S03]  /*1a7d0*/  MOV R133, R26.reuse ;  /* 0x0000001a00857202 */ /* 0x080fe60000000f00 */
[-C--:B--2---:R-:W-:Y:S05]  /*1a7e0*/  HMMA.16816.F32.BF16 R4, R112, R20.reuse, R4 ;  /* 0x000000147004723c */ /* 0x084fea0000041804 */
[----:B-1----:R-:W-:Y:S01]  /*1a7f0*/  F2FP.BF16.PACK_AB R119, R183, R26 ;  /* 0x0000001ab777723e */ /* 0x002fe200000010ff */
[--C-:B------:R-:W-:Y:S02]  /*1a800*/  FFMA.FTZ R3, R194, c[0x0][0x2d0], -R110.reuse ;  /* 0x0000b400c2037a23 */ /* 0x100fe4000001086e */
[C---:B------:R-:W-:Y:S01]  /*1a810*/  FMUL.FTZ R26, R0.reuse, R134 ;  /* 0x00000086001a7220 */ /* 0x040fe20000410000 */
[----:B------:R-:W-:Y:S01]  /*1a820*/  MOV R134, R27 ;  /* 0x0000001b00867202 */ /* 0x000fe20000000f00 */
[----:B------:R1:W-:Y:S02]  /*1a830*/  MUFU.EX2 R132, R3 ;  /* 0x0000000300847308 */ /* 0x0003e40000000800 */
[----:B------:R-:W-:Y:S01]  /*1a840*/  FMUL.FTZ R27, R0, R135 ;  /* 0x00000087001b7220 */ /* 0x000fe20000410000 */
[C---:B------:R-:W-:Y:S04]  /*1a850*/  HMMA.16816.F32.BF16 R8, R116.reuse, R20, R8 ;  /* 0x000000147408723c */ /* 0x040fe80000041808 */
[----:B------:R-:W-:Y:S01]  /*1a860*/  MOV R135, R28 ;  /* 0x0000001c00877202 */ /* 0x000fe20000000f00 */
[C---:B------:R-:W-:Y:S01]  /*1a870*/  FMUL.FTZ R28, R100.reuse, R136 ;  /* 0x00000088641c7220 */ /* 0x040fe20000410000 */
[----:B------:R-:W-:Y:S01]  /*1a880*/  MOV R136, R29 ;  /* 0x0000001d00887202 */ /* 0x000fe20000000f00 */
[C---:B------:R-:W-:Y:S01]  /*1a890*/  FMUL.FTZ R20, R103.reuse, R128 ;  /* 0x0000008067147220 */ /* 0x040fe20000410000 */
[-C--:B------:R-:W-:Y:S04]  /*1a8a0*/  HMMA.16816.F32.BF16 R12, R116, R22.reuse, R12 ;  /* 0x00000016740c723c */ /* 0x080fe8000004180c */
[----:B------:R-:W-:Y:S01]  /*1a8b0*/  FMUL.FTZ R21, R103, R129 ;  /* 0x0000008167157220 */ /* 0x000fe20000410000 */
[----:B------:R-:W-:Y:S01]  /*1a8c0*/  MOV R152, R136 ;  /* 0x0000008800987202 */ /* 0x000fe20000000f00 */
[----:B------:R-:W-:Y:S01]  /*1a8d0*/  FMUL.FTZ R29, R100, R137 ;  /* 0x00000089641d7220 */ /* 0x000fe20000410000 */
[----:B------:R-:W-:Y:S01]  /*1a8e0*/  MOV R136, R134 ;  /* 0x0000008600887202 */ /* 0x000fe20000000f00 */
[C---:B------:R-:W-:Y:S04]  /*1a8f0*/  HMMA.16816.F32.BF16 R16, R112.reuse, R22, R16 ;  /* 0x000000167010723c */ /* 0x040fe80000041810 */
[----:B------:R-:W-:Y:S01]  /*1a900*/  MOV R134, R193 ;  /* 0x000000c100867202 */ /* 0x000fe20000000f00 */
[--C-:B-1----:R-:W-:Y:S02]  /*1a910*/  FFMA.FTZ R3, R195, c[0x0][0x2d0], -R110.reuse ;  /* 0x0000b400c3037a23 */ /* 0x102fe4000001086e */
[C---:B------:R-:W-:Y:S02]  /*1a920*/  FMUL.FTZ R22, R101.reuse, R130 ;  /* 0x0000008265167220 */ /* 0x040fe40000410000 */
[----:B------:R1:W-:Y:S03]  /*1a930*/  MUFU.EX2 R184, R3 ;  /* 0x0000000300b87308 */ /* 0x0003e60000000800 */
[----:B------:R-:W-:Y:S02]  /*1a940*/  FMUL.FTZ R23, R101, R131 ;  /* 0x0000008365177220 */ /* 0x000fe40000410000 */
[----:B------:R-:W-:Y:S05]  /*1a950*/  LDSM.16.MT88.4 R128, [R226+0x500] ;  /* 0x00050000e280783b */ /* 0x000fea0000004200 */
[-C--:B------:R-:W-:Y:S08]  /*1a960*/  HMMA.16816.F32.BF16 R20, R112, R36.reuse, R20 ;  /* 0x000000247014723c */ /* 0x080ff00000041814 */
[C---:B------:R-:W-:Y:S07]  /*1a970*/  HMMA.16816.F32.BF16 R24, R116.reuse, R36, R24 ;  /* 0x000000247418723c */ /* 0x040fee0000041818 */
[C---:B------:R-:W-:Y:S01]  /*1a980*/  FMUL.FTZ R37, R103.reuse, R145 ;  /* 0x0000009167257220 */ /* 0x040fe20000410000 */
[-C--:B------:R-:W-:Y:S04]  /*1a990*/  HMMA.16816.F32.BF16 R28, R116, R38.reuse, R28 ;  /* 0x00000026741c723c */ /* 0x080fe8000004181c */
[----:B------:R-:W-:Y:S01]  /*1a9a0*/  FMUL.FTZ R36, R103, R144 ;  /* 0x0000009067247220 */ /* 0x000fe20000410000 */
[----:B------:R-:W-:Y:S01]  /*1a9b0*/  MOV R144, R192 ;  /* 0x000000c000907202 */ /* 0x000fe20000000f00 */
[--C-:B-1----:R-:W-:Y:S02]  /*1a9c0*/  FFMA.FTZ R3, R198, c[0x0][0x2d0], -R111.reuse ;  /* 0x0000b400c6037a23 */ /* 0x102fe4000001086f */
[C---:B------:R-:W-:Y:S07]  /*1a9d0*/  HMMA.16816.F32.BF16 R32, R112.reuse, R38, R32 ;  /* 0x000000267020723c */ /* 0x040fee0000041820 */
[C---:B------:R-:W-:Y:S02]  /*1a9e0*/  FMUL.FTZ R38, R101.reuse, R146 ;  /* 0x0000009265267220 */ /* 0x040fe40000410000 */
[----:B------:R1:W-:Y:S03]  /*1a9f0*/  MUFU.EX2 R146, R3 ;  /* 0x0000000300927308 */ /* 0x0003e60000000800 */
[----:B------:R-:W-:Y:S07]  /*1aa00*/  FMUL.FTZ R39, R101, R147 ;  /* 0x0000009365277220 */ /* 0x000fee0000410000 */
[-C--:B------:R-:W-:Y:S08]  /*1aa10*/  HMMA.16816.F32.BF16 R36, R112, R52.reuse, R36 ;  /* 0x000000347024723c */ /* 0x080ff00000041824 */
[C---:B------:R-:W-:Y:S04]  /*1aa20*/  HMMA.16816.F32.BF16 R40, R116.reuse, R52, R40 ;  /* 0x000000347428723c */ /* 0x040fe80000041828 */
[--C-:B-1----:R-:W-:Y:S04]  /*1aa30*/  FFMA.FTZ R3, R200, c[0x0][0x2d0], -R111.reuse ;  /* 0x0000b400c8037a23 */ /* 0x102fe8000001086f */
[-C--:B------:R-:W-:Y:S01]  /*1aa40*/  HMMA.16816.F32.BF16 R44, R116, R54.reuse, R44 ;  /* 0x00000036742c723c */ /* 0x080fe2000004182c */
[----:B------:R1:W2:Y:S03]  /*1aa50*/  MUFU.EX2 R140, R3 ;  /* 0x00000003008c7308 */ /* 0x0002a60000000800 */
[C---:B------:R-:W-:Y:S02]  /*1aa60*/  FMUL.FTZ R52, R103.reuse, R160 ;  /* 0x000000a067347220 */ /* 0x040fe40000410000 */
[----:B------:R-:W-:Y:S02]  /*1aa70*/  FMUL.FTZ R53, R103, R161 ;  /* 0x000000a167357220 */ /* 0x000fe40000410000 */
[C---:B------:R-:W-:Y:S07]  /*1aa80*/  HMMA.16816.F32.BF16 R48, R112.reuse, R54, R48 ;  /* 0x000000367030723c */ /* 0x040fee0000041830 */
[C---:B------:R-:W-:Y:S02]  /*1aa90*/  FMUL.FTZ R54, R101.reuse, R162 ;  /* 0x000000a265367220 */ /* 0x040fe40000410000 */
[----:B------:R-:W-:Y:S07]  /*1aaa0*/  FMUL.FTZ R55, R101, R163 ;  /* 0x000000a365377220 */ /* 0x000fee0000410000 */
[-C--:B---3--:R-:W-:Y:S03]  /*1aab0*/  HMMA.16816.F32.BF16 R52, R112, R120.reuse, R52 ;  /* 0x000000787034723c */ /* 0x088fe60000041834 */
[--C-:B-1----:R-:W-:Y:S04]  /*1aac0*/  FFMA.FTZ R3, R197, c[0x0][0x2d0], -R110.reuse ;  /* 0x0000b400c5037a23 */ /* 0x102fe8000001086e */
[----:B------:R1:W-:Y:S01]  /*1aad0*/  MUFU.EX2 R143, R3 ;  /* 0x00000003008f7308 */ /* 0x0003e20000000800 */
[C---:B------:R-:W-:Y:S08]  /*1aae0*/  HMMA.16816.F32.BF16 R56, R116.reuse, R120, R56 ;  /* 0x000000787438723c */ /* 0x040ff00000041838 */
[-C--:B------:R-:W-:Y:S08]  /*1aaf0*/  HMMA.16816.F32.BF16 R60, R116, R122.reuse, R60 ;  /* 0x0000007a743c723c */ /* 0x080ff0000004183c */
[C---:B------:R-:W-:Y:S01]  /*1ab00*/  HMMA.16816.F32.BF16 R64, R112.reuse, R122, R64 ;  /* 0x0000007a7040723c */ /* 0x040fe20000041840 */
[----:B------:R-:W3:Y:S03]  /*1ab10*/  LDSM.16.MT88.4 R120, [R226+0x2100] ;  /* 0x00210000e278783b */ /* 0x000ee60000004200 */
        /* <DEDUP_REMOVED lines=9> */
[-C--:B---3--:R-:W-:Y:S08]  /*1abb0*/  HMMA.16816.F32.BF16 R84, R112, R120.reuse, R84 ;  /* 0x000000787054723c */ /* 0x088ff00000041854 */
[C---:B------:R-:W-:Y:S08]  /*1abc0*/  HMMA.16816.F32.BF16 R88, R116.reuse, R120, R88 ;  /* 0x000000787458723c */ /* 0x040ff00000041858 */
[-C--:B------:R-:W-:Y:S04]  /*1abd0*/  HMMA.16816.F32.BF16 R92, R116, R122.reuse, R92 ;  /* 0x0000007a745c723c */ /* 0x080fe8000004185c */
[--C-:B-1----:R-:W-:Y:S04]  /*1abe0*/  FFMA.FTZ R3, R201, c[0x0][0x2d0], -R111.reuse ;  /* 0x0000b400c9037a23 */ /* 0x102fe8000001086f */
[----:B------:R-:W-:Y:S01]  /*1abf0*/  HMMA.16816.F32.BF16 R96, R112, R122, R96 ;  /* 0x0000007a7060723c */ /* 0x000fe20000041860 */
[----:B------:R-:W1:Y:S01]  /*1ac00*/  LDSM.16.MT88.4 R120, [R225+0x1500] ;  /* 0x00150000e178783b */ /* 0x000e620000004200 */
[----:B------:R3:W3:Y:S05]  /*1ac10*/  MUFU.EX2 R153, R3 ;  /* 0x0000000300997308 */ /* 0x0006ea0000000800 */
[----:B--2---:R-:W-:Y:S02]  /*1ac20*/  F2FP.BF16.PACK_AB R113, R140, R146 ;  /* 0x000000928c71723e */ /* 0x004fe400000010ff */
[----:B----4-:R-:W-:Y:S03]  /*1ac30*/  F2FP.BF16.PACK_AB R114, R149, R143 ;  /* 0x0000008f9572723e */ /* 0x010fe600000010ff */
[----:B------:R-:W-:Y:S01]  /*1ac40*/  F2FP.BF16.PACK_AB R112, R184, R132 ;  /* 0x00000084b870723e */ /* 0x000fe200000010ff */
[--C-:B---3--:R-:W-:Y:S01]  /*1ac50*/  FFMA.FTZ R3, R203, c[0x0][0x2d0], -R176.reuse ;  /* 0x0000b400cb037a23 */ /* 0x108fe200000108b0 */
        /* <DEDUP_REMOVED lines=21> */
[----:B---3--:R-:W-:Y:S02]  /*1adb0*/  F2FP.BF16.PACK_AB R119, R155, R145 ;  /* 0x000000919b77723e */ /* 0x008fe400000010ff */
[----:B------:R-:W-:Y:S05]  /*1adc0*/  MOV R211, R155 ;  /* 0x0000009b00d37202 */ /* 0x000fea0000000f00 */
        /* <DEDUP_REMOVED lines=12> */
[--C-:B--2---:R-:W-:Y:S01]  /*1ae90*/  FFMA.FTZ R3, R216, c[0x0][0x2d0], -R111.reuse ;  /* 0x0000b400d8037a23 */ /* 0x104fe2000001086f */
[----:B----4-:R-:W-:Y:S02]  /*1aea0*/  MOV R216, R138 ;  /* 0x0000008a00d87202 */ /* 0x010fe40000000f00 */
[----:B------:R-:W-:Y:S01]  /*1aeb0*/  MOV R138, R190 ;  /* 0x000000be008a7202 */ /* 0x000fe20000000f00 */
[-C--:B-1----:R-:W-:Y:S01]  /*1aec0*/  HMMA.16816.F32.BF16 R36, R112, R120.reuse, R36 ;  /* 0x000000787024723c */ /* 0x082fe20000041824 */
[----:B------:R1:W-:Y:S07]  /*1aed0*/  MUFU.EX2 R214, R3 ;  /* 0x0000000300d67308 */ /* 0x0003ee0000000800 */
[C---:B------:R-:W-:Y:S08]  /*1aee0*/  HMMA.16816.F32.BF16 R40, R116.reuse, R120, R40 ;  /* 0x000000787428723c */ /* 0x040ff00000041828 */
[-C--:B------:R-:W-:Y:S08]  /*1aef0*/  HMMA.16816.F32.BF16 R44, R116, R122.reuse, R44 ;  /* 0x0000007a742c723c */ /* 0x080ff0000004182c */
[C---:B------:R-:W-:Y:S01]  /*1af00*/  HMMA.16816.F32.BF16 R48, R112.reuse, R122, R48 ;  /* 0x0000007a7030723c */ /* 0x040fe20000041830 */
[----:B------:R-:W2:Y:S03]  /*1af10*/  LDSM.16.MT88.4 R120, [R226+0x2500] ;  /* 0x00250000e278783b */ /* 0x000ea60000004200 */
[--C-:B-1----:R-:W-:Y:S01]  /*1af20*/  FFMA.FTZ R3, R217, c[0x0][0x2d0], -R111.reuse ;  /* 0x0000b400d9037a23 */ /* 0x102fe2000001086f */
[----:B------:R-:W-:Y:S02]  /*1af30*/  MOV R217, R137 ;  /* 0x0000008900d97202 */ /* 0x000fe40000000f00 */
[----:B------:R-:W-:Y:S01]  /*1af40*/  MOV R137, R133 ;  /* 0x0000008500897202 */ /* 0x000fe20000000f00 */
[-C--:B---3--:R-:W-:Y:S01]  /*1af50*/  HMMA.16816.F32.BF16 R52, R112, R124.reuse, R52 ;  /* 0x0000007c7034723c */ /* 0x088fe20000041834 */
[----:B------:R1:W3:Y:S03]  /*1af60*/  MUFU.EX2 R215, R3 ;  /* 0x0000000300d77308 */ /* 0x0002e60000000800 */
[----:B------:R-:W-:Y:S02]  /*1af70*/  MOV R133, R188 ;  /* 0x000000bc00857202 */ /* 0x000fe40000000f00 */
[----:B------:R-:W-:Y:S02]  /*1af80*/  MOV R188, R189 ;  /* 0x000000bd00bc7202 */ /* 0x000fe40000000f00 */
        /* <DEDUP_REMOVED lines=8> */
[----:B------:R3:W3:Y:S07]  /*1b010*/  MUFU.EX2 R209, R3 ;  /* 0x0000000300d17308 */ /* 0x0006ee0000000800 */
[-C--:B------:R-:W-:Y:S04]  /*1b020*/  HMMA.16816.F32.BF16 R76, R116, R130.reuse, R76 ;  /* 0x00000082744c723c */ /* 0x080fe8000004184c */
[----:B-1----:R-:W-:Y:S01]  /*1b030*/  FFMA.FTZ R107, R219, c[0x0][0x2d0], -R176 ;  /* 0x0000b400db6b7a23 */ /* 0x002fe200000108b0 */
[----:B------:R-:W-:Y:S03]  /*1b040*/  MOV R219, R145 ;  /* 0x0000009100db7202 */ /* 0x000fe60000000f00 */
[C---:B------:R-:W-:Y:S01]  /*1b050*/  HMMA.16816.F32.BF16 R80, R112.reuse, R130, R80 ;  /* 0x000000827050723c */ /* 0x040fe20000041850 */
[----:B------:R-:W1:Y:S01]  /*1b060*/  LDSM.16.MT88.4 R128, [R226+0x900] ;  /* 0x00090000e280783b */ /* 0x000e620000004200 */
[----:B------:R4:W-:Y:S02]  /*1b070*/  MUFU.EX2 R205, R107 ;  /* 0x0000006b00cd7308 */ /* 0x0009e40000000800 */
[----:B------:R-:W-:Y:S02]  /*1b080*/  MOV R145, R139 ;  /* 0x0000008b00917202 */ /* 0x000fe40000000f00 */
[----:B------:R-:W-:Y:S02]  /*1b090*/  MOV R139, R137 ;  /* 0x00000089008b7202 */ /* 0x000fe40000000f00 */
[-C--:B--2---:R-:W-:Y:S04]  /*1b0a0*/  HMMA.16816.F32.BF16 R84, R112, R120.reuse, R84 ;  /* 0x000000787054723c */ /* 0x084fe80000041854 */
[--C-:B---3--:R-:W-:Y:S01]  /*1b0b0*/  FFMA.FTZ R3, R212, c[0x0][0x2d0], -R111.reuse ;  /* 0x0000b400d4037a23 */ /* 0x108fe2000001086f */
[----:B------:R-:W-:Y:S02]  /*1b0c0*/  MOV R137, R186 ;  /* 0x000000ba00897202 */ /* 0x000fe40000000f00 */
[----:B------:R-:W-:Y:S01]  /*1b0d0*/  MOV R212, R154 ;  /* 0x0000009a00d47202 */ /* 0x000fe20000000f00 */
        /* <DEDUP_REMOVED lines=8> */
[--C-:B--2---:R-:W-:Y:S01]  /*1b160*/  FFMA.FTZ R3, R213, c[0x0][0x2d0], -R111.reuse ;  /* 0x0000b400d5037a23 */ /* 0x104fe2000001086f */
[----:B------:R-:W-:Y:S03]  /*1b170*/  F2FP.BF16.PACK_AB R113, R215, R214 ;  /* 0x000000d6d771723e */ /* 0x000fe600000010ff */
[----:B------:R2:W1:Y:S01]  /*1b180*/  MUFU.EX2 R207, R3 ;  /* 0x0000000300cf7308 */ /* 0x0004620000000800 */
[----:B------:R-:W-:Y:S02]  /*1b190*/  F2FP.BF16.PACK_AB R114, R210, R209 ;  /* 0x000000d1d272723e */ /* 0x000fe400000010ff */
[----:B------:R-:W-:Y:S01]  /*1b1a0*/  MOV R213, R153 ;  /* 0x0000009900d57202 */ /* 0x000fe20000000f00 */
[--C-:B----4-:R-:W-:Y:S01]  /*1b1b0*/  FFMA.FTZ R107, R251, c[0x0][0x2d0], -R176.reuse ;  /* 0x0000b400fb6b7a23 */ /* 0x110fe200000108b0 */
[----:B------:R-:W-:Y:S05]  /*1b1c0*/  MOV R251, R181 ;  /* 0x000000b500fb7202 */ /* 0x000fea0000000f00 */
[----:B------:R-:W-:Y:S01]  /*1b1d0*/  MUFU.EX2 R189, R107 ;  /* 0x0000006b00bd7308 */ /* 0x000fe20000000800 */
[----:B--2---:R-:W-:Y:S01]  /*1b1e0*/  FFMA.FTZ R3, R218, c[0x0][0x2d0], -R176 ;  /* 0x0000b400da037a23 */ /* 0x004fe200000108b0 */
[----:B-1----:R-:W-:Y:S02]  /*1b1f0*/  F2FP.BF16.PACK_AB R115, R207, R208 ;  /* 0x000000d0cf73723e */ /* 0x002fe400000010ff */
[----:B------:R-:W-:Y:S06]  /*1b200*/  MOV R218, R149 ;  /* 0x0000009500da7202 */ /* 0x000fec0000000f00 */
[----:B------:R1:W2:Y:S01]  /*1b210*/  MUFU.EX2 R206, R3 ;  /* 0x0000000300ce7308 */ /* 0x0002a20000000800 */
[----:B------:R-:W-:Y:S02]  /*1b220*/  MOV R149, R144 ;  /* 0x0000009000957202 */ /* 0x000fe40000000f00 */
[----:B------:R-:W-:Y:S01]  /*1b230*/  MOV R144, R138 ;  /* 0x0000008a00907202 */ /* 0x000fe20000000f00 */
[-C--:B------:R-:W-:Y:S03]  /*1b240*/  HMMA.16816.F32.BF16 R4, R112, R124.reuse, R4 ;  /* 0x0000007c7004723c */ /* 0x080fe60000041804 */
[----:B------:R-:W-:Y:S02]  /*1b250*/  MOV R138, R136 ;  /* 0x00000088008a7202 */ /* 0x000fe40000000f00 */
[----:B------:R-:W-:Y:S01]  /*1b260*/  MOV R136, R185 ;  /* 0x000000b900887202 */ /* 0x000fe20000000f00 */
[--C-:B-1----:R-:W-:Y:S01]  /*1b270*/  FFMA.FTZ R3, R221, c[0x0][0x2d0], -R2.reuse ;  /* 0x0000b400dd037a23 */ /* 0x102fe20000010802 */
[----:B--2---:R-:W-:Y:S02]  /*1b280*/  F2FP.BF16.PACK_AB R116, R205, R206 ;  /* 0x000000cecd74723e */ /* 0x004fe400000010ff */
[----:B------:R-:W-:Y:S01]  /*1b290*/  MOV R221, R151 ;  /* 0x0000009700dd7202 */ /* 0x000fe20000000f00 */
        /* <DEDUP_REMOVED lines=16> */
[----:B------:R-:W-:Y:S02]  /*1b3a0*/  MOV R243, R140 ;  /* 0x0000008c00f37202 */ /* 0x000fe40000000f00 */
[----:B------:R-:W-:Y:S05]  /*1b3b0*/  LDSM.16.MT88.4 R140, [R226+0xd00] ;  /* 0x000d0000e28c783b */ /* 0x000fea0000004200 */
[----:B------:R1:W2:Y:S02]  /*1b3c0*/  MUFU.EX2 R199, R3 ;  /* 0x0000000300c77308 */ /* 0x0002a40000000800 */
[--C-:B-1----:R-:W-:Y:S01]  /*1b3d0*/  FFMA.FTZ R3, R247, c[0x0][0x2d0], -R110.reuse ;  /* 0x0000b400f7037a23 */ /* 0x102fe2000001086e */
[----:B--2---:R-:W-:Y:S02]  /*1b3e0*/  F2FP.BF16.PACK_AB R119, R199, R200 ;  /* 0x000000c8c777723e */ /* 0x004fe400000010ff */
[----:B------:R-:W-:Y:S05]  /*1b3f0*/  MOV R247, R184 ;  /* 0x000000b800f77202 */ /* 0x000fea0000000f00 */
[----:B------:R1:W-:Y:S01]  /*1b400*/  MUFU.EX2 R198, R3 ;  /* 0x0000000300c67308 */ /* 0x0003e20000000800 */
[C---:B------:R-:W-:Y:S09]  /*1b410*/  HMMA.16816.F32.BF16 R8, R116.reuse, R124, R8 ;  /* 0x0000007c7408723c */ /* 0x040ff20000041808 */
[----:B------:R-:W-:Y:S01]  /*1b420*/  MUFU.EX2 R184, R108 ;  /* 0x0000006c00b87308 */ /* 0x000fe20000000800 */
        /* <DEDUP_REMOVED lines=42> */
[----:B------:R-:W-:Y:S02]  /*1b6d0*/  MOV R245, R132 ;  /* 0x0000008400f57202 */ /* 0x000fe40000000f00 */
[----:B------:R-:W-:Y:S01]  /*1b6e0*/  MOV R132, R180 ;  /* 0x000000b400847202 */ /* 0x000fe20000000f00 */
[----:B------:R1:W3:Y:S04]  /*1b6f0*/  MUFU.EX2 R191, R3 ;  /* 0x0000000300bf7308 */ /* 0x0002e80000000800 */
[----:B-1----:R-:W-:Y:S01]  /*1b700*/  FFMA.FTZ R3, R250, c[0x0][0x2d0], -R176 ;  /* 0x0000b400fa037a23 */ /* 0x002fe200000108b0 */
[----:B---3--:R-:W-:Y:S02]  /*1b710*/  F2FP.BF16.PACK_AB R111, R191, R192 ;  /* 0x000000c0bf6f723e */ /* 0x008fe400000010ff */
[----:B------:R-:W-:Y:S03]  /*1b720*/  MOV R250, R183 ;  /* 0x000000b700fa7202 */ /* 0x000fe60000000f00 */
[----:B------:R1:W-:Y:S02]  /*1b730*/  MUFU.EX2 R190, R3 ;  /* 0x0000000300be7308 */ /* 0x0003e40000000800 */
[--C-:B-1----:R-:W-:Y:S08]  /*1b740*/  FFMA.FTZ R3, R188, c[0x0][0x2d0], -R2.reuse ;  /* 0x0000b400bc037a23 */ /* 0x102ff00000010802 */
        /* <DEDUP_REMOVED lines=58> */
[----:B--2---:R-:W-:Y:S01]  /*1baf0*/  FFMA.FTZ R103, R103, R18, R17 ;  /* 0x0000001267677223 */ /* 0x004fe20000010011 */
[----:B------:R-:W-:Y:S01]  /*1bb00*/  MOV R18, R12 ;  /* 0x0000000c00127202 */ /* 0x000fe20000000f00 */
[----:B------:R-:W2:Y:S02]  /*1bb10*/  LDL.LU R17, [R1+0x38] ;  /* 0x0000380001117983 */ /* 0x000ea40000300800 */
[----:B------:R-:W-:Y:S02]  /*1bb20*/  FADD.FTZ R3, R3, R103 ;  /* 0x0000006703037221 */ /* 0x000fe40000010000 */
[----:B------:R-:W3:Y:S02]  /*1bb30*/  LDL.LU R16, [R1+0x3c] ;  /* 0x00003c0001107983 */ /* 0x000ee40000300800 */
[----:B------:R-:W-:Y:S02]  /*1bb40*/  FADD.FTZ R3, R14, R3 ;  /* 0x000000030e037221 */ /* 0x000fe40000010000 */
[----:B------:R-:W4:Y:S02]  /*1bb50*/  LDL.LU R12, [R1+0x40] ;  /* 0x00004000010c7983 */ /* 0x000f240000300800 */
[----:B------:R-:W-:Y:S04]  /*1bb60*/  FADD.FTZ R3, R11, R3 ;  /* 0x000000030b037221 */ /* 0x000fe80000010000 */
[----:B------:R-:W-:Y:S04]  /*1bb70*/  FADD.FTZ R3, R245, R3 ;  /* 0x00000003f5037221 */ /* 0x000fe80000010000 */
[----:B------:R-:W-:Y:S02]  /*1bb80*/  FADD.FTZ R3, R247, R3 ;  /* 0x00000003f7037221 */ /* 0x000fe40000010000 */
[----:B--2---:R-:W-:Y:S02]  /*1bb90*/  FFMA.FTZ R101, R101, R17, R23 ;  /* 0x0000001165657223 */ /* 0x004fe40000010017 */
[----:B---3--:R-:W-:Y:S02]  /*1bba0*/  FFMA.FTZ R100, R100, R16, R18 ;  /* 0x0000001064647223 */ /* 0x008fe40000010012 */
[----:B------:R-:W-:Y:S02]  /*1bbb0*/  FADD.FTZ R2, R2, R101 ;  /* 0x0000006502027221 */ /* 0x000fe40000010000 */
[----:B----4-:R-:W-:Y:S02]  /*1bbc0*/  FFMA.FTZ R0, R0, R12, R19 ;  /* 0x0000000c00007223 */ /* 0x010fe40000010013 */
        /* <DEDUP_REMOVED lines=65> */
.L_x_833:
        /* <DEDUP_REMOVED lines=153> */
.L_x_777:
        /* <DEDUP_REMOVED lines=164> */
.L_x_838:
        /* <DEDUP_REMOVED lines=159> */
.L_x_840:
[----:B---3--:R-:W-:Y:S05]  /*1dda0*/  BSYNC B0 ;  /* 0x0000000000007941 */ /* 0x008fea0003800000 */
.L_x_839:
        /* <DEDUP_REMOVED lines=23> */
.L_x_842:
[----:B------:R-:W-:Y:S05]  /*1df20*/  BSYNC B0 ;  /* 0x0000000000007941 */ /* 0x000fea0003800000 */
.L_x_841:
        /* <DEDUP_REMOVED lines=23> */
.L_x_844:
[----:B------:R-:W-:Y:S05]  /*1e0a0*/  BSYNC B0 ;  /* 0x0000000000007941 */ /* 0x000fea0003800000 */
.L_x_843:
        /* <DEDUP_REMOVED lines=24> */
.L_x_837:
        /* <DEDUP_REMOVED lines=31> */
.L_x_845:
        /* <DEDUP_REMOVED lines=43> */
.L_x_847:
[----:B------:R-:W-:Y:S05]  /*1e6d0*/  BSYNC B0 ;  /* 0x0000000000007941 */ /* 0x000fea0003800000 */
.L_x_846:
        /* <DEDUP_REMOVED lines=70> */
.L_x_849:
[----:B------:R-:W-:Y:S05]  /*1eb40*/  BSYNC B0 ;  /* 0x0000000000007941 */ /* 0x000fea0003800000 */
.L_x_848:
        /* <DEDUP_REMOVED lines=21> */
.L_x_851:
[----:B------:R-:W-:Y:S05]  /*1eca0*/  BSYNC B0 ;  /* 0x0000000000007941 */ /* 0x000fea0003800000 */
.L_x_850:
        /* <DEDUP_REMOVED lines=21> */
.L_x_853:
[----:B------:R-:W-:Y:S05]  /*1ee00*/  BSYNC B0 ;  /* 0x0000000000007941 */ /* 0x000fea0003800000 */
.L_x_852:
        /* <DEDUP_REMOVED lines=22> */
.L_x_854:
        /* <DEDUP_REMOVED lines=9> */
.L_x_868:


//--------------------- .nv.shared._ZN7cutlass13device_kernelIN5flash19enable_sm80_to_sm89INS1_16FlashAttnFwdSm80INS1_25CollectiveMainloopFwdSm80ILi4ELi1ELb0EN4cute5tupleIJNS5_1CILi128EEENS7_ILi64EEENS7_ILi96EEEEEELi96ENS_10bfloat16_tEfNS_4arch4Sm80ELb0ELb0ELb1ELb0ELb1ELb0ELb1ELb0EEENS1_21CollectiveEpilogueFwdINS6_IJS8_SA_S9_EEENS6_IJNS7_ILi1EEESI_SI_EEESC_SE_Li128ELb0ELb1ELb0ELb0EEENS1_19SingleTileSchedulerILb0ELb0ELb1ELi128EEEEEEEEEvNT_6ParamsE --------------------------
	.section	.nv.shared._ZN7cutlass13device_kernelIN5flash19enable_sm80_to_sm89INS1_16FlashAttnFwdSm80INS1_25CollectiveMainloopFwdSm80ILi4ELi1ELb0EN4cute5tupleIJNS5_1CILi128EEENS7_ILi64EEENS7_ILi96EEEEEELi96ENS_10bfloat16_tEfNS_4arch4Sm80ELb0ELb0ELb1ELb0ELb1ELb0ELb1ELb0EEENS1_21CollectiveEpilogueFwdINS6_IJS8_SA_S9_EEENS6_IJNS7_ILi1EEESI_SI_EEESC_SE_Li128ELb0ELb1ELb0ELb0EEENS1_19SingleTileSchedulerILb0ELb0ELb1ELi128EEEEEEEEEvNT_6ParamsE,"aw",@nobits
	.sectionflags	@""
	.align	16


//--------------------- .nv.global                --------------------------
	.section	.nv.global,"aw",@nobits
.nv.global:
	.type		_ZN79_INTERNAL_b10f9c58_43_flash_fwd_hdim96_bf16_paged_softcap_sm80_cu_93b96ec2_36194cute1_E,@object
	.size		_ZN79_INTERNAL_b10f9c58_43_flash_fwd_hdim96_bf16_paged_softcap_sm80_cu_93b96ec2_36194cute1_E,(_ZN79_INTERNAL_b10f9c58_43_flash_fwd_hdim96_bf16_paged_softcap_sm80_cu_93b96ec2_36194cuda3std3__45__cpo6cbeginE - _ZN79_INTERNAL_b10f9c58_43_flash_fwd_hdim96_bf16_paged_softcap_sm80_cu_93b96ec2_36194cute1_E)
_ZN79_INTERNAL_b10f9c58_43_flash_fwd_hdim96_bf16_paged_softcap_sm80_cu_93b96ec2_36194cute1_E:
	.zero		1
	.type		_ZN79_INTERNAL_b10f9c58_43_flash_fwd_hdim96_bf16_paged_softcap_sm80_cu_93b96ec2_36194cuda3std3__45__cpo6cbeginE,@object
	.size		_ZN79_INTERNAL_b10f9c58_43_flash_fwd_hdim96_bf16_paged_softcap_sm80_cu_93b96ec2_36194cuda3std3__45__cpo6cbeginE,(_ZN79_INTERNAL_b10f9c58_43_flash_fwd_hdim96_bf16_paged_softcap_sm80_cu_93b96ec2_36194cuda3std3__48in_placeE - _ZN79_INTERNAL_b10f9c58_43_flash_fwd_hdim96_bf16_paged_softcap_sm80_cu_93b96ec2_36194cuda3std3__45__cpo6cbeginE)
_ZN79_INTERNAL_b10f9c58_43_flash_fwd_hdim96_bf16_paged_softcap_sm80_cu_93b96ec2_36194cuda3std3__45__cpo6cbeginE:
	.zero		1
	.type		_ZN79_INTERNAL_b10f9c58_43_flash_fwd_hdim96_bf16_paged_softcap_sm80_cu_93b96ec2_36194cuda3std3__48in_placeE,@object
	.size		_ZN79_INTERNAL_b10f9c58_43_flash_fwd_hdim96_bf16_paged_softcap_sm80_cu_93b96ec2_36194cuda3std3__48in_placeE,(_ZN79_INTERNAL_b10f9c58_43_flash_fwd_hdim96_bf16_paged_softcap_sm80_cu_93b96ec2_36194cuda3std6ranges3__45__cpo9iter_moveE - _ZN79_INTERNAL_b10f9c58_43_flash_fwd_hdim96_bf16_paged_softcap_sm80_cu_93b96ec2_36194cuda3std3__48in_placeE)
_ZN79_INTERNAL_b10f9c58_43_flash_fwd_hdim96_bf16_paged_softcap_sm80_cu_93b96ec2_36194cuda3std3__48in_placeE:
	.zero		1
	.type		_ZN79_INTERNAL_b10f9c58_43_flash_fwd_hdim96_bf16_paged_softcap_sm80_cu_93b96ec2_36194cuda3std6ranges3__45__cpo9iter_moveE,@object
	.size		_ZN79_INTERNAL_b10f9c58_43_flash_fwd_hdim96_bf16_paged_softcap_sm80_cu_93b96ec2_36194cuda3std6ranges3__45__cpo9iter_moveE,(_ZN79_INTERNAL_b10f9c58_43_flash_fwd_hdim96_bf16_paged_softcap_sm80_cu_93b96ec2_36194cuda3std3__45__cpo5beginE - _ZN79_INTERNAL_b10f9c58_43_flash_fwd_hdim96_bf16_paged_softcap_sm80_cu_93b96ec2_36194cuda3std6ranges3__45__cpo9iter_moveE)
_ZN79_INTERNAL_b10f9c58_43_flash_fwd_hdim96_bf16_paged_softcap_sm80_cu_93b96ec2_36194cuda3std6ranges3__45__cpo9iter_moveE:
	.zero		1
	.type		_ZN79_INTERNAL_b10f9c58_43_flash_fwd_hdim96_bf16_paged_softcap_sm80_cu_93b96ec2_36194cuda3std3__45__cpo5beginE,@object
	.size		_ZN79_INTERNAL_b10f9c58_43_flash_fwd_hdim96_bf16_paged_softcap_sm80_cu_93b96ec2_36194cuda3std3__45__cpo5beginE,(_ZN79_INTERNAL_b10f9c58_43_flash_fwd_hdim96_bf16_paged_softcap_sm80_cu_93b96ec2_36194cuda3std3__481_GLOBAL__N__b10f9c58_43_flash_fwd_hdim96_bf16_paged_softcap_sm80_cu_93b96ec2_36196ignoreE - _ZN79_INTERNAL_b10f9c58_43_flash_fwd_hdim96_bf16_paged_softcap_sm80_cu_93b96ec2_36194cuda3std3__45__cpo5beginE)
_ZN79_INTERNAL_b10f9c58_43_flash_fwd_hdim96_bf16_paged_softcap_sm80_cu_93b96ec2_36194cuda3std3__45__cpo5beginE:
	.zero		1
	.type		_ZN79_INTERNAL_b10f9c58_43_flash_fwd_hdim96_bf16_paged_softcap_sm80_cu_93b96ec2_36194cuda3std3__481_GLOBAL__N__b10f9c58_43_flash_fwd_hdim96_bf16_paged_softcap_sm80_cu_93b96ec2_36196ignoreE,@object
	.size		_ZN79_INTERNAL_b10f9c58_43_flash_fwd_hdim96_bf16_paged_softcap_sm80_cu_93b96ec2_36194cuda3std3__481_GLOBAL__N__b10f9c58_43_flash_fwd_hdim96_bf16_paged_softcap_sm80_cu_93b96ec2_36196ignoreE,(_ZN79_INTERNAL_b10f9c58_43_flash_fwd_hdim96_bf16_paged_softcap_sm80_cu_93b96ec2_36194cute7productE - _ZN79_INTERNAL_b10f9c58_43_flash_fwd_hdim96_bf16_paged_softcap_sm80_cu_93b96ec2_36194cuda3std3__481_GLOBAL__N__b10f9c58_43_flash_fwd_hdim96_bf16_paged_softcap_sm80_cu_93b96ec2_36196ignoreE)
_ZN79_INTERNAL_b10f9c58_43_flash_fwd_hdim96_bf16_paged_softcap_sm80_cu_93b96ec2_36194cuda3std3__481_GLOBAL__N__b10f9c58_43_flash_fwd_hdim96_bf16_paged_softcap_sm80_cu_93b96ec2_36196ignoreE:
	.zero		1
	.type		_ZN79_INTERNAL_b10f9c58_43_flash_fwd_hdim96_bf16_paged_softcap_sm80_cu_93b96ec2_36194cute7productE,@object
	.size		_ZN79_INTERNAL_b10f9c58_43_flash_fwd_hdim96_bf16_paged_softcap_sm80_cu_93b96ec2_36194cute7productE,(_ZN79_INTERNAL_b10f9c58_43_flash_fwd_hdim96_bf16_paged_softcap_sm80_cu_93b96ec2_36194cuda3std3__45__cpo3endE - _ZN79_INTERNAL_b10f9c58_43_flash_fwd_hdim96_bf16_paged_softcap_sm80_cu_93b96ec2_36194cute7productE)
_ZN79_INTERNAL_b10f9c58_43_flash_fwd_hdim96_bf16_paged_softcap_sm80_cu_93b96ec2_36194cute7productE:
	.zero		1
	.type		_ZN79_INTERNAL_b10f9c58_43_flash_fwd_hdim96_bf16_paged_softcap_sm80_cu_93b96ec2_36194cuda3std3__45__cpo3endE,@object
	.size		_ZN79_INTERNAL_b10f9c58_43_flash_fwd_hdim96_bf16_paged_softcap_sm80_cu_93b96ec2_36194cuda3std3__45__cpo3endE,(_ZN79_INTERNAL_b10f9c58_43_flash_fwd_hdim96_bf16_paged_softcap_sm80_cu_93b96ec2_36194cuda3std3__419piecewise_constructE - _ZN79_INTERNAL_b10f9c58_43_flash_fwd_hdim96_bf16_paged_softcap_sm80_cu_93b96ec2_36194cuda3std3__45__cpo3endE)
_ZN79_INTERNAL_b10f9c58_43_flash_fwd_hdim96_bf16_paged_softcap_sm80_cu_93b96ec2_36194cuda3std3__45__cpo3endE:
	.zero		1
	.type		_ZN79_INTERNAL_b10f9c58_43_flash_fwd_hdim96_bf16_paged_softcap_sm80_cu_93b96ec2_36194cuda3std3__419piecewise_constructE,@object
	.size		_ZN79_INTERNAL_b10f9c58_43_flash_fwd_hdim96_bf16_paged_softcap_sm80_cu_93b96ec2_36194cuda3std3__419piecewise_constructE,(_ZN79_INTERNAL_b10f9c58_43_flash_fwd_hdim96_bf16_paged_softcap_sm80_cu_93b96ec2_36194cuda3std3__45__cpo4cendE - _ZN79_INTERNAL_b10f9c58_43_flash_fwd_hdim96_bf16_paged_softcap_sm80_cu_93b96ec2_36194cuda3std3__419piecewise_constructE)
_ZN79_INTERNAL_b10f9c58_43_flash_fwd_hdim96_bf16_paged_softcap_sm80_cu_93b96ec2_36194cuda3std3__419piecewise_constructE:
	.zero		1
	.type		_ZN79_INTERNAL_b10f9c58_43_flash_fwd_hdim96_bf16_paged_softcap_sm80_cu_93b96ec2_36194cuda3std3__45__cpo4cendE,@object
	.size		_ZN79_INTERNAL_b10f9c58_43_flash_fwd_hdim96_bf16_paged_softcap_sm80_cu_93b96ec2_36194cuda3std3__45__cpo4cendE,(_ZN79_INTERNAL_b10f9c58_43_flash_fwd_hdim96_bf16_paged_softcap_sm80_cu_93b96ec2_36194cuda3std6ranges3__45__cpo4swapE - _ZN79_INTERNAL_b10f9c58_43_flash_fwd_hdim96_bf16_paged_softcap_sm80_cu_93b96ec2_36194cuda3std3__45__cpo4cendE)
_ZN79_INTERNAL_b10f9c58_43_flash_fwd_hdim96_bf16_paged_softcap_sm80_cu_93b96ec2_36194cuda3std3__45__cpo4cendE:
	.zero		1
	.type		_ZN79_INTERNAL_b10f9c58_43_flash_fwd_hdim96_bf16_paged_softcap_sm80_cu_93b96ec2_36194cuda3std6ranges3__45__cpo4swapE,@object
	.size		_ZN79_INTERNAL_b10f9c58_43_flash_fwd_hdim96_bf16_paged_softcap_sm80_cu_93b96ec2_36194cuda3std6ranges3__45__cpo4swapE,(.L_7 - _ZN79_INTERNAL_b10f9c58_43_flash_fwd_hdim96_bf16_paged_softcap_sm80_cu_93b96ec2_36194cuda3std6ranges3__45__cpo4swapE)
_ZN79_INTERNAL_b10f9c58_43_flash_fwd_hdim96_bf16_paged_softcap_sm80_cu_93b96ec2_36194cuda3std6ranges3__45__cpo4swapE:
	.zero		1
.L_7:


//--------------------- .nv.shared._ZN7cutlass13device_kernelIN5flash19enable_sm80_to_sm89INS1_16FlashAttnFwdSm80INS1_25CollectiveMainloopFwdSm80ILi4ELi1ELb0EN4cute5tupleIJNS5_1CILi128EEENS7_ILi64EEENS7_ILi96EEEEEELi96ENS_10bfloat16_tEfNS_4arch4Sm80ELb0ELb0ELb1ELb1ELb1ELb0ELb1ELb0EEENS1_21CollectiveEpilogueFwdINS6_IJS8_SA_S9_EEENS6_IJNS7_ILi1EEESI_SI_EEESC_SE_Li128ELb1ELb1ELb0ELb0EEENS1_19SingleTileSchedulerILb1ELb0ELb1ELi128EEEEEEEEEvNT_6ParamsE --------------------------
	.section	.nv.shared._ZN7cutlass13device_kernelIN5flash19enable_sm80_to_sm89INS1_16FlashAttnFwdSm80INS1_25CollectiveMainloopFwdSm80ILi4ELi1ELb0EN4cute5tupleIJNS5_1CILi128EEENS7_ILi64EEENS7_ILi96EEEEEELi96ENS_10bfloat16_tEfNS_4arch4Sm80ELb0ELb0ELb1ELb1ELb1ELb0ELb1ELb0EEENS1_21CollectiveEpilogueFwdINS6_IJS8_SA_S9_EEENS6_IJNS7_ILi1EEESI_SI_EEESC_SE_Li128ELb1ELb1ELb0ELb0EEENS1_19SingleTileSchedulerILb1ELb0ELb1ELi128EEEEEEEEEvNT_6ParamsE,"aw",@nobits
	.sectionflags	@""
	.align	16


//--------------------- .nv.shared._ZN7cutlass13device_kernelIN5flash19enable_sm80_to_sm89INS1_16FlashAttnFwdSm80INS1_25CollectiveMainloopFwdSm80ILi4ELi1ELb0EN4cute5tupleIJNS5_1CILi128EEENS7_ILi64EEENS7_ILi96EEEEEELi96ENS_10bfloat16_tEfNS_4arch4Sm80ELb0ELb0ELb1ELb1ELb1ELb1ELb1ELb0EEENS1_21CollectiveEpilogueFwdINS6_IJS8_SA_S9_EEENS6_IJNS7_ILi1EEESI_SI_EEESC_SE_Li128ELb1ELb1ELb0ELb0EEENS1_19SingleTileSchedulerILb1ELb0ELb1ELi128EEEEEEEEEvNT_6ParamsE --------------------------
	.section	.nv.shared._ZN7cutlass13device_kernelIN5flash19enable_sm80_to_sm89INS1_16FlashAttnFwdSm80INS1_25CollectiveMainloopFwdSm80ILi4ELi1ELb0EN4cute5tupleIJNS5_1CILi128EEENS7_ILi64EEENS7_ILi96EEEEEELi96ENS_10bfloat16_tEfNS_4arch4Sm80ELb0ELb0ELb1ELb1ELb1ELb1ELb1ELb0EEENS1_21CollectiveEpilogueFwdINS6_IJS8_SA_S9_EEENS6_IJNS7_ILi1EEESI_SI_EEESC_SE_Li128ELb1ELb1ELb0ELb0EEENS1_19SingleTileSchedulerILb1ELb0ELb1ELi128EEEEEEEEEvNT_6ParamsE,"aw",@nobits
	.sectionflags	@""
	.align	16


//--------------------- .nv.shared._ZN7cutlass13device_kernelIN5flash19enable_sm80_to_sm89INS1_16FlashAttnFwdSm80INS1_25CollectiveMainloopFwdSm80ILi4ELi1ELb0EN4cute5tupleIJNS5_1CILi128EEENS7_ILi48EEENS7_ILi96EEEEEELi96ENS_10bfloat16_tEfNS_4arch4Sm80ELb0ELb1ELb1ELb0ELb1ELb0ELb1ELb0EEENS1_21CollectiveEpilogueFwdINS6_IJS8_SA_S9_EEENS6_IJNS7_ILi1EEESI_SI_EEESC_SE_Li128ELb0ELb1ELb0ELb0EEENS1_19SingleTileSchedulerILb0ELb0ELb1ELi128EEEEEEEEEvNT_6ParamsE --------------------------
	.section	.nv.shared._ZN7cutlass13device_kernelIN5flash19enable_sm80_to_sm89INS1_16FlashAttnFwdSm80INS1_25CollectiveMainloopFwdSm80ILi4ELi1ELb0EN4cute5tupleIJNS5_1CILi128EEENS7_ILi48EEENS7_ILi96EEEEEELi96ENS_10bfloat16_tEfNS_4arch4Sm80ELb0ELb1ELb1ELb0ELb1ELb0ELb1ELb0EEENS1_21CollectiveEpilogueFwdINS6_IJS8_SA_S9_EEENS6_IJNS7_ILi1EEESI_SI_EEESC_SE_Li128ELb0ELb1ELb0ELb0EEENS1_19SingleTileSchedulerILb0ELb0ELb1ELi128EEEEEEEEEvNT_6ParamsE,"aw",@nobits
	.sectionflags	@""
	.align	16


//--------------------- .nv.shared._ZN7cutlass13device_kernelIN5flash19enable_sm80_to_sm89INS1_16FlashAttnFwdSm80INS1_25CollectiveMainloopFwdSm80ILi4ELi1ELb0EN4cute5tupleIJNS5_1CILi128EEENS7_ILi48EEENS7_ILi96EEEEEELi96ENS_10bfloat16_tEfNS_4arch4Sm80ELb0ELb1ELb1ELb1ELb1ELb0ELb1ELb0EEENS1_21CollectiveEpilogueFwdINS6_IJS8_SA_S9_EEENS6_IJNS7_ILi1EEESI_SI_EEESC_SE_Li128ELb1ELb1ELb0ELb0EEENS1_19SingleTileSchedulerILb1ELb0ELb1ELi128EEEEEEEEEvNT_6ParamsE --------------------------
	.section	.nv.shared._ZN7cutlass13device_kernelIN5flash19enable_sm80_to_sm89INS1_16FlashAttnFwdSm80INS1_25CollectiveMainloopFwdSm80ILi4ELi1ELb0EN4cute5tupleIJNS5_1CILi128EEENS7_ILi48EEENS7_ILi96EEEEEELi96ENS_10bfloat16_tEfNS_4arch4Sm80ELb0ELb1ELb1ELb1ELb1ELb0ELb1ELb0EEENS1_21CollectiveEpilogueFwdINS6_IJS8_SA_S9_EEENS6_IJNS7_ILi1EEESI_SI_EEESC_SE_Li128ELb1ELb1ELb0ELb0EEENS1_19SingleTileSchedulerILb1ELb0ELb1ELi128EEEEEEEEEvNT_6ParamsE,"aw",@nobits
	.sectionflags	@""
	.align	16


//--------------------- .nv.shared._ZN7cutlass13device_kernelIN5flash19enable_sm80_to_sm89INS1_16FlashAttnFwdSm80INS1_25CollectiveMainloopFwdSm80ILi4ELi1ELb0EN4cute5tupleIJNS5_1CILi128EEENS7_ILi48EEENS7_ILi96EEEEEELi96ENS_10bfloat16_tEfNS_4arch4Sm80ELb0ELb1ELb1ELb1ELb1ELb1ELb1ELb0EEENS1_21CollectiveEpilogueFwdINS6_IJS8_SA_S9_EEENS6_IJNS7_ILi1EEESI_SI_EEESC_SE_Li128ELb1ELb1ELb0ELb0EEENS1_19SingleTileSchedulerILb1ELb0ELb1ELi128EEEEEEEEEvNT_6ParamsE --------------------------
	.section	.nv.shared._ZN7cutlass13device_kernelIN5flash19enable_sm80_to_sm89INS1_16FlashAttnFwdSm80INS1_25CollectiveMainloopFwdSm80ILi4ELi1ELb0EN4cute5tupleIJNS5_1CILi128EEENS7_ILi48EEENS7_ILi96EEEEEELi96ENS_10bfloat16_tEfNS_4arch4Sm80ELb0ELb1ELb1ELb1ELb1ELb1ELb1ELb0EEENS1_21CollectiveEpilogueFwdINS6_IJS8_SA_S9_EEENS6_IJNS7_ILi1EEESI_SI_EEESC_SE_Li128ELb1ELb1ELb0ELb0EEENS1_19SingleTileSchedulerILb1ELb0ELb1ELi128EEEEEEEEEvNT_6ParamsE,"aw",@nobits
	.sectionflags	@""
	.align	16


//--------------------- .nv.shared._ZN7cutlass13device_kernelIN5flash19enable_sm80_to_sm89INS1_16FlashAttnFwdSm80INS1_25CollectiveMainloopFwdSm80ILi4ELi1ELb0EN4cute5tupleIJNS5_1CILi128EEENS7_ILi64EEENS7_ILi96EEEEEELi96ENS_10bfloat16_tEfNS_4arch4Sm80ELb1ELb0ELb1ELb0ELb1ELb0ELb1ELb0EEENS1_21CollectiveEpilogueFwdINS6_IJS8_SA_S9_EEENS6_IJNS7_ILi1EEESI_SI_EEESC_SE_Li128ELb0ELb1ELb0ELb0EEENS1_30DynamicPersistentTileSchedulerILi128ELi128ELb0ELb1ELb0EEEEEEEEEvNT_6ParamsE --------------------------
	.section	.nv.shared._ZN7cutlass13device_kernelIN5flash19enable_sm80_to_sm89INS1_16FlashAttnFwdSm80INS1_25CollectiveMainloopFwdSm80ILi4ELi1ELb0EN4cute5tupleIJNS5_1CILi128EEENS7_ILi64EEENS7_ILi96EEEEEELi96ENS_10bfloat16_tEfNS_4arch4Sm80ELb1ELb0ELb1ELb0ELb1ELb0ELb1ELb0EEENS1_21CollectiveEpilogueFwdINS6_IJS8_SA_S9_EEENS6_IJNS7_ILi1EEESI_SI_EEESC_SE_Li128ELb0ELb1ELb0ELb0EEENS1_30DynamicPersistentTileSchedulerILi128ELi128ELb0ELb1ELb0EEEEEEEEEvNT_6ParamsE,"aw",@nobits
	.sectionflags	@""
	.align	16


//--------------------- .nv.shared._ZN7cutlass13device_kernelIN5flash19enable_sm80_to_sm89INS1_16FlashAttnFwdSm80INS1_25CollectiveMainloopFwdSm80ILi4ELi1ELb0EN4cute5tupleIJNS5_1CILi128EEENS7_ILi64EEENS7_ILi96EEEEEELi96ENS_10bfloat16_tEfNS_4arch4Sm80ELb1ELb0ELb1ELb1ELb1ELb0ELb1ELb0EEENS1_21CollectiveEpilogueFwdINS6_IJS8_SA_S9_EEENS6_IJNS7_ILi1EEESI_SI_EEESC_SE_Li128ELb1ELb1ELb0ELb0EEENS1_19SingleTileSchedulerILb1ELb0ELb1ELi128EEEEEEEEEvNT_6ParamsE --------------------------
	.section	.nv.shared._ZN7cutlass13device_kernelIN5flash19enable_sm80_to_sm89INS1_16FlashAttnFwdSm80INS1_25CollectiveMainloopFwdSm80ILi4ELi1ELb0EN4cute5tupleIJNS5_1CILi128EEENS7_ILi64EEENS7_ILi96EEEEEELi96ENS_10bfloat16_tEfNS_4arch4Sm80ELb1ELb0ELb1ELb1ELb1ELb0ELb1ELb0EEENS1_21CollectiveEpilogueFwdINS6_IJS8_SA_S9_EEENS6_IJNS7_ILi1EEESI_SI_EEESC_SE_Li128ELb1ELb1ELb0ELb0EEENS1_19SingleTileSchedulerILb1ELb0ELb1ELi128EEEEEEEEEvNT_6ParamsE,"aw",@nobits
	.sectionflags	@""
	.align	16


//--------------------- .nv.shared._ZN7cutlass13device_kernelIN5flash19enable_sm80_to_sm89INS1_16FlashAttnFwdSm80INS1_25CollectiveMainloopFwdSm80ILi4ELi1ELb0EN4cute5tupleIJNS5_1CILi128EEENS7_ILi64EEENS7_ILi96EEEEEELi96ENS_10bfloat16_tEfNS_4arch4Sm80ELb1ELb0ELb1ELb1ELb1ELb1ELb1ELb0EEENS1_21CollectiveEpilogueFwdINS6_IJS8_SA_S9_EEENS6_IJNS7_ILi1EEESI_SI_EEESC_SE_Li128ELb1ELb1ELb0ELb0EEENS1_19SingleTileSchedulerILb1ELb0ELb1ELi128EEEEEEEEEvNT_6ParamsE --------------------------
	.section	.nv.shared._ZN7cutlass13device_kernelIN5flash19enable_sm80_to_sm89INS1_16FlashAttnFwdSm80INS1_25CollectiveMainloopFwdSm80ILi4ELi1ELb0EN4cute5tupleIJNS5_1CILi128EEENS7_ILi64EEENS7_ILi96EEEEEELi96ENS_10bfloat16_tEfNS_4arch4Sm80ELb1ELb0ELb1ELb1ELb1ELb1ELb1ELb0EEENS1_21CollectiveEpilogueFwdINS6_IJS8_SA_S9_EEENS6_IJNS7_ILi1EEESI_SI_EEESC_SE_Li128ELb1ELb1ELb0ELb0EEENS1_19SingleTileSchedulerILb1ELb0ELb1ELi128EEEEEEEEEvNT_6ParamsE,"aw",@nobits
	.sectionflags	@""
	.align	16
